def matmul_kernel(
    a_ptr,
    b_ptr,
    c_ptr,
    M,
    N,
    K,
    stride_am,
    stride_ak,
    stride_bk,
    stride_bn,
    stride_cm,
    stride_cn,
    BLOCK_M: tl.constexpr,
    BLOCK_N: tl.constexpr,
    BLOCK_K: tl.constexpr,
    GROUP_M: tl.constexpr,
):
    pid = tl.program_id(axis=0)
    num_pid_m = tl.cdiv(M, BLOCK_M)
    num_pid_n = tl.cdiv(N, BLOCK_N)
    num_pid_in_group = GROUP_M * num_pid_n
    group_id = pid // num_pid_in_group
    first_pid_m = group_id * GROUP_M
    group_size_m = min(num_pid_m - first_pid_m, GROUP_M)
    pid_m = first_pid_m + ((pid % num_pid_in_group) % group_size_m)
    pid_n = (pid % num_pid_in_group) // group_size_m

    offs_am = (pid_m * BLOCK_M + tl.arange(0, BLOCK_M)) % M
    offs_bn = (pid_n * BLOCK_N + tl.arange(0, BLOCK_N)) % N
    offs_k = tl.arange(0, BLOCK_K)
    a_ptrs = a_ptr + offs_am[:, None] * stride_am + offs_k[None, :] * stride_ak
    b_ptrs = b_ptr + offs_k[:, None] * stride_bk + offs_bn[None, :] * stride_bn

    acc = tl.zeros((BLOCK_M, BLOCK_N), dtype=tl.float32)
    for kk in range(0, tl.cdiv(K, BLOCK_K)):
        a = tl.load(a_ptrs, mask=offs_k[None, :] < K - kk * BLOCK_K, other=0.0)
        b = tl.load(b_ptrs, mask=offs_k[:, None] < K - kk * BLOCK_K, other=0.0)
        acc = tl.dot(a, b, acc)
        a_ptrs += BLOCK_K * stride_ak
        b_ptrs += BLOCK_K * stride_bk

    c = acc.to(c_ptr.dtype.element_ty)
    offs_cm = pid_m * BLOCK_M + tl.arange(0, BLOCK_M)
    offs_cn = pid_n * BLOCK_N + tl.arange(0, BLOCK_N)
    c_ptrs = c_ptr + offs_cm[:, None] * stride_cm + offs_cn[None, :] * stride_cn
    mask = (offs_cm[:, None] < M) & (offs_cn[None, :] < N)
    tl.store(c_ptrs, c, mask=mask)

# config = {"BLOCK_K": 128, "BLOCK_M": 256, "BLOCK_N": 64, "GROUP_M": 8, "arch": "sm_100", "dtype": "fp16", "num_ctas": 2, "num_stages": 3, "num_warps": 4}
# arch = sm_100


// ===== COMPILED SASS (sm_100a) =====

	.target	sm_100a

	.elftype	@"ET_EXEC"


//--------------------- .note.nv.tkinfo           --------------------------
	.section	.note.nv.tkinfo,"",@"SHT_NOTE"
	.sectionflags	@"SHF_NOTE_NV_TKINFO"
	.tkinfo
        /*0018*/ 	.word	0x00000081
        /*0030*/ 	.string	""
        /*0030*/ 	.string	"ptxas-blackwell"
        /*0030*/ 	.string	"Cuda compilation tools, release 12.9, V12.9.86"
        /*0030*/ 	.string	"Build cuda_12.9.r12.9/compiler.36037853_0"
        /*0030*/ 	.string	"-v  -suppress-debug-info  -lineinfo  -arch sm_100a "



//--------------------- .note.nv.cuver            --------------------------
	.section	.note.nv.cuver,"",@"SHT_NOTE"
	.sectionflags	@"SHF_NOTE_NV_CUVER"
        /*0018*/ 	.short	0x0001
        /*001a*/ 	.short	0x0064
        /*001c*/ 	.short	0x0001
        /*001e*/ 	.short	0x0000
        /*0020*/ 	.short	0x0001
        /*0022*/ 	.short	0x0000


//--------------------- .nv.info                  --------------------------
	.section	.nv.info,"",@"SHT_CUDA_INFO"
	.align	4


	//----- nvinfo : EIATTR_REGCOUNT
	.align		4
        /*0000*/ 	.byte	0x04, 0x2f
        /*0002*/ 	.short	(.L_6 - .L_5)
	.align		4
.L_5:
        /*0004*/ 	.word	index@(matmul_kernel)
        /*0008*/ 	.word	0x00000080


	//----- nvinfo : EIATTR_FRAME_SIZE
	.align		4
.L_6:
        /*000c*/ 	.byte	0x04, 0x11
        /*000e*/ 	.short	(.L_8 - .L_7)
	.align		4
.L_7:
        /*0010*/ 	.word	index@($__internal_2_$__cuda_sm10x_tcgen05_guardrail_trap_unallocated_columns_being_dealloced)
        /*0014*/ 	.word	0x000005e8


	//----- nvinfo : EIATTR_FRAME_SIZE
	.align		4
.L_8:
        /*0018*/ 	.byte	0x04, 0x11
        /*001a*/ 	.short	(.L_10 - .L_9)
	.align		4
.L_9:
        /*001c*/ 	.word	index@($__internal_1_$__cuda_sm10x_tcgen05_guardrail_trap_phase_invalid_during_alloc)
        /*0020*/ 	.word	0x000005e8


	//----- nvinfo : EIATTR_FRAME_SIZE
	.align		4
.L_10:
        /*0024*/ 	.byte	0x04, 0x11
        /*0026*/ 	.short	(.L_12 - .L_11)
	.align		4
.L_11:
        /*0028*/ 	.word	index@($__internal_0_$__cuda_sm10x_tcgen05_guardrail_trap_col_being_dealloced_not_returned_by_alloc)
        /*002c*/ 	.word	0x000005e8


	//----- nvinfo : EIATTR_FRAME_SIZE
	.align		4
.L_12:
        /*0030*/ 	.byte	0x04, 0x11
        /*0032*/ 	.short	(.L_14 - .L_13)
	.align		4
.L_13:
        /*0034*/ 	.word	index@(matmul_kernel)
        /*0038*/ 	.word	0x000005e8


	//----- nvinfo : EIATTR_MIN_STACK_SIZE
	.align		4
.L_14:
        /*003c*/ 	.byte	0x04, 0x12
        /*003e*/ 	.short	(.L_16 - .L_15)
	.align		4
.L_15:
        /*0040*/ 	.word	index@(matmul_kernel)
        /*0044*/ 	.word	0x000005e8
.L_16:


//--------------------- .nv.info.matmul_kernel    --------------------------
	.section	.nv.info.matmul_kernel,"",@"SHT_CUDA_INFO"
	.sectionflags	@""
	.align	4


	//----- nvinfo : EIATTR_CUDA_API_VERSION
	.align		4
        /*0000*/ 	.byte	0x04, 0x37
        /*0002*/ 	.short	(.L_18 - .L_17)
.L_17:
        /*0004*/ 	.word	0x00000081


	//----- nvinfo : EIATTR_KPARAM_INFO
	.align		4
.L_18:
        /*0008*/ 	.byte	0x04, 0x17
        /*000a*/ 	.short	(.L_20 - .L_19)
.L_19:
        /*000c*/ 	.word	0x00000000
        /*0010*/ 	.short	0x000d
        /*0012*/ 	.short	0x0048
        /*0014*/ 	.byte	0x00, 0xf4, 0x21, 0x00


	//----- nvinfo : EIATTR_KPARAM_INFO
	.align		4
.L_20:
        /*0018*/ 	.byte	0x04, 0x17
        /*001a*/ 	.short	(.L_22 - .L_21)
.L_21:
        /*001c*/ 	.word	0x00000000
        /*0020*/ 	.short	0x000c
        /*0022*/ 	.short	0x0040
        /*0024*/ 	.byte	0x00, 0xf4, 0x21, 0x00


	//----- nvinfo : EIATTR_KPARAM_INFO
	.align		4
.L_22:
        /*0028*/ 	.byte	0x04, 0x17
        /*002a*/ 	.short	(.L_24 - .L_23)
.L_23:
        /*002c*/ 	.word	0x00000000
        /*0030*/ 	.short	0x000b
        /*0032*/ 	.short	0x0038
        /*0034*/ 	.byte	0x00, 0xf0, 0x11, 0x00


	//----- nvinfo : EIATTR_KPARAM_INFO
	.align		4
.L_24:
        /*0038*/ 	.byte	0x04, 0x17
        /*003a*/ 	.short	(.L_26 - .L_25)
.L_25:
        /*003c*/ 	.word	0x00000000
        /*0040*/ 	.short	0x000a
        /*0042*/ 	.short	0x0034
        /*0044*/ 	.byte	0x00, 0xf0, 0x11, 0x00


	//----- nvinfo : EIATTR_KPARAM_INFO
	.align		4
.L_26:
        /*0048*/ 	.byte	0x04, 0x17
        /*004a*/ 	.short	(.L_28 - .L_27)
.L_27:
        /*004c*/ 	.word	0x00000000
        /*0050*/ 	.short	0x0009
        /*0052*/ 	.short	0x0030
        /*0054*/ 	.byte	0x00, 0xf0, 0x11, 0x00


	//----- nvinfo : EIATTR_KPARAM_INFO
	.align		4
.L_28:
        /*0058*/ 	.byte	0x04, 0x17
        /*005a*/ 	.short	(.L_30 - .L_29)
.L_29:
        /*005c*/ 	.word	0x00000000
        /*0060*/ 	.short	0x0008
        /*0062*/ 	.short	0x002c
        /*0064*/ 	.byte	0x00, 0xf0, 0x11, 0x00


	//----- nvinfo : EIATTR_KPARAM_INFO
	.align		4
.L_30:
        /*0068*/ 	.byte	0x04, 0x17
        /*006a*/ 	.short	(.L_32 - .L_31)
.L_31:
        /*006c*/ 	.word	0x00000000
        /*0070*/ 	.short	0x0007
        /*0072*/ 	.short	0x0028
        /*0074*/ 	.byte	0x00, 0xf0, 0x11, 0x00


	//----- nvinfo : EIATTR_KPARAM_INFO
	.align		4
.L_32:
        /*0078*/ 	.byte	0x04, 0x17
        /*007a*/ 	.short	(.L_34 - .L_33)
.L_33:
        /*007c*/ 	.word	0x00000000
        /*0080*/ 	.short	0x0006
        /*0082*/ 	.short	0x0024
        /*0084*/ 	.byte	0x00, 0xf0, 0x11, 0x00


	//----- nvinfo : EIATTR_KPARAM_INFO
	.align		4
.L_34:
        /*0088*/ 	.byte	0x04, 0x17
        /*008a*/ 	.short	(.L_36 - .L_35)
.L_35:
        /*008c*/ 	.word	0x00000000
        /*0090*/ 	.short	0x0005
        /*0092*/ 	.short	0x0020
        /*0094*/ 	.byte	0x00, 0xf0, 0x11, 0x00


	//----- nvinfo : EIATTR_KPARAM_INFO
	.align		4
.L_36:
        /*0098*/ 	.byte	0x04, 0x17
        /*009a*/ 	.short	(.L_38 - .L_37)
.L_37:
        /*009c*/ 	.word	0x00000000
        /*00a0*/ 	.short	0x0004
        /*00a2*/ 	.short	0x001c
        /*00a4*/ 	.byte	0x00, 0xf0, 0x11, 0x00


	//----- nvinfo : EIATTR_KPARAM_INFO
	.align		4
.L_38:
        /*00a8*/ 	.byte	0x04, 0x17
        /*00aa*/ 	.short	(.L_40 - .L_39)
.L_39:
        /*00ac*/ 	.word	0x00000000
        /*00b0*/ 	.short	0x0003
        /*00b2*/ 	.short	0x0018
        /*00b4*/ 	.byte	0x00, 0xf0, 0x11, 0x00


	//----- nvinfo : EIATTR_KPARAM_INFO
	.align		4
.L_40:
        /*00b8*/ 	.byte	0x04, 0x17
        /*00ba*/ 	.short	(.L_42 - .L_41)
.L_41:
        /*00bc*/ 	.word	0x00000000
        /*00c0*/ 	.short	0x0002
        /*00c2*/ 	.short	0x0010
        /*00c4*/ 	.byte	0x00, 0xf4, 0x21, 0x00


	//----- nvinfo : EIATTR_KPARAM_INFO
	.align		4
.L_42:
        /*00c8*/ 	.byte	0x04, 0x17
        /*00ca*/ 	.short	(.L_44 - .L_43)
.L_43:
        /*00cc*/ 	.word	0x00000000
        /*00d0*/ 	.short	0x0001
        /*00d2*/ 	.short	0x0008
        /*00d4*/ 	.byte	0x00, 0xf4, 0x21, 0x00


	//----- nvinfo : EIATTR_KPARAM_INFO
	.align		4
.L_44:
        /*00d8*/ 	.byte	0x04, 0x17
        /*00da*/ 	.short	(.L_46 - .L_45)
.L_45:
        /*00dc*/ 	.word	0x00000000
        /*00e0*/ 	.short	0x0000
        /*00e2*/ 	.short	0x0000
        /*00e4*/ 	.byte	0x00, 0xf4, 0x21, 0x00


	//----- nvinfo : EIATTR_EXPLICIT_CLUSTER
	.align		4
.L_46:
        /*00e8*/ 	.byte	0x01, 0x3e
	.zero		2


	//----- nvinfo : EIATTR_CTA_PER_CLUSTER
	.align		4
        /*00ec*/ 	.byte	0x04, 0x3d
        /*00ee*/ 	.short	(.L_48 - .L_47)
.L_47:
        /*00f0*/ 	.word	0x00000002
        /*00f4*/ 	.word	0x00000001
        /*00f8*/ 	.word	0x00000001


	//----- nvinfo : EIATTR_AT_ENTRY_FRAGMENTS
	.align		4
.L_48:
        /*00fc*/ 	.byte	0x04, 0x4f
        /*00fe*/ 	.short	(.L_50 - .L_49)


	//   ....[0]....
.L_49:
        /*0100*/ 	.word	0x00000004


	//   ....[1]....
        /*0104*/ 	.word	0x00000005


	//----- nvinfo : EIATTR_RESERVED_SMEM_USED
	.align		4
.L_50:
        /*0108*/ 	.byte	0x01, 0x41
	.zero		2


	//----- nvinfo : EIATTR_SPARSE_MMA_MASK
	.align		4
        /*010c*/ 	.byte	0x03, 0x50
        /*010e*/ 	.short	0x0000


	//----- nvinfo : EIATTR_TCGEN05_2CTA_USED
	.align		4
        /*0110*/ 	.byte	0x01, 0x52
	.zero		2


	//----- nvinfo : EIATTR_MAXREG_COUNT
	.align		4
        /*0114*/ 	.byte	0x03, 0x1b
        /*0116*/ 	.short	0x00ff


	//----- nvinfo : EIATTR_NUM_BARRIERS
	.align		4
        /*0118*/ 	.byte	0x02, 0x4c
        /*011a*/ 	.byte	0x01
	.zero		1


	//----- nvinfo : EIATTR_ANNOTATIONS
	.align		4
        /*011c*/ 	.byte	0x04, 0x55
        /*011e*/ 	.short	(.L_52 - .L_51)


	//   ....[0]....
.L_51:
        /*0120*/ 	.word	0x00000001
        /*0124*/ 	.byte	0xb0, 0x0d, 0x00, 0x00, 0x01, 0x00, 0x00, 0x00, 0xf0, 0x0d, 0x00, 0x00, 0x01, 0x00, 0x00, 0x00
        /* <DEDUP_REMOVED lines=593> */
        /*2644*/ 	.byte	0xd0, 0x32, 0x01, 0x00, 0x01, 0x00, 0x00, 0x00, 0xe0, 0x32, 0x01, 0x00


	//----- nvinfo : EIATTR_INT_WARP_WIDE_INSTR_OFFSETS
	.align		4
.L_52:
        /*2650*/ 	.byte	0x04, 0x31
        /*2652*/ 	.short	(.L_54 - .L_53)


	//   ....[0]....
.L_53:
        /*2654*/ 	.word	0x000029d0


	//   ....[1]....
        /*2658*/ 	.word	0x00002a10


	//   ....[2]....
        /*265c*/ 	.word	0x000092a0


	//   ....[3]....
        /*2660*/ 	.word	0x00015120


	//   ....[4]....
        /*2664*/ 	.word	0x00015170


	//----- nvinfo : EIATTR_COOP_GROUP_MASK_REGIDS
	.align		4
.L_54:
        /*2668*/ 	.byte	0x04, 0x29
        /*266a*/ 	.short	(.L_56 - .L_55)


	//   ....[0]....
.L_55:
        /*266c*/ 	.word	0xffffffff


	//   ....[1]....
        /*2670*/ 	.word	0xffffffff


	//   ....[2]....
        /*2674*/ 	.word	0xffffffff


	//   ....[3]....
        /*2678*/ 	.word	0xffffffff


	//----- nvinfo : EIATTR_COOP_GROUP_INSTR_OFFSETS
	.align		4
.L_56:
        /*267c*/ 	.byte	0x04, 0x28
        /*267e*/ 	.short	(.L_58 - .L_57)


	//   ....[0]....
.L_57:
        /*2680*/ 	.word	0x00000070


	//   ....[1]....
        /*2684*/ 	.word	0x00000670


	//   ....[2]....
        /*2688*/ 	.word	0x00014fb0


	//   ....[3]....
        /*268c*/ 	.word	0x00015220


	//----- nvinfo : EIATTR_VRC_CTA_INIT_COUNT
	.align		4
.L_58:
        /*2690*/ 	.byte	0x02, 0x4a
        /*2692*/ 	.byte	0x80
	.zero		1


	//----- nvinfo : EIATTR_MBARRIER_INSTR_OFFSETS
	.align		4
        /*2694*/ 	.byte	0x04, 0x39
        /*2696*/ 	.short	(.L_60 - .L_59)


	//   ....[0]....
.L_59:
        /*2698*/ 	.word	0x000002f0
        /*269c*/ 	.word	0x00000007
        /*26a0*/ 	.word	0x00000000
        /*26a4*/ 	.short	0x010a
        /*26a6*/ 	.byte	0xff
	.zero		1


	//   ....[1]....
        /*26a8*/ 	.word	0x00000310
        /*26ac*/ 	.word	0x00000007
        /*26b0*/ 	.word	0x00000000
        /*26b4*/ 	.short	0x010a
        /*26b6*/ 	.byte	0xff
	.zero		1


	//   ....[2]....
        /*26b8*/ 	.word	0x000004e0
        /*26bc*/ 	.word	0x00000009
        /*26c0*/ 	.word	0x00000000
        /*26c4*/ 	.short	0x010a
        /*26c6*/ 	.byte	0xff
	.zero		1


	//   ....[3]....
        /*26c8*/ 	.word	0x00000500
        /*26cc*/ 	.word	0x00000009
        /*26d0*/ 	.word	0x00000000
        /*26d4*/ 	.short	0x010a
        /*26d6*/ 	.byte	0xff
	.zero		1


	//   ....[4]....
        /*26d8*/ 	.word	0x000005f0
        /*26dc*/ 	.word	0x00000005
        /*26e0*/ 	.word	0x00000000
        /*26e4*/ 	.short	0x0101
        /*26e6*/ 	.byte	0xff
	.zero		1


	//   ....[5]....
        /*26e8*/ 	.word	0x00002d20
        /*26ec*/ 	.word	0x000000ff
        /*26f0*/ 	.word	0x00000000
        /*26f4*/ 	.short	0x0100
        /*26f6*/ 	.byte	0x08
	.zero		1


	//   ....[6]....
        /*26f8*/ 	.word	0x000092b0
        /*26fc*/ 	.word	0x000000ff
        /*2700*/ 	.word	0x00004008
        /*2704*/ 	.short	0x0100
        /*2706*/ 	.byte	0x06
	.zero		1


	//   ....[7]....
        /*2708*/ 	.word	0x00011300
        /*270c*/ 	.word	0x000000ff
        /*2710*/ 	.word	0x00000000
        /*2714*/ 	.short	0x010a
        /*2716*/ 	.byte	0x08
	.zero		1


	//   ....[8]....
        /*2718*/ 	.word	0x000132b0
        /*271c*/ 	.word	0x000000ff
        /*2720*/ 	.word	0x00000000
        /*2724*/ 	.short	0x010a
        /*2726*/ 	.byte	0x08
	.zero		1


	//   ....[9]....
        /*2728*/ 	.word	0x00013300
        /*272c*/ 	.word	0x000000ff
        /*2730*/ 	.word	0x00004000
        /*2734*/ 	.short	0x0108
        /*2736*/ 	.byte	0x06
	.zero		1


	//   ....[10]....
        /*2738*/ 	.word	0x00013330
        /*273c*/ 	.word	0x000000ff
        /*2740*/ 	.word	0x00004008
        /*2744*/ 	.short	0x0108
        /*2746*/ 	.byte	0x06
	.zero		1


	//   ....[11]....
        /*2748*/ 	.word	0x00015250
        /*274c*/ 	.word	0x00000007
        /*2750*/ 	.word	0x00000000
        /*2754*/ 	.short	0x010a
        /*2756*/ 	.byte	0xff
	.zero		1


	//   ....[12]....
        /*2758*/ 	.word	0x000152b0
        /*275c*/ 	.word	0x00000009
        /*2760*/ 	.word	0x00000000
        /*2764*/ 	.short	0x010a
        /*2766*/ 	.byte	0xff
	.zero		1


	//   ....[13]....
        /*2768*/ 	.word	0x00015300
        /*276c*/ 	.word	0x000000ff
        /*2770*/ 	.word	0x00000000
        /*2774*/ 	.short	0x010a
        /*2776*/ 	.byte	0x08
	.zero		1


	//   ....[14]....
        /*2778*/ 	.word	0x00015330
        /*277c*/ 	.word	0x000000ff
        /*2780*/ 	.word	0x00000000
        /*2784*/ 	.short	0x010a
        /*2786*/ 	.byte	0x08
	.zero		1


	//----- nvinfo : EIATTR_NUM_MBARRIERS
	.align		4
.L_60:
        /*2788*/ 	.byte	0x03, 0x38
        /*278a*/ 	.short	0x0002


	//----- nvinfo : EIATTR_EXIT_INSTR_OFFSETS
	.align		4
        /*278c*/ 	.byte	0x04, 0x1c
        /*278e*/ 	.short	(.L_62 - .L_61)


	//   ....[0]....
.L_61:
        /*2790*/ 	.word	0x00015230


	//----- nvinfo : EIATTR_REQNTID
	.align		4
.L_62:
        /*2794*/ 	.byte	0x04, 0x10
        /*2796*/ 	.short	(.L_64 - .L_63)
.L_63:
        /*2798*/ 	.word	0x00000080
        /*279c*/ 	.word	0x00000001
        /*27a0*/ 	.word	0x00000001


	//----- nvinfo : EIATTR_CRS_STACK_SIZE
	.align		4
.L_64:
        /*27a4*/ 	.byte	0x04, 0x1e
        /*27a6*/ 	.short	(.L_66 - .L_65)
.L_65:
        /*27a8*/ 	.word	0x00000000


	//----- nvinfo : EIATTR_CBANK_PARAM_SIZE
	.align		4
.L_66:
        /*27ac*/ 	.byte	0x03, 0x19
        /*27ae*/ 	.short	0x0050


	//----- nvinfo : EIATTR_PARAM_CBANK
	.align		4
        /*27b0*/ 	.byte	0x04, 0x0a
        /*27b2*/ 	.short	(.L_68 - .L_67)
	.align		4
.L_67:
        /*27b4*/ 	.word	index@(.nv.constant0.matmul_kernel)
        /*27b8*/ 	.short	0x0380
        /*27ba*/ 	.short	0x0050


	//----- nvinfo : EIATTR_SW_WAR
	.align		4
.L_68:
        /*27bc*/ 	.byte	0x04, 0x36
        /*27be*/ 	.short	(.L_70 - .L_69)
.L_69:
        /*27c0*/ 	.word	0x00000008
.L_70:


//--------------------- .nv.compat                --------------------------
	.section	.nv.compat,"",@"SHT_CUDA_COMPAT_INFO"
	.align	4
        /*0000*/ 	.byte	0x02, 0x02, 0x02, 0x00, 0x02, 0x05, 0x05, 0x00, 0x02, 0x03, 0x00, 0x00, 0x02, 0x06, 0x01, 0x00


//--------------------- .nv.callgraph             --------------------------
	.section	.nv.callgraph,"",@"SHT_CUDA_CALLGRAPH"
	.align	4
	.sectionentsize	8
	.align		4
        /*0000*/ 	.word	0x00000000
	.align		4
        /*0004*/ 	.word	0xffffffff
	.align		4
        /*0008*/ 	.word	0x00000000
	.align		4
        /*000c*/ 	.word	0xfffffffe
	.align		4
        /*0010*/ 	.word	0x00000000
	.align		4
        /*0014*/ 	.word	0xfffffffd
	.align		4
        /*0018*/ 	.word	0x00000000
	.align		4
        /*001c*/ 	.word	0xfffffffc


//--------------------- .text.matmul_kernel       --------------------------
	.section	.text.matmul_kernel,"ax",@progbits
	.align	128
        .global         matmul_kernel
        .type           matmul_kernel,@function
        .size           matmul_kernel,(.L_x_29 - matmul_kernel)
        .other          matmul_kernel,@"STO_CUDA_ENTRY STV_DEFAULT"
matmul_kernel:
.text.matmul_kernel:
[----:B------:R-:W0:Y:S01]  /*0000*/  LDC R1, c[0x0][0x37c] ;  /* 0x0000df00ff017b82 */ /* 0x000e220000000800 */
[----:B------:R-:W1:Y:S01]  /*0010*/  S2R R0, SR_TID.X ;  /* 0x0000000000007919 */ /* 0x000e620000002100 */
[----:B0-----:R-:W-:Y:S01]  /*0020*/  VIADD R1, R1, 0xfffffa18 ;  /* 0xfffffa1801017836 */ /* 0x001fe20000000000 */
[----:B-1----:R-:W-:-:S13]  /*0030*/  ISETP.GE.U32.AND P0, PT, R0, 0x20, PT ;  /* 0x000000200000780c */ /* 0x002fda0003f06070 */
[----:B------:R-:W-:Y:S02]  /*0040*/  VOTEU.ANY UP0, P0 ;  /* 0x0000000000ff7886 */ /* 0x000fe40000000100 */
[----:B------:R-:W-:Y:S05]  /*0050*/  BRA.U UP0, `(.L_x_0) ;  /* 0x0000000500887547 */ /* 0x000fea000b800000 */
[----:B------:R-:W0:Y:S01]  /*0060*/  S2R R11, SR_CgaCtaId ;  /* 0x00000000000b7919 */ /* 0x000e220000008800 */
[----:B------:R-:W-:Y:S01]  /*0070*/  NOP ;  /* 0x0000000000007918 */ /* 0x000fe20000000000 */
[----:B------:R-:W-:-:S04]  /*0080*/  MOV R0, 0x40 ;  /* 0x0000004000007802 */ /* 0x000fc80000000f00 */
[----:B0-----:R-:W-:Y:S02]  /*0090*/  LEA R2, R11, R0, 0x18 ;  /* 0x000000000b027211 */ /* 0x001fe400078ec0ff */
[----:B------:R-:W-:-:S04]  /*00a0*/  MOV R0, 0x400 ;  /* 0x0000040000007802 */ /* 0x000fc80000000f00 */
[----:B------:R-:W0:Y:S01]  /*00b0*/  LDS.U8 R2, [R2] ;  /* 0x0000000002027984 */ /* 0x000e220000000000 */
[----:B------:R-:W-:Y:S02]  /*00c0*/  LEA R0, R11, R0, 0x18 ;  /* 0x000000000b007211 */ /* 0x000fe400078ec0ff */
[----:B0-----:R-:W-:-:S13]  /*00d0*/  ISETP.NE.AND P0, PT, R2, RZ, PT ;  /* 0x000000ff0200720c */ /* 0x001fda0003f05270 */
[----:B------:R-:W-:Y:S05]  /*00e0*/  @P0 BRA `(.L_x_1) ;  /* 0x00000004004c0947 */ /* 0x000fea0003800000 */
[C---:B------:R-:W-:Y:S02]  /*00f0*/  LOP3.LUT R2, R11.reuse, 0x1, RZ, 0xc0, !PT ;  /* 0x000000010b027812 */ /* 0x040fe400078ec0ff */
[----:B------:R-:W-:Y:S02]  /*0100*/  LOP3.LUT R5, R11, 0x1, RZ, 0x3c, !PT ;  /* 0x000000010b057812 */ /* 0x000fe400078e3cff */
[----:B------:R-:W-:-:S13]  /*0110*/  ISETP.NE.U32.AND P0, PT, R2, 0x1, PT ;  /* 0x000000010200780c */ /* 0x000fda0003f05070 */
[----:B------:R-:W-:Y:S05]  /*0120*/  @!P0 BRA `(.L_x_2) ;  /* 0x0000000000c08947 */ /* 0x000fea0003800000 */
[----:B------:R-:W-:Y:S01]  /*0130*/  ELECT P1, URZ, PT ;  /* 0x0000000000ff782f */ /* 0x000fe20003820000 */
[----:B------:R-:W-:-:S12]  /*0140*/  BSSY B0, `(.L_x_2) ;  /* 0x000002e000007945 */ /* 0x000fd80003800000 */
[----:B------:R-:W-:Y:S05]  /*0150*/  @!P1 BRA `(.L_x_3) ;  /* 0x0000000000b09947 */ /* 0x000fea0003800000 */
[----:B------:R-:W-:-:S05]  /*0160*/  UMOV UR4, 0x4 ;  /* 0x0000000400047882 */ /* 0x000fca0000000000 */
[----:B------:R-:W-:Y:S04]  /*0170*/  DEPBAR.LE SB0, 0x36 ;  /* 0x00008d800000791a */ /* 0x000fe80000000000 */
[----:B------:R-:W0:Y:S02]  /*0180*/  UTCATOMSWS.2CTA.FIND_AND_SET.ALIGN UP1, UR4, UR4 ;  /* 0x00000004000475e3 */ /* 0x000e240008220800 */
[----:B0-----:R-:W-:Y:S01]  /*0190*/  PLOP3.LUT P1, PT, PT, PT, UP1, 0x80, 0x8 ;  /* 0x000000000008781c */ /* 0x001fe20003f2f018 */
[----:B------:R-:W-:-:S03]  /*01a0*/  IMAD.U32 R4, RZ, RZ, UR4 ;  /* 0x00000004ff047e24 */ /* 0x000fc6000f8e00ff */
[----:B------:R-:W-:-:S04]  /*01b0*/  SEL R2, RZ, 0xffffffff, !P1 ;  /* 0xffffffffff027807 */ /* 0x000fc80004800000 */
[----:B------:R-:W-:-:S13]  /*01c0*/  ISETP.NE.AND P1, PT, R2, RZ, PT ;  /* 0x000000ff0200720c */ /* 0x000fda0003f25270 */
[----:B------:R-:W-:Y:S05]  /*01d0*/  @P1 BRA `(.L_x_4) ;  /* 0x0000000000241947 */ /* 0x000fea0003800000 */
.L_x_5:
[----:B------:R-:W-:Y:S05]  /*01e0*/  NANOSLEEP 0x64 ;  /* 0x000000640000795d */ /* 0x000fea0003800000 */
[----:B------:R-:W-:-:S05]  /*01f0*/  UMOV UR4, 0x4 ;  /* 0x0000000400047882 */ /* 0x000fca0000000000 */
[----:B------:R-:W-:Y:S04]  /*0200*/  DEPBAR.LE SB0, 0x36 ;  /* 0x00008d800000791a */ /* 0x000fe80000000000 */
[----:B------:R-:W0:Y:S02]  /*0210*/  UTCATOMSWS.2CTA.FIND_AND_SET.ALIGN UP1, UR4, UR4 ;  /* 0x00000004000475e3 */ /* 0x000e240008220800 */
[----:B0-----:R-:W-:Y:S01]  /*0220*/  PLOP3.LUT P1, PT, PT, PT, UP1, 0x80, 0x8 ;  /* 0x000000000008781c */ /* 0x001fe20003f2f018 */
[----:B------:R-:W-:-:S03]  /*0230*/  IMAD.U32 R4, RZ, RZ, UR4 ;  /* 0x00000004ff047e24 */ /* 0x000fc6000f8e00ff */
[----:B------:R-:W-:-:S04]  /*0240*/  SEL R2, RZ, 0xffffffff, !P1 ;  /* 0xffffffffff027807 */ /* 0x000fc80004800000 */
[----:B------:R-:W-:-:S13]  /*0250*/  ISETP.NE.AND P1, PT, R2, RZ, PT ;  /* 0x000000ff0200720c */ /* 0x000fda0003f25270 */
[----:B------:R-:W-:Y:S05]  /*0260*/  @!P1 BRA `(.L_x_5) ;  /* 0xfffffffc00dc9947 */ /* 0x000fea000383ffff */
.L_x_4:
[----:B------:R-:W-:Y:S01]  /*0270*/  MOV R2, 0x60 ;  /* 0x0000006000027802 */ /* 0x000fe20000000f00 */
[----:B------:R-:W-:Y:S01]  /*0280*/  IMAD.MOV.U32 R10, RZ, RZ, 0x4 ;  /* 0x00000004ff0a7424 */ /* 0x000fe200078e00ff */
[----:B------:R-:W-:Y:S01]  /*0290*/  MOV R3, 0x58 ;  /* 0x0000005800037802 */ /* 0x000fe20000000f00 */
[----:B------:R-:W-:Y:S01]  /*02a0*/  IMAD.MOV.U32 R13, RZ, RZ, 0xf ;  /* 0x0000000fff0d7424 */ /* 0x000fe200078e00ff */
[C---:B------:R-:W-:Y:S02]  /*02b0*/  LEA R6, R11.reuse, R2, 0x18 ;  /* 0x000000020b067211 */ /* 0x040fe400078ec0ff */
[----:B------:R-:W-:-:S03]  /*02c0*/  LEA R7, R11, R3, 0x18 ;  /* 0x000000030b077211 */ /* 0x000fc600078ec0ff */
[----:B------:R-:W0:Y:S02]  /*02d0*/  LDS R2, [R6] ;  /* 0x0000000006027984 */ /* 0x000e240000000800 */
[----:B0-----:R-:W-:-:S04]  /*02e0*/  IMAD.U32 R2, R2, -0x80000000, RZ ;  /* 0x8000000002027824 */ /* 0x001fc800078e00ff */
[----:B------:R-:W0:Y:S02]  /*02f0*/  SYNCS.PHASECHK.TRANS64.TRYWAIT P1, [R7+URZ], R2 ;  /* 0x00000002070075a7 */ /* 0x000e2400080211ff */
[----:B0-----:R-:W-:Y:S05]  /*0300*/  @P1 BRA `(.L_x_6) ;  /* 0x0000000000081947 */ /* 0x001fea0003800000 */
[----:B------:R-:W0:Y:S02]  /*0310*/  SYNCS.PHASECHK.TRANS64.TRYWAIT P1, [R7+URZ], R2 ;  /* 0x00000002070075a7 */ /* 0x000e2400080211ff */
[----:B0-----:R-:W-:Y:S05]  /*0320*/  @!P1 BRA `(.L_x_7) ;  /* 0x0000014c00c49947 */ /* 0x001fea0003800000 */
.L_x_6:
[C---:B------:R-:W-:Y:S01]  /*0330*/  PRMT R9, R5.reuse, 0x654, R7 ;  /* 0x0000065405097816 */ /* 0x040fe20000000007 */
[C---:B0-----:R-:W-:Y:S01]  /*0340*/  IMAD.SHL.U32 R3, R4.reuse, 0x20, RZ ;  /* 0x0000002004037824 */ /* 0x041fe200078e00ff */
[----:B------:R-:W-:Y:S01]  /*0350*/  PRMT R8, R5, 0x654, R0 ;  /* 0x0000065405087816 */ /* 0x000fe20000000000 */
[----:B------:R-:W-:Y:S01]  /*0360*/  IMAD.MOV.U32 R12, RZ, RZ, 0x1 ;  /* 0x00000001ff0c7424 */ /* 0x000fe200078e00ff */
[----:B------:R0:W-:Y:S01]  /*0370*/  SYNCS.ARRIVE.TRANS64.RED RZ, [R9+URZ], R10 ;  /* 0x0000000a09ff79a7 */ /* 0x0001e200080004ff */
[----:B------:R-:W-:Y:S01]  /*0380*/  VIADD R7, R4, 0x10 ;  /* 0x0000001004077836 */ /* 0x000fe20000000000 */
[----:B------:R1:W-:Y:S01]  /*0390*/  STS [R0], R3 ;  /* 0x0000000300007388 */ /* 0x0003e20000000800 */
[----:B------:R-:W-:-:S03]  /*03a0*/  SHF.L.U32 R2, R13, R4, RZ ;  /* 0x000000040d027219 */ /* 0x000fc600000006ff */
[----:B------:R-:W-:Y:S01]  /*03b0*/  SHF.L.U32 R7, R12, R7, RZ ;  /* 0x000000070c077219 */ /* 0x000fe200000006ff */
[----:B------:R1:W-:Y:S01]  /*03c0*/  STAS [R8.64], R4 ;  /* 0x0000000408007dbd */ /* 0x0003e2000c0008ff */
[----:B0-----:R-:W-:Y:S02]  /*03d0*/  MOV R10, 0x50 ;  /* 0x00000050000a7802 */ /* 0x001fe40000000f00 */
[----:B------:R-:W-:Y:S02]  /*03e0*/  LOP3.LUT R2, R7, R2, RZ, 0xfc, !PT ;  /* 0x0000000207027212 */ /* 0x000fe400078efcff */
[----:B------:R-:W-:-:S05]  /*03f0*/  LEA R7, R11, R10, 0x18 ;  /* 0x0000000a0b077211 */ /* 0x000fca00078ec0ff */
[----:B------:R1:W-:Y:S04]  /*0400*/  ATOMS.OR RZ, [R7], R2 ;  /* 0x0000000207ff738c */ /* 0x0003e80003000000 */
[----:B------:R1:W-:Y:S02]  /*0410*/  ATOMS.XOR RZ, [R6], R12 ;  /* 0x0000000c06ff738c */ /* 0x0003e40003800000 */
.L_x_3:
[----:B------:R-:W-:Y:S05]  /*0420*/  BSYNC B0 ;  /* 0x0000000000007941 */ /* 0x000fea0003800000 */
.L_x_2:
[----:B------:R-:W-:Y:S05]  /*0430*/  @P0 BRA `(.L_x_8) ;  /* 0x0000000000880947 */ /* 0x000fea0003800000 */
[----:B------:R-:W-:Y:S05]  /*0440*/  WARPSYNC.ALL ;  /* 0x0000000000007948 */ /* 0x000fea0003800000 */
[----:B------:R-:W-:Y:S01]  /*0450*/  NOP ;  /* 0x0000000000007918 */ /* 0x000fe20000000000 */
[----:B------:R-:W-:-:S13]  /*0460*/  ELECT P0, URZ, PT ;  /* 0x0000000000ff782f */ /* 0x000fda0003800000 */
[----:B------:R-:W-:Y:S05]  /*0470*/  @!P0 BRA `(.L_x_8) ;  /* 0x0000000000788947 */ /* 0x000fea0003800000 */
[----:B-1----:R-:W-:Y:S02]  /*0480*/  MOV R2, 0x60 ;  /* 0x0000006000027802 */ /* 0x002fe40000000f00 */
[----:B------:R-:W-:Y:S02]  /*0490*/  MOV R4, 0x58 ;  /* 0x0000005800047802 */ /* 0x000fe40000000f00 */
        /* <DEDUP_REMOVED lines=8> */
.L_x_9:
[----:B------:R-:W1:Y:S01]  /*0520*/  LDS R2, [R0] ;  /* 0x0000000000027984 */ /* 0x000e620000000800 */
[----:B------:R-:W-:Y:S01]  /*0530*/  IMAD.MOV.U32 R7, RZ, RZ, 0xf ;  /* 0x0000000fff077424 */ /* 0x000fe200078e00ff */
[----:B------:R-:W-:Y:S01]  /*0540*/  PRMT R5, R5, 0x654, R9 ;  /* 0x0000065405057816 */ /* 0x000fe20000000009 */
[----:B------:R-:W-:Y:S02]  /*0550*/  IMAD.MOV.U32 R13, RZ, RZ, 0x1 ;  /* 0x00000001ff0d7424 */ /* 0x000fe400078e00ff */
[C---:B01----:R-:W-:Y:S02]  /*0560*/  IMAD.SHL.U32 R3, R2.reuse, 0x20, RZ ;  /* 0x0000002002037824 */ /* 0x043fe400078e00ff */
[----:B------:R-:W-:Y:S01]  /*0570*/  VIADD R4, R2, 0x10 ;  /* 0x0000001002047836 */ /* 0x000fe20000000000 */
[----:B------:R-:W-:Y:S02]  /*0580*/  SHF.L.U32 R2, R7, R2, RZ ;  /* 0x0000000207027219 */ /* 0x000fe400000006ff */
[----:B------:R0:W-:Y:S02]  /*0590*/  STS [R0], R3 ;  /* 0x0000000300007388 */ /* 0x0001e40000000800 */
[----:B------:R-:W-:-:S02]  /*05a0*/  SHF.L.U32 R7, R13, R4, RZ ;  /* 0x000000040d077219 */ /* 0x000fc400000006ff */
[----:B------:R-:W-:Y:S02]  /*05b0*/  MOV R4, 0x50 ;  /* 0x0000005000047802 */ /* 0x000fe40000000f00 */
[----:B------:R-:W-:Y:S02]  /*05c0*/  LOP3.LUT R2, R7, R2, RZ, 0xfc, !PT ;  /* 0x0000000207027212 */ /* 0x000fe400078efcff */
[----:B------:R-:W-:-:S05]  /*05d0*/  LEA R11, R11, R4, 0x18 ;  /* 0x000000040b0b7211 */ /* 0x000fca00078ec0ff */
[----:B------:R0:W-:Y:S01]  /*05e0*/  ATOMS.OR RZ, [R11], R2 ;  /* 0x000000020bff738c */ /* 0x0001e20003000000 */
[----:B------:R0:W-:Y:S03]  /*05f0*/  SYNCS.ARRIVE.TRANS64.RED.A1T0 RZ, [R5+URZ], RZ ;  /* 0x000000ff05ff79a7 */ /* 0x0001e600081004ff */
[----:B------:R0:W-:Y:S01]  /*0600*/  ATOMS.XOR RZ, [R6], R13 ;  /* 0x0000000d06ff738c */ /* 0x0001e20003800000 */
[----:B------:R-:W-:Y:S05]  /*0610*/  BRA `(.L_x_8) ;  /* 0x0000000000107947 */ /* 0x000fea0003800000 */
.L_x_1:
[----:B------:R-:W-:Y:S01]  /*0620*/  IMAD.MOV.U32 R3, RZ, RZ, -0x1 ;  /* 0xffffffffff037424 */ /* 0x000fe200078e00ff */
[----:B------:R-:W-:-:S04]  /*0630*/  MOV R2, 0x660 ;  /* 0x0000066000027802 */ /* 0x000fc80000000f00 */
[----:B------:R0:W-:Y:S03]  /*0640*/  STS [R0], R3 ;  /* 0x0000000300007388 */ /* 0x0001e60000000800 */
[----:B0-----:R-:W-:Y:S05]  /*0650*/  CALL.REL.NOINC `($__internal_1_$__cuda_sm10x_tcgen05_guardrail_trap_phase_invalid_during_alloc) ;  /* 0x0000014c004c7944 */ /* 0x001fea0003c00000 */
.L_x_8:
[----:B------:R-:W-:Y:S05]  /*0660*/  WARPSYNC.ALL ;  /* 0x0000000000007948 */ /* 0x000fea0003800000 */
[----:B------:R-:W-:Y:S01]  /*0670*/  NOP ;  /* 0x0000000000007918 */ /* 0x000fe20000000000 */
.L_x_0:
[----:B-1----:R-:W1:Y:S08]  /*0680*/  LDC.64 R8, c[0x0][0x398] ;  /* 0x0000e600ff087b82 */ /* 0x002e700000000a00 */
[----:B------:R-:W2:Y:S02]  /*0690*/  S2UR UR5, SR_CgaSize ;  /* 0x00000000000579c3 */ /* 0x000ea40000008a00 */
[----:B--2---:R-:W-:-:S12]  /*06a0*/  UIMAD UR5, UR5, -0xa0, URZ ;  /* 0xffffff60050578a4 */ /* 0x004fd8000f8e02ff */
[----:B------:R-:W2:Y:S01]  /*06b0*/  LDCU UR5, c[0x0][UR5+0x2b0] ;  /* 0x00005600050577ac */ /* 0x000ea20008000800 */
[----:B------:R-:W3:Y:S01]  /*06c0*/  S2R R52, SR_CgaCtaId ;  /* 0x0000000000347919 */ /* 0x000ee20000008800 */
[----:B------:R-:W4:Y:S01]  /*06d0*/  LDCU.128 UR12, c[0x0][0x380] ;  /* 0x00007000ff0c77ac */ /* 0x000f220008000c00 */
[----:B------:R-:W5:Y:S01]  /*06e0*/  S2R R19, SR_TID.X ;  /* 0x0000000000137919 */ /* 0x000f620000002100 */
[----:B------:R-:W0:Y:S01]  /*06f0*/  S2UR UR4, SR_CTAID.X ;  /* 0x00000000000479c3 */ /* 0x000e220000002500 */
[----:B------:R-:W0:Y:S07]  /*0700*/  LDCU.64 UR16, c[0x0][0x358] ;  /* 0x00006b00ff1077ac */ /* 0x000e2e0008000a00 */
[----:B------:R-:W3:Y:S01]  /*0710*/  LDC R68, c[0x0][0x3a0] ;  /* 0x0000e800ff447b82 */ /* 0x000ee20000000800 */
[----:B01----:R-:W-:Y:S01]  /*0720*/  VIADD R0, R9, 0x3f ;  /* 0x0000003f09007836 */ /* 0x003fe20000000000 */
[----:B------:R-:W-:-:S04]  /*0730*/  IABS R12, R8 ;  /* 0x00000008000c7213 */ /* 0x000fc80000000000 */
[----:B------:R-:W-:Y:S02]  /*0740*/  SHF.R.S32.HI R3, RZ, 0x1f, R0 ;  /* 0x0000001fff037819 */ /* 0x000fe40000011400 */
[----:B------:R-:W-:Y:S01]  /*0750*/  I2FP.F32.U32 R5, UR4 ;  /* 0x0000000400057c45 */ /* 0x000fe20008201000 */
[----:B------:R-:W0:Y:S01]  /*0760*/  S2UR UR4, SR_CgaCtaId ;  /* 0x00000000000479c3 */ /* 0x000e220000008800 */
[----:B------:R-:W-:-:S03]  /*0770*/  LEA.HI R3, R3, R0, RZ, 0x6 ;  /* 0x0000000003037211 */ /* 0x000fc600078f30ff */
[----:B--2---:R-:W-:Y:S01]  /*0780*/  FMUL R5, R5, UR5 ;  /* 0x0000000505057c20 */ /* 0x004fe20008400000 */
[----:B------:R-:W-:Y:S01]  /*0790*/  SHF.R.S32.HI R3, RZ, 0x6, R3 ;  /* 0x00000006ff037819 */ /* 0x000fe20000011403 */
[----:B------:R-:W1:Y:S01]  /*07a0*/  LDCU UR5, c[0x0][0x3a4] ;  /* 0x00007480ff0577ac */ /* 0x000e620008000800 */
[----:B-----5:R-:W-:-:S03]  /*07b0*/  LOP3.LUT R54, R19, 0x7f, RZ, 0xc0, !PT ;  /* 0x0000007f13367812 */ /* 0x020fc600078ec0ff */
[----:B------:R-:W-:Y:S01]  /*07c0*/  IMAD.SHL.U32 R4, R3, 0x8, RZ ;  /* 0x0000000803047824 */ /* 0x000fe200078e00ff */
[----:B------:R-:W-:Y:S04]  /*07d0*/  F2I.U32.TRUNC.NTZ R5, R5 ;  /* 0x0000000500057305 */ /* 0x000fe8000020f000 */
[----:B------:R-:W-:-:S04]  /*07e0*/  IABS R7, R4 ;  /* 0x0000000400077213 */ /* 0x000fc80000000000 */
[----:B------:R-:W2:Y:S08]  /*07f0*/  I2F.RP R0, R7 ;  /* 0x0000000700007306 */ /* 0x000eb00000209400 */
[----:B--2---:R-:W2:Y:S02]  /*0800*/  MUFU.RCP R0, R0 ;  /* 0x0000000000007308 */ /* 0x004ea40000001000 */
[----:B--2---:R-:W-:Y:S01]  /*0810*/  VIADD R2, R0, 0xffffffe ;  /* 0x0ffffffe00027836 */ /* 0x004fe20000000000 */
[----:B------:R-:W-:-:S05]  /*0820*/  IABS R0, R5 ;  /* 0x0000000500007213 */ /* 0x000fca0000000000 */
[----:B------:R2:W5:Y:S02]  /*0830*/  F2I.FTZ.U32.TRUNC.NTZ R3, R2 ;  /* 0x0000000200037305 */ /* 0x000564000021f000 */
[----:B--2---:R-:W-:Y:S02]  /*0840*/  IMAD.MOV.U32 R2, RZ, RZ, RZ ;  /* 0x000000ffff027224 */ /* 0x004fe400078e00ff */
[----:B-----5:R-:W-:-:S04]  /*0850*/  IMAD.MOV R6, RZ, RZ, -R3 ;  /* 0x000000ffff067224 */ /* 0x020fc800078e0a03 */
[----:B------:R-:W-:Y:S01]  /*0860*/  IMAD R11, R6, R7, RZ ;  /* 0x00000007060b7224 */ /* 0x000fe200078e02ff */
[----:B------:R-:W-:-:S03]  /*0870*/  IABS R6, R4 ;  /* 0x0000000400067213 */ /* 0x000fc60000000000 */
[----:B------:R-:W-:-:S04]  /*0880*/  IMAD.HI.U32 R3, R3, R11, R2 ;  /* 0x0000000b03037227 */ /* 0x000fc800078e0002 */
[----:B------:R-:W-:Y:S02]  /*0890*/  IMAD.MOV R2, RZ, RZ, -R6 ;  /* 0x000000ffff027224 */ /* 0x000fe400078e0a06 */
[----:B------:R-:W-:-:S04]  /*08a0*/  IMAD.HI.U32 R3, R3, R0, RZ ;  /* 0x0000000003037227 */ /* 0x000fc800078e00ff */
[----:B------:R-:W-:Y:S01]  /*08b0*/  IMAD R0, R3, R2, R0 ;  /* 0x0000000203007224 */ /* 0x000fe200078e0200 */
[----:B------:R-:W-:Y:S04]  /*08c0*/  BAR.SYNC.DEFER_BLOCKING 0x0 ;  /* 0x0000000000007b1d */ /* 0x000fe80000010000 */
[----:B------:R-:W-:-:S13]  /*08d0*/  ISETP.GT.U32.AND P1, PT, R7, R0, PT ;  /* 0x000000000700720c */ /* 0x000fda0003f24070 */
[----:B------:R-:W-:Y:S02]  /*08e0*/  @!P1 IMAD.IADD R0, R0, 0x1, -R7 ;  /* 0x0000000100009824 */ /* 0x000fe400078e0a07 */
[----:B------:R-:W-:Y:S01]  /*08f0*/  @!P1 VIADD R3, R3, 0x1 ;  /* 0x0000000103039836 */ /* 0x000fe20000000000 */
[----:B------:R-:W-:Y:S02]  /*0900*/  ISETP.NE.AND P1, PT, R4, RZ, PT ;  /* 0x000000ff0400720c */ /* 0x000fe40003f25270 */
[----:B------:R-:W-:Y:S02]  /*0910*/  ISETP.GE.U32.AND P0, PT, R0, R7, PT ;  /* 0x000000070000720c */ /* 0x000fe40003f06070 */
[----:B------:R-:W-:-:S04]  /*0920*/  LOP3.LUT R0, R5, R4, RZ, 0x3c, !PT ;  /* 0x0000000405007212 */ /* 0x000fc800078e3cff */
[----:B------:R-:W-:Y:S01]  /*0930*/  ISETP.GE.AND P2, PT, R0, RZ, PT ;  /* 0x000000ff0000720c */ /* 0x000fe20003f46270 */
[----:B------:R-:W-:-:S06]  /*0940*/  VIADD R0, R8, 0xff ;  /* 0x000000ff08007836 */ /* 0x000fcc0000000000 */
[----:B------:R-:W-:-:S04]  /*0950*/  @P0 VIADD R3, R3, 0x1 ;  /* 0x0000000103030836 */ /* 0x000fc80000000000 */
[----:B------:R-:W-:Y:S01]  /*0960*/  IMAD.MOV.U32 R2, RZ, RZ, R3 ;  /* 0x000000ffff027224 */ /* 0x000fe200078e0003 */
[----:B------:R-:W-:-:S03]  /*0970*/  SHF.R.S32.HI R3, RZ, 0x1f, R0 ;  /* 0x0000001fff037819 */ /* 0x000fc60000011400 */
[----:B------:R-:W-:Y:S01]  /*0980*/  @!P2 IMAD.MOV R2, RZ, RZ, -R2 ;  /* 0x000000ffff02a224 */ /* 0x000fe200078e0a02 */
[----:B------:R-:W-:Y:S02]  /*0990*/  @!P1 LOP3.LUT R2, RZ, R4, RZ, 0x33, !PT ;  /* 0x00000004ff029212 */ /* 0x000fe400078e33ff */
[----:B------:R-:W-:-:S03]  /*09a0*/  LEA.HI R3, R3, R0, RZ, 0x8 ;  /* 0x0000000003037211 */ /* 0x000fc600078f40ff */
[----:B------:R-:W-:Y:S02]  /*09b0*/  IMAD.SHL.U32 R11, R2, 0x8, RZ ;  /* 0x00000008020b7824 */ /* 0x000fe400078e00ff */
[----:B------:R-:W-:-:S03]  /*09c0*/  IMAD.MOV R2, RZ, RZ, -R2 ;  /* 0x000000ffff027224 */ /* 0x000fc600078e0a02 */
[----:B------:R-:W-:Y:S01]  /*09d0*/  LEA.HI.SX32 R3, R3, -R11, 0x18 ;  /* 0x8000000b03037211 */ /* 0x000fe200078fc2ff */
[----:B------:R-:W-:Y:S02]  /*09e0*/  IMAD R14, R4, R2, R5 ;  /* 0x00000002040e7224 */ /* 0x000fe400078e0205 */
[----:B------:R-:W-:Y:S01]  /*09f0*/  IMAD.MOV.U32 R2, RZ, RZ, RZ ;  /* 0x000000ffff027224 */ /* 0x000fe200078e00ff */
[----:B------:R-:W-:Y:S02]  /*0a00*/  VIMNMX R13, PT, PT, R3, 0x8, PT ;  /* 0x00000008030d7848 */ /* 0x000fe40003fe0100 */
[----:B------:R-:W-:Y:S02]  /*0a10*/  IABS R7, R14 ;  /* 0x0000000e00077213 */ /* 0x000fe40000000000 */
[-C--:B------:R-:W-:Y:S02]  /*0a20*/  IABS R10, R13.reuse ;  /* 0x0000000d000a7213 */ /* 0x080fe40000000000 */
[----:B------:R-:W-:-:S02]  /*0a30*/  IABS R4, R13 ;  /* 0x0000000d00047213 */ /* 0x000fc40000000000 */
[----:B------:R-:W2:Y:S08]  /*0a40*/  I2F.RP R0, R10 ;  /* 0x0000000a00007306 */ /* 0x000eb00000209400 */
[----:B--2---:R-:W2:Y:S02]  /*0a50*/  MUFU.RCP R0, R0 ;  /* 0x0000000000007308 */ /* 0x004ea40000001000 */
[----:B--2---:R-:W-:-:S06]  /*0a60*/  VIADD R3, R0, 0xffffffe ;  /* 0x0ffffffe00037836 */ /* 0x004fcc0000000000 */
[----:B------:R-:W2:Y:S02]  /*0a70*/  F2I.FTZ.U32.TRUNC.NTZ R3, R3 ;  /* 0x0000000300037305 */ /* 0x000ea4000021f000 */
[----:B--2---:R-:W-:-:S04]  /*0a80*/  IMAD.MOV R6, RZ, RZ, -R3 ;  /* 0x000000ffff067224 */ /* 0x004fc800078e0a03 */
[----:B------:R-:W-:-:S04]  /*0a90*/  IMAD.MOV.U32 R5, RZ, RZ, R6 ;  /* 0x000000ffff057224 */ /* 0x000fc800078e0006 */
[----:B------:R-:W-:-:S04]  /*0aa0*/  IMAD R5, R5, R10, RZ ;  /* 0x0000000a05057224 */ /* 0x000fc800078e02ff */
[----:B------:R-:W-:-:S04]  /*0ab0*/  IMAD.HI.U32 R2, R3, R5, R2 ;  /* 0x0000000503027227 */ /* 0x000fc800078e0002 */
[----:B------:R-:W-:Y:S02]  /*0ac0*/  IMAD.MOV R3, RZ, RZ, -R4 ;  /* 0x000000ffff037224 */ /* 0x000fe400078e0a04 */
[----:B------:R-:W-:Y:S01]  /*0ad0*/  IMAD.HI.U32 R0, R2, R7, RZ ;  /* 0x0000000702007227 */ /* 0x000fe200078e00ff */
[----:B------:R-:W2:Y:S01]  /*0ae0*/  I2F.RP R4, R12 ;  /* 0x0000000c00047306 */ /* 0x000ea20000209400 */
[----:B------:R-:W-:Y:S02]  /*0af0*/  IABS R2, R9 ;  /* 0x0000000900027213 */ /* 0x000fe40000000000 */
[----:B------:R-:W-:-:S05]  /*0b00*/  IMAD R3, R0, R3, R7 ;  /* 0x0000000300037224 */ /* 0x000fca00078e0207 */
[----:B------:R-:W-:Y:S01]  /*0b10*/  ISETP.GT.U32.AND P1, PT, R10, R3, PT ;  /* 0x000000030a00720c */ /* 0x000fe20003f24070 */
[----:B------:R-:W5:Y:S08]  /*0b20*/  I2F.RP R6, R2 ;  /* 0x0000000200067306 */ /* 0x000f700000209400 */
[----:B--2---:R-:W2:Y:S04]  /*0b30*/  MUFU.RCP R4, R4 ;  /* 0x0000000400047308 */ /* 0x004ea80000001000 */
[----:B------:R-:W-:-:S02]  /*0b40*/  @!P1 IMAD.IADD R3, R3, 0x1, -R10 ;  /* 0x0000000103039824 */ /* 0x000fc400078e0a0a */
[----:B------:R-:W-:Y:S01]  /*0b50*/  @!P1 VIADD R0, R0, 0x1 ;  /* 0x0000000100009836 */ /* 0x000fe20000000000 */
[----:B------:R-:W-:Y:S01]  /*0b60*/  ISETP.NE.AND P1, PT, R13, RZ, PT ;  /* 0x000000ff0d00720c */ /* 0x000fe20003f25270 */
[----:B-----5:R-:W5:Y:S01]  /*0b70*/  MUFU.RCP R6, R6 ;  /* 0x0000000600067308 */ /* 0x020f620000001000 */
[----:B------:R-:W-:Y:S02]  /*0b80*/  ISETP.GE.U32.AND P0, PT, R3, R10, PT ;  /* 0x0000000a0300720c */ /* 0x000fe40003f06070 */
[----:B------:R-:W-:-:S04]  /*0b90*/  LOP3.LUT R3, R14, R13, RZ, 0x3c, !PT ;  /* 0x0000000d0e037212 */ /* 0x000fc800078e3cff */
[----:B------:R-:W-:Y:S01]  /*0ba0*/  ISETP.GE.AND P2, PT, R3, RZ, PT ;  /* 0x000000ff0300720c */ /* 0x000fe20003f46270 */
[----:B--2---:R-:W-:Y:S01]  /*0bb0*/  VIADD R5, R4, 0xffffffe ;  /* 0x0ffffffe04057836 */ /* 0x004fe20000000000 */
[----:B------:R-:W-:-:S05]  /*0bc0*/  MOV R3, 0x400 ;  /* 0x0000040000037802 */ /* 0x000fca0000000f00 */
[----:B------:R-:W-:Y:S01]  /*0bd0*/  @P0 VIADD R0, R0, 0x1 ;  /* 0x0000000100000836 */ /* 0x000fe20000000000 */
[----:B------:R-:W2:Y:S01]  /*0be0*/  F2I.FTZ.U32.TRUNC.NTZ R5, R5 ;  /* 0x0000000500057305 */ /* 0x000ea2000021f000 */
[----:B------:R-:W-:Y:S01]  /*0bf0*/  R2UR UR6, R3 ;  /* 0x00000000030672ca */ /* 0x000fe200000e0000 */
[----:B-----5:R-:W-:Y:S02]  /*0c00*/  VIADD R6, R6, 0xffffffe ;  /* 0x0ffffffe06067836 */ /* 0x020fe40000000000 */
[----:B------:R-:W-:Y:S02]  /*0c10*/  IMAD.MOV.U32 R10, RZ, RZ, R0 ;  /* 0x000000ffff0a7224 */ /* 0x000fe400078e0000 */
[----:B---3--:R-:W-:Y:S02]  /*0c20*/  IMAD.SHL.U32 R3, R52, 0x80, RZ ;  /* 0x0000008034037824 */ /* 0x008fe400078e00ff */
[----:B------:R-:W-:Y:S01]  /*0c30*/  @!P2 IMAD.MOV R10, RZ, RZ, -R10 ;  /* 0x000000ffff0aa224 */ /* 0x000fe200078e0a0a */
[----:B------:R-:W-:Y:S01]  /*0c40*/  @!P1 LOP3.LUT R10, RZ, R13, RZ, 0x33, !PT ;  /* 0x0000000dff0a9212 */ /* 0x000fe200078e33ff */
[----:B------:R-:W3:Y:S01]  /*0c50*/  F2I.FTZ.U32.TRUNC.NTZ R7, R6 ;  /* 0x0000000600077305 */ /* 0x000ee2000021f000 */
[----:B------:R-:W-:-:S03]  /*0c60*/  LOP3.LUT R3, R3, 0x80, RZ, 0xc0, !PT ;  /* 0x0000008003037812 */ /* 0x000fc600078ec0ff */
[----:B------:R-:W-:Y:S01]  /*0c70*/  IMAD.MOV R0, RZ, RZ, -R10 ;  /* 0x000000ffff007224 */ /* 0x000fe200078e0a0a */
[----:B0-----:R-:W-:Y:S01]  /*0c80*/  ULEA UR6, UR4, UR6, 0x18 ;  /* 0x0000000604067291 */ /* 0x001fe2000f8ec0ff */
[----:B--2---:R-:W-:Y:S02]  /*0c90*/  IMAD.MOV R4, RZ, RZ, -R5 ;  /* 0x000000ffff047224 */ /* 0x004fe400078e0a05 */
[----:B------:R-:W-:Y:S02]  /*0ca0*/  IMAD R0, R13, R0, R14 ;  /* 0x000000000d007224 */ /* 0x000fe400078e020e */
[----:B------:R-:W-:Y:S02]  /*0cb0*/  IMAD.MOV.U32 R13, RZ, RZ, R4 ;  /* 0x000000ffff0d7224 */ /* 0x000fe400078e0004 */
[----:B------:R-:W-:Y:S02]  /*0cc0*/  IMAD.IADD R0, R11, 0x1, R0 ;  /* 0x000000010b007824 */ /* 0x000fe400078e0200 */
[----:B------:R-:W-:Y:S01]  /*0cd0*/  IMAD R11, R13, R12, RZ ;  /* 0x0000000c0d0b7224 */ /* 0x000fe200078e02ff */
[----:B------:R-:W0:Y:S01]  /*0ce0*/  LDS R18, [UR6] ;  /* 0x00000006ff127984 */ /* 0x000e220008000800 */
[----:B------:R-:W-:-:S02]  /*0cf0*/  IMAD.MOV.U32 R4, RZ, RZ, RZ ;  /* 0x000000ffff047224 */ /* 0x000fc400078e00ff */
[----:B------:R-:W-:Y:S02]  /*0d00*/  IMAD R0, R0, 0x100, R3 ;  /* 0x0000010000007824 */ /* 0x000fe400078e0203 */
[----:B------:R-:W-:-:S04]  /*0d10*/  IMAD.HI.U32 R4, R5, R11, R4 ;  /* 0x0000000b05047227 */ /* 0x000fc800078e0004 */
[----:B------:R-:W-:Y:S02]  /*0d20*/  IMAD.SHL.U32 R5, R52, 0x20, RZ ;  /* 0x0000002034057824 */ /* 0x000fe400078e00ff */
[----:B------:R-:W-:Y:S02]  /*0d30*/  IMAD.SHL.U32 R15, R10, 0x40, RZ ;  /* 0x000000400a0f7824 */ /* 0x000fe400078e00ff */
[----:B------:R-:W-:Y:S02]  /*0d40*/  IMAD.IADD R56, R54, 0x1, R0 ;  /* 0x0000000136387824 */ /* 0x000fe400078e0200 */
[----:B---3--:R-:W-:Y:S01]  /*0d50*/  IMAD.MOV R11, RZ, RZ, -R7 ;  /* 0x000000ffff0b7224 */ /* 0x008fe200078e0a07 */
[----:B------:R-:W-:Y:S01]  /*0d60*/  LOP3.LUT R5, R15, 0x20, R5, 0xf8, !PT ;  /* 0x000000200f057812 */ /* 0x000fe200078ef805 */
[----:B------:R-:W-:Y:S01]  /*0d70*/  IMAD.MOV.U32 R6, RZ, RZ, RZ ;  /* 0x000000ffff067224 */ /* 0x000fe200078e00ff */
[----:B------:R-:W-:Y:S01]  /*0d80*/  IABS R3, R56 ;  /* 0x0000003800037213 */ /* 0x000fe20000000000 */
[----:B------:R-:W-:Y:S01]  /*0d90*/  IMAD R11, R11, R2, RZ ;  /* 0x000000020b0b7224 */ /* 0x000fe200078e02ff */
[C---:B------:R-:W-:Y:S01]  /*0da0*/  LOP3.LUT R17, R5.reuse, 0x1f, RZ, 0xfc, !PT ;  /* 0x0000001f05117812 */ /* 0x040fe200078efcff */
[----:B------:R2:W-:Y:S01]  /*0db0*/  STL [R1+0x28], R15 ;  /* 0x0000280f01007387 */ /* 0x0005e20000100800 */
[----:B------:R-:W-:Y:S01]  /*0dc0*/  IABS R13, R5 ;  /* 0x00000005000d7213 */ /* 0x000fe20000000000 */
[----:B------:R-:W-:Y:S01]  /*0dd0*/  IMAD.HI.U32 R0, R4, R3, RZ ;  /* 0x0000000304007227 */ /* 0x000fe200078e00ff */
[----:B------:R-:W-:Y:S01]  /*0de0*/  IABS R10, R17 ;  /* 0x00000011000a7213 */ /* 0x000fe20000000000 */
[----:B------:R-:W-:Y:S01]  /*0df0*/  STL [R1+0x59c], R56 ;  /* 0x00059c3801007387 */ /* 0x000fe20000100800 */
[----:B------:R-:W-:Y:S01]  /*0e00*/  LOP3.LUT R16, R5, 0x2, RZ, 0xfc, !PT ;  /* 0x0000000205107812 */ /* 0x000fe200078efcff */
[----:B------:R-:W-:Y:S01]  /*0e10*/  IMAD.HI.U32 R4, R7, R11, R6 ;  /* 0x0000000b07047227 */ /* 0x000fe200078e0006 */
[----:B------:R-:W-:-:S02]  /*0e20*/  LOP3.LUT R22, R5, 0x7, RZ, 0xfc, !PT ;  /* 0x0000000705167812 */ /* 0x000fc400078efcff */
[----:B------:R-:W-:Y:S01]  /*0e30*/  ISETP.GE.AND P6, PT, R16, RZ, PT ;  /* 0x000000ff1000720c */ /* 0x000fe20003fc6270 */
[----:B------:R-:W-:Y:S01]  /*0e40*/  IMAD.MOV.U32 R11, RZ, RZ, R10 ;  /* 0x000000ffff0b7224 */ /* 0x000fe200078e000a */
[C---:B------:R-:W-:Y:S01]  /*0e50*/  LOP3.LUT R10, R5.reuse, 0x1, RZ, 0xfc, !PT ;  /* 0x00000001050a7812 */ /* 0x040fe200078efcff */
[----:B------:R-:W-:Y:S01]  /*0e60*/  IMAD.MOV R7, RZ, RZ, -R0 ;  /* 0x000000ffff077224 */ /* 0x000fe200078e0a00 */
[----:B--2---:R-:W-:Y:S01]  /*0e70*/  IABS R15, R16 ;  /* 0x00000010000f7213 */ /* 0x004fe20000000000 */
[----:B------:R-:W-:Y:S01]  /*0e80*/  IMAD.HI.U32 R0, R4, R13, RZ ;  /* 0x0000000d04007227 */ /* 0x000fe200078e00ff */
[----:B------:R-:W-:Y:S02]  /*0e90*/  IABS R23, R22 ;  /* 0x0000001600177213 */ /* 0x000fe40000000000 */
[----:B------:R-:W-:Y:S01]  /*0ea0*/  LOP3.LUT R24, R5, 0x9, RZ, 0xfc, !PT ;  /* 0x0000000905187812 */ /* 0x000fe200078efcff */
[----:B------:R-:W-:Y:S01]  /*0eb0*/  IMAD R3, R12, R7, R3 ;  /* 0x000000070c037224 */ /* 0x000fe200078e0203 */
[----:B------:R-:W-:Y:S01]  /*0ec0*/  IABS R7, R10 ;  /* 0x0000000a00077213 */ /* 0x000fe20000000000 */
[----:B------:R-:W-:Y:S01]  /*0ed0*/  IMAD.MOV R0, RZ, RZ, -R0 ;  /* 0x000000ffff007224 */ /* 0x000fe200078e0a00 */
[----:B0-----:R-:W-:Y:S01]  /*0ee0*/  R2UR UR18, R18 ;  /* 0x00000000121272ca */ /* 0x001fe200000e0000 */
[----:B------:R-:W-:Y:S01]  /*0ef0*/  IMAD.HI.U32 R6, R4, R11, RZ ;  /* 0x0000000b04067227 */ /* 0x000fe200078e00ff */
[----:B------:R-:W-:-:S02]  /*0f00*/  ISETP.GT.U32.AND P0, PT, R12, R3, PT ;  /* 0x000000030c00720c */ /* 0x000fc40003f04070 */
[C---:B------:R-:W-:Y:S01]  /*0f10*/  LOP3.LUT R26, R5.reuse, 0xa, RZ, 0xfc, !PT ;  /* 0x0000000a051a7812 */ /* 0x040fe200078efcff */
[----:B------:R-:W-:Y:S01]  /*0f20*/  IMAD R13, R2, R0, R13 ;  /* 0x00000000020d7224 */ /* 0x000fe200078e020d */
[C---:B------:R-:W-:Y:S01]  /*0f30*/  LOP3.LUT R28, R5.reuse, 0x11, RZ, 0xfc, !PT ;  /* 0x00000011051c7812 */ /* 0x040fe200078efcff */
[----:B------:R-:W-:Y:S01]  /*0f40*/  IMAD.HI.U32 R0, R4, R7, RZ ;  /* 0x0000000704007227 */ /* 0x000fe200078e00ff */
[C---:B------:R-:W-:Y:S02]  /*0f50*/  LOP3.LUT R30, R5.reuse, 0x12, RZ, 0xfc, !PT ;  /* 0x00000012051e7812 */ /* 0x040fe400078efcff */
[C---:B------:R-:W-:Y:S01]  /*0f60*/  ISETP.GT.U32.AND P1, PT, R2.reuse, R13, PT ;  /* 0x0000000d0200720c */ /* 0x040fe20003f24070 */
[----:B------:R-:W-:Y:S01]  /*0f70*/  IMAD.MOV R0, RZ, RZ, -R0 ;  /* 0x000000ffff007224 */ /* 0x000fe200078e0a00 */
[----:B------:R-:W-:Y:S01]  /*0f80*/  IABS R33, R28 ;  /* 0x0000001c00217213 */ /* 0x000fe20000000000 */
[----:B------:R-:W-:Y:S01]  /*0f90*/  IMAD.MOV R6, RZ, RZ, -R6 ;  /* 0x000000ffff067224 */ /* 0x000fe200078e0a06 */
[C---:B------:R-:W-:Y:S01]  /*0fa0*/  LOP3.LUT R34, R5.reuse, 0x14, RZ, 0xfc, !PT ;  /* 0x0000001405227812 */ /* 0x040fe200078efcff */
[C---:B------:R-:W-:Y:S01]  /*0fb0*/  IMAD R14, R2.reuse, R0, R7 ;  /* 0x00000000020e7224 */ /* 0x040fe200078e0207 */
[----:B------:R-:W-:Y:S01]  /*0fc0*/  LOP3.LUT R7, R5, 0x5, RZ, 0xfc, !PT ;  /* 0x0000000505077812 */ /* 0x000fe200078efcff */
[C---:B------:R-:W-:Y:S01]  /*0fd0*/  IMAD R11, R2.reuse, R6, R11 ;  /* 0x00000006020b7224 */ /* 0x040fe200078e020b */
[----:B------:R-:W-:Y:S01]  /*0fe0*/  SHF.R.U32.HI R6, RZ, 0x5, R19 ;  /* 0x00000005ff067819 */ /* 0x000fe20000011613 */
[----:B------:R-:W-:Y:S01]  /*0ff0*/  @!P0 IMAD.IADD R3, R3, 0x1, -R12 ;  /* 0x0000000103038824 */ /* 0x000fe200078e0a0c */
[----:B------:R-:W-:Y:S01]  /*1000*/  ISETP.GT.U32.AND P2, PT, R2, R14, PT ;  /* 0x0000000e0200720c */ /* 0x000fe20003f44070 */
[----:B------:R-:W-:Y:S01]  /*1010*/  IMAD.HI.U32 R0, R4, R15, RZ ;  /* 0x0000000f04007227 */ /* 0x000fe200078e00ff */
[----:B------:R-:W-:-:S02]  /*1020*/  ISETP.GT.U32.AND P5, PT, R2, R11, PT ;  /* 0x0000000b0200720c */ /* 0x000fc40003fa4070 */
[----:B------:R-:W-:Y:S01]  /*1030*/  ISETP.GT.U32.AND P3, PT, R12, R3, PT ;  /* 0x000000030c00720c */ /* 0x000fe20003f64070 */
[----:B------:R-:W-:Y:S01]  /*1040*/  @!P1 IMAD.IADD R13, R13, 0x1, -R2 ;  /* 0x000000010d0d9824 */ /* 0x000fe200078e0a02 */
[----:B------:R-:W-:Y:S01]  /*1050*/  ISETP.GE.AND P1, PT, R17, RZ, PT ;  /* 0x000000ff1100720c */ /* 0x000fe20003f26270 */
[----:B------:R-:W-:Y:S01]  /*1060*/  IMAD.MOV R0, RZ, RZ, -R0 ;  /* 0x000000ffff007224 */ /* 0x000fe200078e0a00 */
[----:B------:R-:W-:Y:S02]  /*1070*/  R2UR UR9, R6 ;  /* 0x00000000060972ca */ /* 0x000fe400000e0000 */
[C---:B------:R-:W-:Y:S01]  /*1080*/  ISETP.GT.U32.AND P4, PT, R2.reuse, R13, PT ;  /* 0x0000000d0200720c */ /* 0x040fe20003f84070 */
[----:B------:R-:W-:Y:S01]  /*1090*/  IMAD R15, R2, R0, R15 ;  /* 0x00000000020f7224 */ /* 0x000fe200078e020f */
[C---:B------:R-:W-:Y:S01]  /*10a0*/  LOP3.LUT R0, R5.reuse, 0x3, RZ, 0xfc, !PT ;  /* 0x0000000305007812 */ /* 0x040fe200078efcff */
[--C-:B------:R-:W-:Y:S01]  /*10b0*/  @!P2 IMAD.IADD R14, R14, 0x1, -R2.reuse ;  /* 0x000000010e0ea824 */ /* 0x100fe200078e0a02 */
[----:B------:R-:W-:Y:S01]  /*10c0*/  LOP3.LUT R6, R5, 0x4, RZ, 0xfc, !PT ;  /* 0x0000000405067812 */ /* 0x000fe200078efcff */
[----:B------:R-:W-:Y:S01]  /*10d0*/  @!P5 IMAD.IADD R11, R11, 0x1, -R2 ;  /* 0x000000010b0bd824 */ /* 0x000fe200078e0a02 */
[----:B------:R-:W-:Y:S01]  /*10e0*/  IABS R17, R0 ;  /* 0x0000000000117213 */ /* 0x000fe20000000000 */
[----:B------:R-:W-:Y:S01]  /*10f0*/  @!P3 IMAD.IADD R3, R3, 0x1, -R12 ;  /* 0x000000010303b824 */ /* 0x000fe200078e0a0c */
[----:B------:R-:W-:-:S02]  /*1100*/  ISETP.GT.U32.AND P2, PT, R2, R14, PT ;  /* 0x0000000e0200720c */ /* 0x000fc40003f44070 */
[----:B------:R-:W-:Y:S01]  /*1110*/  ISETP.GT.U32.AND P0, PT, R2, R11, PT ;  /* 0x0000000b0200720c */ /* 0x000fe20003f04070 */
[----:B------:R-:W-:Y:S01]  /*1120*/  USHF.L.U32 UR4, UR9, 0x15, URZ ;  /* 0x0000001509047899 */ /* 0x000fe200080006ff */
[----:B------:R-:W-:Y:S01]  /*1130*/  ISETP.GE.AND P3, PT, R5, RZ, PT ;  /* 0x000000ff0500720c */ /* 0x000fe20003f66270 */
[----:B------:R-:W-:Y:S01]  /*1140*/  @!P4 IMAD.IADD R13, R13, 0x1, -R2 ;  /* 0x000000010d0dc824 */ /* 0x000fe200078e0a02 */
[----:B------:R-:W-:Y:S01]  /*1150*/  ISETP.GE.AND P4, PT, R0, RZ, PT ;  /* 0x000000ff0000720c */ /* 0x000fe20003f86270 */
[----:B------:R-:W-:Y:S01]  /*1160*/  IMAD.HI.U32 R0, R4, R17, RZ ;  /* 0x0000001104007227 */ /* 0x000fe200078e00ff */
[----:B------:R-:W-:Y:S01]  /*1170*/  IABS R19, R6 ;  /* 0x0000000600137213 */ /* 0x000fe20000000000 */
[----:B------:R-:W-:Y:S01]  /*1180*/  ULOP3.LUT UR4, UR4, 0x600000, URZ, 0xc0, !UPT ;  /* 0x0060000004047892 */ /* 0x000fe2000f8ec0ff */
[----:B------:R-:W-:Y:S01]  /*1190*/  ISETP.GE.AND P5, PT, R10, RZ, PT ;  /* 0x000000ff0a00720c */ /* 0x000fe20003fa6270 */
[----:B------:R-:W-:Y:S01]  /*11a0*/  IMAD.MOV R0, RZ, RZ, -R0 ;  /* 0x000000ffff007224 */ /* 0x000fe200078e0a00 */
[----:B------:R-:W-:Y:S01]  /*11b0*/  LOP3.LUT R12, R5, 0x6, RZ, 0xfc, !PT ;  /* 0x00000006050c7812 */ /* 0x000fe200078efcff */
[--C-:B------:R-:W-:Y:S01]  /*11c0*/  @!P2 IMAD.IADD R14, R14, 0x1, -R2.reuse ;  /* 0x000000010e0ea824 */ /* 0x100fe200078e0a02 */
[----:B------:R-:W-:Y:S01]  /*11d0*/  ISETP.GT.U32.AND P2, PT, R2, R15, PT ;  /* 0x0000000f0200720c */ /* 0x000fe20003f44070 */
[----:B------:R-:W-:Y:S01]  /*11e0*/  @!P0 IMAD.IADD R11, R11, 0x1, -R2 ;  /* 0x000000010b0b8824 */ /* 0x000fe200078e0a02 */
[----:B------:R-:W-:Y:S01]  /*11f0*/  ISETP.GE.AND P0, PT, R6, RZ, PT ;  /* 0x000000ff0600720c */ /* 0x000fe20003f06270 */
[----:B------:R-:W-:Y:S01]  /*1200*/  IMAD.HI.U32 R6, R4, R19, RZ ;  /* 0x0000001304067227 */ /* 0x000fe200078e00ff */
[----:B------:R-:W-:-:S02]  /*1210*/  IABS R21, R7 ;  /* 0x0000000700157213 */ /* 0x000fc40000000000 */
[----:B------:R-:W-:Y:S01]  /*1220*/  IABS R10, R12 ;  /* 0x0000000c000a7213 */ /* 0x000fe20000000000 */
[C---:B------:R-:W-:Y:S01]  /*1230*/  IMAD R16, R2.reuse, R0, R17 ;  /* 0x0000000002107224 */ /* 0x040fe200078e0211 */
[----:B------:R-:W-:Y:S01]  /*1240*/  IABS R37, R34 ;  /* 0x0000002200257213 */ /* 0x000fe20000000000 */
[----:B------:R-:W-:Y:S01]  /*1250*/  IMAD.MOV.U32 R0, RZ, RZ, R11 ;  /* 0x000000ffff007224 */ /* 0x000fe200078e000b */
[----:B------:R-:W-:Y:S01]  /*1260*/  IABS R11, R24 ;  /* 0x00000018000b7213 */ /* 0x000fe20000000000 */
[----:B------:R-:W-:Y:S01]  /*1270*/  IMAD.MOV R6, RZ, RZ, -R6 ;  /* 0x000000ffff067224 */ /* 0x000fe200078e0a06 */
[----:B------:R-:W-:Y:S01]  /*1280*/  LOP3.LUT R32, R5, 0x13, RZ, 0xfc, !PT ;  /* 0x0000001305207812 */ /* 0x000fe200078efcff */
[----:B------:R-:W-:Y:S01]  /*1290*/  @!P2 IMAD.IADD R15, R15, 0x1, -R2 ;  /* 0x000000010f0fa824 */ /* 0x000fe200078e0a02 */
[C---:B------:R-:W-:Y:S01]  /*12a0*/  ISETP.GT.U32.AND P2, PT, R2.reuse, R16, PT ;  /* 0x000000100200720c */ /* 0x040fe20003f44070 */
[----:B------:R-:W-:Y:S01]  /*12b0*/  @!P3 IMAD.MOV R13, RZ, RZ, -R13 ;  /* 0x000000ffff0db224 */ /* 0x000fe200078e0a0d */
[----:B------:R-:W-:Y:S01]  /*12c0*/  ISETP.GE.AND P3, PT, R7, RZ, PT ;  /* 0x000000ff0700720c */ /* 0x000fe20003f66270 */
[----:B------:R-:W-:Y:S01]  /*12d0*/  @!P1 IMAD.MOV R0, RZ, RZ, -R0 ;  /* 0x000000ffff009224 */ /* 0x000fe200078e0a00 */
[----:B------:R-:W-:Y:S01]  /*12e0*/  ISETP.GT.U32.AND P1, PT, R2, R15, PT ;  /* 0x0000000f0200720c */ /* 0x000fe20003f24070 */
[----:B------:R-:W-:Y:S01]  /*12f0*/  IMAD.HI.U32 R7, R4, R21, RZ ;  /* 0x0000001504077227 */ /* 0x000fe200078e00ff */
[----:B------:R-:W-:-:S02]  /*1300*/  LOP3.LUT R36, R5, 0x15, RZ, 0xfc, !PT ;  /* 0x0000001505247812 */ /* 0x000fc400078efcff */
[----:B------:R-:W-:Y:S01]  /*1310*/  IABS R35, R32 ;  /* 0x0000002000237213 */ /* 0x000fe20000000000 */
[C---:B------:R-:W-:Y:S01]  /*1320*/  IMAD R17, R2.reuse, R6, R19 ;  /* 0x0000000602117224 */ /* 0x040fe200078e0213 */
[----:B------:R-:W-:Y:S01]  /*1330*/  IABS R39, R36 ;  /* 0x0000002400277213 */ /* 0x000fe20000000000 */
[----:B------:R-:W-:Y:S01]  /*1340*/  IMAD.MOV.U32 R19, RZ, RZ, R10 ;  /* 0x000000ffff137224 */ /* 0x000fe200078e000a */
[C---:B------:R-:W-:Y:S01]  /*1350*/  LOP3.LUT R10, R5.reuse, 0x8, RZ, 0xfc, !PT ;  /* 0x00000008050a7812 */ /* 0x040fe200078efcff */
[----:B------:R-:W-:Y:S01]  /*1360*/  IMAD.MOV R7, RZ, RZ, -R7 ;  /* 0x000000ffff077224 */ /* 0x000fe200078e0a07 */
[----:B------:R-:W-:Y:S01]  /*1370*/  LOP3.LUT R38, R5, 0x16, RZ, 0xfc, !PT ;  /* 0x0000001605267812 */ /* 0x000fe200078efcff */
[----:B------:R-:W-:Y:S01]  /*1380*/  @!P5 IMAD.MOV R14, RZ, RZ, -R14 ;  /* 0x000000ffff0ed224 */ /* 0x000fe200078e0a0e */
[----:B------:R-:W-:Y:S01]  /*1390*/  ISETP.GT.U32.AND P5, PT, R2, R17, PT ;  /* 0x000000110200720c */ /* 0x000fe20003fa4070 */
[----:B------:R-:W-:Y:S01]  /*13a0*/  IMAD.HI.U32 R6, R4, R19, RZ ;  /* 0x0000001304067227 */ /* 0x000fe200078e00ff */
[----:B------:R-:W-:-:S02]  /*13b0*/  IABS R41, R38 ;  /* 0x0000002600297213 */ /* 0x000fc40000000000 */
[----:B------:R-:W-:Y:S01]  /*13c0*/  LOP3.LUT R40, R5, 0x17, RZ, 0xfc, !PT ;  /* 0x0000001705287812 */ /* 0x000fe200078efcff */
[C---:B------:R-:W-:Y:S01]  /*13d0*/  IMAD R18, R2.reuse, R7, R21 ;  /* 0x0000000702127224 */ /* 0x040fe200078e0215 */
[----:B------:R-:W-:Y:S01]  /*13e0*/  IABS R21, R10 ;  /* 0x0000000a00157213 */ /* 0x000fe20000000000 */
[----:B------:R-:W-:Y:S01]  /*13f0*/  IMAD.MOV R6, RZ, RZ, -R6 ;  /* 0x000000ffff067224 */ /* 0x000fe200078e0a06 */
[----:B------:R-:W-:Y:S01]  /*1400*/  IABS R43, R40 ;  /* 0x00000028002b7213 */ /* 0x000fe20000000000 */
[--C-:B------:R-:W-:Y:S01]  /*1410*/  @!P1 IMAD.IADD R15, R15, 0x1, -R2.reuse ;  /* 0x000000010f0f9824 */ /* 0x100fe200078e0a02 */
[C---:B------:R-:W-:Y:S01]  /*1420*/  ISETP.GT.U32.AND P1, PT, R2.reuse, R18, PT ;  /* 0x000000120200720c */ /* 0x040fe20003f24070 */
[----:B------:R-:W-:Y:S01]  /*1430*/  IMAD R19, R2, R6, R19 ;  /* 0x0000000602137224 */ /* 0x000fe200078e0213 */
[C---:B------:R-:W-:Y:S01]  /*1440*/  LOP3.LUT R42, R5.reuse, 0x18, RZ, 0xfc, !PT ;  /* 0x00000018052a7812 */ /* 0x040fe200078efcff */
[--C-:B------:R-:W-:Y:S01]  /*1450*/  @!P2 IMAD.IADD R16, R16, 0x1, -R2.reuse ;  /* 0x000000011010a824 */ /* 0x100fe200078e0a02 */
[----:B------:R-:W-:Y:S01]  /*1460*/  LOP3.LUT R44, R5, 0x19, RZ, 0xfc, !PT ;  /* 0x00000019052c7812 */ /* 0x000fe200078efcff */
[----:B------:R-:W-:Y:S01]  /*1470*/  @!P5 IMAD.IADD R17, R17, 0x1, -R2 ;  /* 0x000000011111d824 */ /* 0x000fe200078e0a02 */
[----:B------:R-:W-:Y:S01]  /*1480*/  IABS R45, R42 ;  /* 0x0000002a002d7213 */ /* 0x000fe20000000000 */
[----:B------:R-:W-:Y:S01]  /*1490*/  @!P6 IMAD.MOV R15, RZ, RZ, -R15 ;  /* 0x000000ffff0fe224 */ /* 0x000fe200078e0a0f */
[----:B------:R-:W-:Y:S01]  /*14a0*/  ISETP.GT.U32.AND P2, PT, R2, R16, PT ;  /* 0x000000100200720c */ /* 0x000fe20003f44070 */
[----:B------:R-:W-:Y:S01]  /*14b0*/  IMAD.HI.U32 R6, R4, R21, RZ ;  /* 0x0000001504067227 */ /* 0x000fe200078e00ff */
[----:B------:R-:W-:-:S02]  /*14c0*/  ISETP.GT.U32.AND P6, PT, R2, R19, PT ;  /* 0x000000130200720c */ /* 0x000fc40003fc4070 */
[----:B------:R-:W-:Y:S01]  /*14d0*/  ISETP.GT.U32.AND P5, PT, R2, R17, PT ;  /* 0x000000110200720c */ /* 0x000fe20003fa4070 */
[----:B------:R-:W-:Y:S01]  /*14e0*/  @!P1 IMAD.IADD R18, R18, 0x1, -R2 ;  /* 0x0000000112129824 */ /* 0x000fe200078e0a02 */
[----:B------:R-:W-:Y:S01]  /*14f0*/  IABS R47, R44 ;  /* 0x0000002c002f7213 */ /* 0x000fe20000000000 */
[----:B------:R-:W-:Y:S01]  /*1500*/  IMAD.HI.U32 R7, R4, R23, RZ ;  /* 0x0000001704077227 */ /* 0x000fe200078e00ff */
[C---:B------:R-:W-:Y:S02]  /*1510*/  LOP3.LUT R50, R5.reuse, 0x1d, RZ, 0xfc, !PT ;  /* 0x0000001d05327812 */ /* 0x040fe400078efcff */
[C---:B------:R-:W-:Y:S01]  /*1520*/  ISETP.GT.U32.AND P1, PT, R2.reuse, R18, PT ;  /* 0x000000120200720c */ /* 0x040fe20003f24070 */
[----:B------:R-:W-:Y:S01]  /*1530*/  IMAD.MOV R6, RZ, RZ, -R6 ;  /* 0x000000ffff067224 */ /* 0x000fe200078e0a06 */
[----:B------:R-:W-:Y:S01]  /*1540*/  IABS R55, R50 ;  /* 0x0000003200377213 */ /* 0x000fe20000000000 */
[----:B------:R-:W-:Y:S01]  /*1550*/  IMAD.MOV R7, RZ, RZ, -R7 ;  /* 0x000000ffff077224 */ /* 0x000fe200078e0a07 */
[C---:B------:R-:W-:Y:S01]  /*1560*/  LOP3.LUT R46, R5.reuse, 0x1b, RZ, 0xfc, !PT ;  /* 0x0000001b052e7812 */ /* 0x040fe200078efcff */
[----:B------:R-:W-:Y:S01]  /*1570*/  IMAD R21, R2, R6, R21 ;  /* 0x0000000602157224 */ /* 0x000fe200078e0215 */
[----:B------:R-:W-:Y:S01]  /*1580*/  LOP3.LUT R48, R5, 0x1c, RZ, 0xfc, !PT ;  /* 0x0000001c05307812 */ /* 0x000fe200078efcff */
[--C-:B------:R-:W-:Y:S01]  /*1590*/  @!P2 IMAD.IADD R16, R16, 0x1, -R2.reuse ;  /* 0x000000011010a824 */ /* 0x100fe200078e0a02 */
[----:B------:R-:W-:Y:S01]  /*15a0*/  IABS R51, R46 ;  /* 0x0000002e00337213 */ /* 0x000fe20000000000 */
[--C-:B------:R-:W-:Y:S01]  /*15b0*/  @!P6 IMAD.IADD R19, R19, 0x1, -R2.reuse ;  /* 0x000000011313e824 */ /* 0x100fe200078e0a02 */
[----:B------:R-:W-:Y:S01]  /*15c0*/  BAR.SYNC.DEFER_BLOCKING 0x0 ;  /* 0x0000000000007b1d */ /* 0x000fe20000010000 */
[C---:B------:R-:W-:Y:S01]  /*15d0*/  IMAD R20, R2.reuse, R7, R23 ;  /* 0x0000000702147224 */ /* 0x040fe200078e0217 */
[----:B------:R-:W-:Y:S01]  /*15e0*/  IABS R23, R26 ;  /* 0x0000001a00177213 */ /* 0x000fe20000000000 */
[----:B------:R-:W-:Y:S01]  /*15f0*/  @!P5 IMAD.IADD R17, R17, 0x1, -R2 ;  /* 0x000000011111d824 */ /* 0x000fe200078e0a02 */
[C---:B------:R-:W-:Y:S01]  /*1600*/  ISETP.GT.U32.AND P5, PT, R2.reuse, R21, PT ;  /* 0x000000150200720c */ /* 0x040fe20003fa4070 */
[----:B------:R-:W-:Y:S01]  /*1610*/  @!P4 IMAD.MOV R16, RZ, RZ, -R16 ;  /* 0x000000ffff10c224 */ /* 0x000fe200078e0a10 */
[----:B------:R-:W-:Y:S01]  /*1620*/  ISETP.GT.U32.AND P4, PT, R2, R19, PT ;  /* 0x000000130200720c */ /* 0x000fe20003f84070 */
[----:B------:R-:W-:Y:S01]  /*1630*/  IMAD.HI.U32 R6, R4, R11, RZ ;  /* 0x0000000b04067227 */ /* 0x000fe200078e00ff */
[----:B------:R-:W-:-:S02]  /*1640*/  ISETP.GE.AND P6, PT, R12, RZ, PT ;  /* 0x000000ff0c00720c */ /* 0x000fc40003fc6270 */
[----:B------:R-:W-:Y:S01]  /*1650*/  ISETP.GT.U32.AND P2, PT, R2, R20, PT ;  /* 0x000000140200720c */ /* 0x000fe20003f44070 */
[----:B------:R-:W-:Y:S01]  /*1660*/  IMAD.HI.U32 R7, R4, R23, RZ ;  /* 0x0000001704077227 */ /* 0x000fe200078e00ff */
[----:B------:R-:W-:-:S03]  /*1670*/  IABS R53, R48 ;  /* 0x0000003000357213 */ /* 0x000fc60000000000 */
[----:B------:R-:W-:Y:S02]  /*1680*/  IMAD.MOV R6, RZ, RZ, -R6 ;  /* 0x000000ffff067224 */ /* 0x000fe400078e0a06 */
[--C-:B------:R-:W-:Y:S01]  /*1690*/  @!P1 IMAD.IADD R18, R18, 0x1, -R2.reuse ;  /* 0x0000000112129824 */ /* 0x100fe200078e0a02 */
[----:B------:R-:W-:Y:S01]  /*16a0*/  ISETP.GE.AND P1, PT, R22, RZ, PT ;  /* 0x000000ff1600720c */ /* 0x000fe20003f26270 */
[----:B------:R-:W-:Y:S02]  /*16b0*/  IMAD.MOV R7, RZ, RZ, -R7 ;  /* 0x000000ffff077224 */ /* 0x000fe400078e0a07 */
[C---:B------:R-:W-:Y:S01]  /*16c0*/  IMAD R22, R2.reuse, R6, R11 ;  /* 0x0000000602167224 */ /* 0x040fe200078e020b */
[----:B------:R-:W-:Y:S01]  /*16d0*/  LOP3.LUT R6, R5, 0xb, RZ, 0xfc, !PT ;  /* 0x0000000b05067812 */ /* 0x000fe200078efcff */
[C---:B------:R-:W-:Y:S02]  /*16e0*/  IMAD R23, R2.reuse, R7, R23 ;  /* 0x0000000702177224 */ /* 0x040fe400078e0217 */
[--C-:B------:R-:W-:Y:S01]  /*16f0*/  @!P5 IMAD.IADD R21, R21, 0x1, -R2.reuse ;  /* 0x000000011515d824 */ /* 0x100fe200078e0a02 */
[----:B------:R-:W-:Y:S01]  /*1700*/  IABS R11, R6 ;  /* 0x00000006000b7213 */ /* 0x000fe20000000000 */
[--C-:B------:R-:W-:Y:S01]  /*1710*/  @!P4 IMAD.IADD R19, R19, 0x1, -R2.reuse ;  /* 0x000000011313c824 */ /* 0x100fe200078e0a02 */
[----:B------:R-:W-:Y:S01]  /*1720*/  ISETP.GT.U32.AND P4, PT, R2, R22, PT ;  /* 0x000000160200720c */ /* 0x000fe20003f84070 */
[----:B------:R-:W-:Y:S01]  /*1730*/  @!P2 IMAD.IADD R20, R20, 0x1, -R2 ;  /* 0x000000011414a824 */ /* 0x000fe200078e0a02 */
[C---:B------:R-:W-:Y:S01]  /*1740*/  ISETP.GT.U32.AND P5, PT, R2.reuse, R21, PT ;  /* 0x000000150200720c */ /* 0x040fe20003fa4070 */
[----:B------:R-:W-:Y:S01]  /*1750*/  @!P6 IMAD.MOV R19, RZ, RZ, -R19 ;  /* 0x000000ffff13e224 */ /* 0x000fe200078e0a13 */
[C---:B------:R-:W-:Y:S01]  /*1760*/  ISETP.GT.U32.AND P6, PT, R2.reuse, R23, PT ;  /* 0x000000170200720c */ /* 0x040fe20003fc4070 */
[----:B------:R-:W-:Y:S01]  /*1770*/  @!P0 IMAD.MOV R17, RZ, RZ, -R17 ;  /* 0x000000ffff118224 */ /* 0x000fe200078e0a11 */
[----:B------:R-:W-:Y:S01]  /*1780*/  ISETP.GT.U32.AND P0, PT, R2, R20, PT ;  /* 0x000000140200720c */ /* 0x000fe20003f04070 */
[----:B------:R-:W-:Y:S01]  /*1790*/  @!P3 IMAD.MOV R18, RZ, RZ, -R18 ;  /* 0x000000ffff12b224 */ /* 0x000fe200078e0a12 */
[----:B------:R-:W-:Y:S01]  /*17a0*/  ISETP.GE.AND P3, PT, R24, RZ, PT ;  /* 0x000000ff1800720c */ /* 0x000fe20003f66270 */
[----:B------:R-:W-:Y:S01]  /*17b0*/  IMAD.HI.U32 R12, R4, R39, RZ ;  /* 0x00000027040c7227 */ /* 0x000fe200078e00ff */
[----:B------:R-:W-:-:S02]  /*17c0*/  ISETP.GE.AND P2, PT, R10, RZ, PT ;  /* 0x000000ff0a00720c */ /* 0x000fc40003f46270 */
[----:B------:R-:W-:Y:S01]  /*17d0*/  LOP3.LUT R10, R5, 0xc, RZ, 0xfc, !PT ;  /* 0x0000000c050a7812 */ /* 0x000fe200078efcff */
[--C-:B------:R-:W-:Y:S02]  /*17e0*/  @!P4 IMAD.IADD R22, R22, 0x1, -R2.reuse ;  /* 0x000000011616c824 */ /* 0x100fe400078e0a02 */
[--C-:B------:R-:W-:Y:S01]  /*17f0*/  @!P5 IMAD.IADD R21, R21, 0x1, -R2.reuse ;  /* 0x000000011515d824 */ /* 0x100fe200078e0a02 */
[----:B------:R-:W-:Y:S01]  /*1800*/  ISETP.GE.AND P5, PT, R6, RZ, PT ;  /* 0x000000ff0600720c */ /* 0x000fe20003fa6270 */
[----:B------:R-:W-:Y:S01]  /*1810*/  @!P6 IMAD.IADD R23, R23, 0x1, -R2 ;  /* 0x000000011717e824 */ /* 0x000fe200078e0a02 */
[----:B------:R-:W-:Y:S01]  /*1820*/  ISETP.GT.U32.AND P6, PT, R2, R22, PT ;  /* 0x000000160200720c */ /* 0x000fe20003fc4070 */
[----:B------:R-:W-:Y:S01]  /*1830*/  IMAD.HI.U32 R6, R4, R11, RZ ;  /* 0x0000000b04067227 */ /* 0x000fe200078e00ff */
[----:B------:R-:W-:Y:S02]  /*1840*/  IABS R25, R10 ;  /* 0x0000000a00197213 */ /* 0x000fe40000000000 */
[----:B------:R-:W-:Y:S01]  /*1850*/  ISETP.GE.AND P4, PT, R10, RZ, PT ;  /* 0x000000ff0a00720c */ /* 0x000fe20003f86270 */
[----:B------:R-:W-:Y:S01]  /*1860*/  IMAD.MOV R6, RZ, RZ, -R6 ;  /* 0x000000ffff067224 */ /* 0x000fe200078e0a06 */
[C---:B------:R-:W-:Y:S01]  /*1870*/  LOP3.LUT R10, R5.reuse, 0xf, RZ, 0xfc, !PT ;  /* 0x0000000f050a7812 */ /* 0x040fe200078efcff */
[----:B------:R-:W-:Y:S01]  /*1880*/  @!P0 IMAD.IADD R20, R20, 0x1, -R2 ;  /* 0x0000000114148824 */ /* 0x000fe200078e0a02 */
[----:B------:R-:W-:Y:S01]  /*1890*/  ISETP.GE.AND P0, PT, R26, RZ, PT ;  /* 0x000000ff1a00720c */ /* 0x000fe20003f06270 */
[----:B------:R-:W-:Y:S01]  /*18a0*/  IMAD R24, R2, R6, R11 ;  /* 0x0000000602187224 */ /* 0x000fe200078e020b */
[----:B------:R-:W-:Y:S01]  /*18b0*/  LOP3.LUT R6, R5, 0xd, RZ, 0xfc, !PT ;  /* 0x0000000d05067812 */ /* 0x000fe200078efcff */
[----:B------:R-:W-:Y:S01]  /*18c0*/  IMAD.HI.U32 R7, R4, R25, RZ ;  /* 0x0000001904077227 */ /* 0x000fe200078e00ff */
[----:B------:R-:W-:-:S02]  /*18d0*/  IABS R29, R10 ;  /* 0x0000000a001d7213 */ /* 0x000fc40000000000 */
[----:B------:R-:W-:Y:S01]  /*18e0*/  IABS R11, R6 ;  /* 0x00000006000b7213 */ /* 0x000fe20000000000 */
[----:B------:R-:W-:Y:S01]  /*18f0*/  @!P6 IMAD.IADD R22, R22, 0x1, -R2 ;  /* 0x000000011616e824 */ /* 0x000fe200078e0a02 */
[C---:B------:R-:W-:Y:S01]  /*1900*/  ISETP.GT.U32.AND P6, PT, R2.reuse, R24, PT ;  /* 0x000000180200720c */ /* 0x040fe20003fc4070 */
[----:B------:R-:W-:Y:S01]  /*1910*/  @!P1 IMAD.MOV R20, RZ, RZ, -R20 ;  /* 0x000000ffff149224 */ /* 0x000fe200078e0a14 */
[----:B------:R-:W-:Y:S01]  /*1920*/  ISETP.GT.U32.AND P1, PT, R2, R23, PT ;  /* 0x000000170200720c */ /* 0x000fe20003f24070 */
[----:B------:R-:W-:Y:S01]  /*1930*/  IMAD.MOV R7, RZ, RZ, -R7 ;  /* 0x000000ffff077224 */ /* 0x000fe200078e0a07 */
[C---:B------:R-:W-:Y:S01]  /*1940*/  LOP3.LUT R26, R5.reuse, 0x10, RZ, 0xfc, !PT ;  /* 0x00000010051a7812 */ /* 0x040fe200078efcff */
[----:B------:R-:W-:Y:S01]  /*1950*/  @!P2 IMAD.MOV R21, RZ, RZ, -R21 ;  /* 0x000000ffff15a224 */ /* 0x000fe200078e0a15 */
[----:B------:R-:W-:Y:S01]  /*1960*/  ISETP.GE.AND P2, PT, R6, RZ, PT ;  /* 0x000000ff0600720c */ /* 0x000fe20003f46270 */
[----:B------:R-:W-:Y:S01]  /*1970*/  IMAD R25, R2, R7, R25 ;  /* 0x0000000702197224 */ /* 0x000fe200078e0219 */
[----:B------:R-:W-:Y:S01]  /*1980*/  LOP3.LUT R7, R5, 0xe, RZ, 0xfc, !PT ;  /* 0x0000000e05077812 */ /* 0x000fe200078efcff */
[----:B------:R-:W-:Y:S01]  /*1990*/  IMAD.HI.U32 R6, R4, R11, RZ ;  /* 0x0000000b04067227 */ /* 0x000fe200078e00ff */
[----:B------:R-:W-:-:S02]  /*19a0*/  IABS R31, R26 ;  /* 0x0000001a001f7213 */ /* 0x000fc40000000000 */
[----:B------:R-:W-:Y:S01]  /*19b0*/  IABS R27, R7 ;  /* 0x00000007001b7213 */ /* 0x000fe20000000000 */
[--C-:B------:R-:W-:Y:S02]  /*19c0*/  @!P6 IMAD.IADD R24, R24, 0x1, -R2.reuse ;  /* 0x000000011818e824 */ /* 0x100fe400078e0a02 */
[----:B------:R-:W-:Y:S01]  /*19d0*/  @!P1 IMAD.IADD R23, R23, 0x1, -R2 ;  /* 0x0000000117179824 */ /* 0x000fe200078e0a02 */
[----:B------:R-:W-:Y:S01]  /*19e0*/  ISETP.GE.AND P1, PT, R7, RZ, PT ;  /* 0x000000ff0700720c */ /* 0x000fe20003f26270 */
[----:B------:R-:W-:Y:S01]  /*19f0*/  IMAD.HI.U32 R7, R4, R27, RZ ;  /* 0x0000001b04077227 */ /* 0x000fe200078e00ff */
[----:B------:R-:W-:-:S03]  /*1a00*/  ISETP.GT.U32.AND P6, PT, R2, R24, PT ;  /* 0x000000180200720c */ /* 0x000fc60003fc4070 */
[----:B------:R-:W-:Y:S01]  /*1a10*/  @!P3 IMAD.MOV R22, RZ, RZ, -R22 ;  /* 0x000000ffff16b224 */ /* 0x000fe200078e0a16 */
[----:B------:R-:W-:Y:S01]  /*1a20*/  ISETP.GE.AND P3, PT, R10, RZ, PT ;  /* 0x000000ff0a00720c */ /* 0x000fe20003f66270 */
[----:B------:R-:W-:Y:S02]  /*1a30*/  IMAD.MOV R6, RZ, RZ, -R6 ;  /* 0x000000ffff067224 */ /* 0x000fe400078e0a06 */
[----:B------:R-:W-:Y:S02]  /*1a40*/  IMAD.MOV R10, RZ, RZ, -R7 ;  /* 0x000000ffff0a7224 */ /* 0x000fe400078e0a07 */
[C---:B------:R-:W-:Y:S02]  /*1a50*/  IMAD R7, R2.reuse, R6, R11 ;  /* 0x0000000602077224 */ /* 0x040fe400078e020b */
[----:B------:R-:W-:Y:S02]  /*1a60*/  IMAD R11, R2, R10, R27 ;  /* 0x0000000a020b7224 */ /* 0x000fe400078e021b */
[----:B------:R-:W-:Y:S01]  /*1a70*/  @!P6 IMAD.IADD R24, R24, 0x1, -R2 ;  /* 0x000000011818e824 */ /* 0x000fe200078e0a02 */
[C---:B------:R-:W-:Y:S01]  /*1a80*/  ISETP.GT.U32.AND P6, PT, R2.reuse, R7, PT ;  /* 0x000000070200720c */ /* 0x040fe20003fc4070 */
[----:B------:R-:W-:Y:S01]  /*1a90*/  @!P0 IMAD.MOV R23, RZ, RZ, -R23 ;  /* 0x000000ffff178224 */ /* 0x000fe200078e0a17 */
[C---:B------:R-:W-:Y:S01]  /*1aa0*/  ISETP.GT.U32.AND P0, PT, R2.reuse, R25, PT ;  /* 0x000000190200720c */ /* 0x040fe20003f04070 */
[----:B------:R-:W-:Y:S01]  /*1ab0*/  @!P5 IMAD.MOV R24, RZ, RZ, -R24 ;  /* 0x000000ffff18d224 */ /* 0x000fe200078e0a18 */
[----:B------:R-:W-:Y:S01]  /*1ac0*/  ISETP.GT.U32.AND P5, PT, R2, R11, PT ;  /* 0x0000000b0200720c */ /* 0x000fe20003fa4070 */
[----:B------:R-:W-:-:S04]  /*1ad0*/  IMAD.HI.U32 R6, R4, R29, RZ ;  /* 0x0000001d04067227 */ /* 0x000fc800078e00ff */
[----:B------:R-:W-:-:S04]  /*1ae0*/  IMAD.HI.U32 R10, R4, R31, RZ ;  /* 0x0000001f040a7227 */ /* 0x000fc800078e00ff */
[----:B------:R-:W-:Y:S02]  /*1af0*/  IMAD.MOV R27, RZ, RZ, -R6 ;  /* 0x000000ffff1b7224 */ /* 0x000fe400078e0a06 */
[--C-:B------:R-:W-:Y:S02]  /*1b00*/  @!P0 IMAD.IADD R25, R25, 0x1, -R2.reuse ;  /* 0x0000000119198824 */ /* 0x100fe400078e0a02 */
[----:B------:R-:W-:Y:S02]  /*1b10*/  @!P5 IMAD.IADD R11, R11, 0x1, -R2 ;  /* 0x000000010b0bd824 */ /* 0x000fe400078e0a02 */
[----:B------:R-:W-:Y:S01]  /*1b20*/  IMAD.HI.U32 R6, R4, R33, RZ ;  /* 0x0000002104067227 */ /* 0x000fe200078e00ff */
[C---:B------:R-:W-:Y:S02]  /*1b30*/  ISETP.GT.U32.AND P0, PT, R2.reuse, R25, PT ;  /* 0x000000190200720c */ /* 0x040fe40003f04070 */
[----:B------:R-:W-:Y:S01]  /*1b40*/  ISETP.GT.U32.AND P5, PT, R2, R11, PT ;  /* 0x0000000b0200720c */ /* 0x000fe20003fa4070 */
[----:B------:R-:W-:-:S02]  /*1b50*/  IMAD.MOV R10, RZ, RZ, -R10 ;  /* 0x000000ffff0a7224 */ /* 0x000fc400078e0a0a */
[----:B------:R-:W-:Y:S02]  /*1b60*/  IMAD.MOV R6, RZ, RZ, -R6 ;  /* 0x000000ffff067224 */ /* 0x000fe400078e0a06 */
[C---:B------:R-:W-:Y:S02]  /*1b70*/  IMAD R27, R2.reuse, R27, R29 ;  /* 0x0000001b021b7224 */ /* 0x040fe400078e021d */
[C---:B------:R-:W-:Y:S02]  /*1b80*/  IMAD R29, R2.reuse, R10, R31 ;  /* 0x0000000a021d7224 */ /* 0x040fe400078e021f */
[C---:B------:R-:W-:Y:S01]  /*1b90*/  IMAD R31, R2.reuse, R6, R33 ;  /* 0x00000006021f7224 */ /* 0x040fe200078e0221 */
[----:B------:R-:W-:Y:S01]  /*1ba0*/  IABS R33, R30 ;  /* 0x0000001e00217213 */ /* 0x000fe20000000000 */
[--C-:B------:R-:W-:Y:S01]  /*1bb0*/  @!P0 IMAD.IADD R25, R25, 0x1, -R2.reuse ;  /* 0x0000000119198824 */ /* 0x100fe200078e0a02 */
[C---:B------:R-:W-:Y:S01]  /*1bc0*/  ISETP.GT.U32.AND P0, PT, R2.reuse, R27, PT ;  /* 0x0000001b0200720c */ /* 0x040fe20003f04070 */
[----:B------:R-:W-:Y:S01]  /*1bd0*/  @!P5 IMAD.IADD R11, R11, 0x1, -R2 ;  /* 0x000000010b0bd824 */ /* 0x000fe200078e0a02 */
[----:B------:R-:W-:Y:S01]  /*1be0*/  ISETP.GT.U32.AND P5, PT, R2, R31, PT ;  /* 0x0000001f0200720c */ /* 0x000fe20003fa4070 */
[----:B------:R-:W-:-:S04]  /*1bf0*/  IMAD.HI.U32 R6, R4, R33, RZ ;  /* 0x0000002104067227 */ /* 0x000fc800078e00ff */
[----:B------:R-:W-:Y:S02]  /*1c00*/  @!P4 IMAD.MOV R25, RZ, RZ, -R25 ;  /* 0x000000ffff19c224 */ /* 0x000fe400078e0a19 */
[----:B------:R-:W-:Y:S02]  /*1c10*/  @!P6 IMAD.IADD R7, R7, 0x1, -R2 ;  /* 0x000000010707e824 */ /* 0x000fe400078e0a02 */
[----:B------:R-:W-:Y:S02]  /*1c20*/  IMAD.MOV R6, RZ, RZ, -R6 ;  /* 0x000000ffff067224 */ /* 0x000fe400078e0a06 */
[--C-:B------:R-:W-:Y:S01]  /*1c30*/  @!P0 IMAD.IADD R27, R27, 0x1, -R2.reuse ;  /* 0x000000011b1b8824 */ /* 0x100fe200078e0a02 */
[----:B------:R-:W-:Y:S01]  /*1c40*/  ISETP.GT.U32.AND P6, PT, R2, R7, PT ;  /* 0x000000070200720c */ /* 0x000fe20003fc4070 */
[----:B------:R-:W-:Y:S02]  /*1c50*/  @!P5 IMAD.IADD R31, R31, 0x1, -R2 ;  /* 0x000000011f1fd824 */ /* 0x000fe400078e0a02 */
[----:B------:R-:W-:Y:S01]  /*1c60*/  IMAD.HI.U32 R10, R4, R37, RZ ;  /* 0x00000025040a7227 */ /* 0x000fe200078e00ff */
[----:B------:R-:W-:-:S02]  /*1c70*/  ISETP.GT.U32.AND P0, PT, R2, R27, PT ;  /* 0x0000001b0200720c */ /* 0x000fc40003f04070 */
[C---:B------:R-:W-:Y:S01]  /*1c80*/  ISETP.GT.U32.AND P4, PT, R2.reuse, R31, PT ;  /* 0x0000001f0200720c */ /* 0x040fe20003f84070 */
[----:B------:R-:W-:Y:S02]  /*1c90*/  IMAD R33, R2, R6, R33 ;  /* 0x0000000602217224 */ /* 0x000fe400078e0221 */
[----:B------:R-:W-:Y:S02]  /*1ca0*/  IMAD.MOV R10, RZ, RZ, -R10 ;  /* 0x000000ffff0a7224 */ /* 0x000fe400078e0a0a */
[----:B------:R-:W-:-:S04]  /*1cb0*/  IMAD.HI.U32 R6, R4, R35, RZ ;  /* 0x0000002304067227 */ /* 0x000fc800078e00ff */
[C---:B------:R-:W-:Y:S02]  /*1cc0*/  IMAD R37, R2.reuse, R10, R37 ;  /* 0x0000000a02257224 */ /* 0x040fe400078e0225 */
[----:B------:R-:W-:Y:S02]  /*1cd0*/  IMAD.MOV R6, RZ, RZ, -R6 ;  /* 0x000000ffff067224 */ /* 0x000fe400078e0a06 */
[----:B------:R-:W-:Y:S01]  /*1ce0*/  @!P4 IMAD.IADD R31, R31, 0x1, -R2 ;  /* 0x000000011f1fc824 */ /* 0x000fe200078e0a02 */
[C---:B------:R-:W-:Y:S01]  /*1cf0*/  ISETP.GT.U32.AND P4, PT, R2.reuse, R37, PT ;  /* 0x000000250200720c */ /* 0x040fe20003f84070 */
[----:B------:R-:W-:Y:S02]  /*1d00*/  IMAD.MOV R12, RZ, RZ, -R12 ;  /* 0x000000ffff0c7224 */ /* 0x000fe400078e0a0c */
[C---:B------:R-:W-:Y:S02]  /*1d10*/  IMAD R35, R2.reuse, R6, R35 ;  /* 0x0000000602237224 */ /* 0x040fe400078e0223 */
[----:B------:R-:W-:Y:S01]  /*1d20*/  @!P0 IMAD.IADD R27, R27, 0x1, -R2 ;  /* 0x000000011b1b8824 */ /* 0x000fe200078e0a02 */
[----:B------:R-:W-:Y:S01]  /*1d30*/  ISETP.GT.U32.AND P0, PT, R2, R33, PT ;  /* 0x000000210200720c */ /* 0x000fe20003f04070 */
[----:B------:R-:W-:-:S04]  /*1d40*/  IMAD.HI.U32 R6, R4, R41, RZ ;  /* 0x0000002904067227 */ /* 0x000fc800078e00ff */
[----:B------:R-:W-:Y:S01]  /*1d50*/  @!P6 IMAD.IADD R7, R7, 0x1, -R2 ;  /* 0x000000010707e824 */ /* 0x000fe200078e0a02 */
[C---:B------:R-:W-:Y:S01]  /*1d60*/  ISETP.GT.U32.AND P6, PT, R2.reuse, R29, PT ;  /* 0x0000001d0200720c */ /* 0x040fe20003fc4070 */
[C---:B------:R-:W-:Y:S02]  /*1d70*/  IMAD R39, R2.reuse, R12, R39 ;  /* 0x0000000c02277224 */ /* 0x040fe400078e0227 */
[----:B------:R-:W-:Y:S02]  /*1d80*/  IMAD.MOV R12, RZ, RZ, -R6 ;  /* 0x000000ffff0c7224 */ /* 0x000fe400078e0a06 */
[--C-:B------:R-:W-:Y:S02]  /*1d90*/  @!P4 IMAD.IADD R37, R37, 0x1, -R2.reuse ;  /* 0x000000012525c824 */ /* 0x100fe400078e0a02 */
[----:B------:R-:W-:Y:S02]  /*1da0*/  IMAD R41, R2, R12, R41 ;  /* 0x0000000c02297224 */ /* 0x000fe400078e0229 */
[----:B------:R-:W-:-:S02]  /*1db0*/  @!P0 IMAD.IADD R33, R33, 0x1, -R2 ;  /* 0x0000000121218824 */ /* 0x000fc400078e0a02 */
[----:B------:R-:W-:Y:S01]  /*1dc0*/  IMAD.HI.U32 R6, R4, R43, RZ ;  /* 0x0000002b04067227 */ /* 0x000fe200078e00ff */
[C---:B------:R-:W-:Y:S02]  /*1dd0*/  ISETP.GT.U32.AND P4, PT, R2.reuse, R41, PT ;  /* 0x000000290200720c */ /* 0x040fe40003f84070 */
[----:B------:R-:W-:Y:S01]  /*1de0*/  ISETP.GT.U32.AND P0, PT, R2, R33, PT ;  /* 0x000000210200720c */ /* 0x000fe20003f04070 */
[----:B------:R-:W-:Y:S01]  /*1df0*/  @!P6 IMAD.IADD R29, R29, 0x1, -R2 ;  /* 0x000000011d1de824 */ /* 0x000fe200078e0a02 */
[----:B------:R-:W-:Y:S01]  /*1e00*/  ISETP.GE.AND P6, PT, R26, RZ, PT ;  /* 0x000000ff1a00720c */ /* 0x000fe20003fc6270 */
[----:B------:R-:W-:Y:S01]  /*1e10*/  IMAD.MOV R6, RZ, RZ, -R6 ;  /* 0x000000ffff067224 */ /* 0x000fe200078e0a06 */
[----:B------:R-:W-:Y:S01]  /*1e20*/  LOP3.LUT R26, R5, 0x1e, RZ, 0xfc, !PT ;  /* 0x0000001e051a7812 */ /* 0x000fe200078efcff */
[----:B------:R-:W-:Y:S01]  /*1e30*/  IMAD.HI.U32 R10, R4, R45, RZ ;  /* 0x0000002d040a7227 */ /* 0x000fe200078e00ff */
[C---:B------:R-:W-:Y:S02]  /*1e40*/  ISETP.GT.U32.AND P5, PT, R2.reuse, R29, PT ;  /* 0x0000001d0200720c */ /* 0x040fe40003fa4070 */
[----:B------:R-:W-:Y:S01]  /*1e50*/  IABS R57, R26 ;  /* 0x0000001a00397213 */ /* 0x000fe20000000000 */
[----:B------:R-:W-:-:S02]  /*1e60*/  IMAD R43, R2, R6, R43 ;  /* 0x00000006022b7224 */ /* 0x000fc400078e022b */
[--C-:B------:R-:W-:Y:S02]  /*1e70*/  @!P4 IMAD.IADD R41, R41, 0x1, -R2.reuse ;  /* 0x000000012929c824 */ /* 0x100fe400078e0a02 */
[----:B------:R-:W-:Y:S01]  /*1e80*/  @!P0 IMAD.IADD R33, R33, 0x1, -R2 ;  /* 0x0000000121218824 */ /* 0x000fe200078e0a02 */
[C---:B------:R-:W-:Y:S01]  /*1e90*/  ISETP.GT.U32.AND P4, PT, R2.reuse, R43, PT ;  /* 0x0000002b0200720c */ /* 0x040fe20003f84070 */
[----:B------:R-:W-:Y:S01]  /*1ea0*/  IMAD.MOV R10, RZ, RZ, -R10 ;  /* 0x000000ffff0a7224 */ /* 0x000fe200078e0a0a */
[----:B------:R-:W-:Y:S01]  /*1eb0*/  ISETP.GT.U32.AND P0, PT, R2, R39, PT ;  /* 0x000000270200720c */ /* 0x000fe20003f04070 */
[----:B------:R-:W-:-:S04]  /*1ec0*/  IMAD.HI.U32 R12, R4, R47, RZ ;  /* 0x0000002f040c7227 */ /* 0x000fc800078e00ff */
[----:B------:R-:W-:Y:S01]  /*1ed0*/  @!P5 IMAD.IADD R29, R29, 0x1, -R2 ;  /* 0x000000011d1dd824 */ /* 0x000fe200078e0a02 */
[C---:B------:R-:W-:Y:S01]  /*1ee0*/  ISETP.GT.U32.AND P5, PT, R2.reuse, R35, PT ;  /* 0x000000230200720c */ /* 0x040fe20003fa4070 */
[C---:B------:R-:W-:Y:S02]  /*1ef0*/  IMAD R45, R2.reuse, R10, R45 ;  /* 0x0000000a022d7224 */ /* 0x040fe400078e022d */
[----:B------:R-:W-:Y:S02]  /*1f00*/  IMAD.MOV R12, RZ, RZ, -R12 ;  /* 0x000000ffff0c7224 */ /* 0x000fe400078e0a0c */
[--C-:B------:R-:W-:Y:S01]  /*1f10*/  @!P4 IMAD.IADD R43, R43, 0x1, -R2.reuse ;  /* 0x000000012b2bc824 */ /* 0x100fe200078e0a02 */
[----:B------:R-:W-:Y:S01]  /*1f20*/  ISETP.GT.U32.AND P4, PT, R2, R45, PT ;  /* 0x0000002d0200720c */ /* 0x000fe20003f84070 */
[----:B------:R-:W-:Y:S01]  /*1f30*/  @!P0 IMAD.IADD R39, R39, 0x1, -R2 ;  /* 0x0000000127278824 */ /* 0x000fe200078e0a02 */
[----:B------:R-:W-:Y:S01]  /*1f40*/  ISETP.GE.AND P0, PT, R30, RZ, PT ;  /* 0x000000ff1e00720c */ /* 0x000fe20003f06270 */
[----:B------:R-:W-:Y:S01]  /*1f50*/  IMAD R47, R2, R12, R47 ;  /* 0x0000000c022f7224 */ /* 0x000fe200078e022f */
[----:B------:R-:W-:Y:S01]  /*1f60*/  LOP3.LUT R30, R5, 0x1a, RZ, 0xfc, !PT ;  /* 0x0000001a051e7812 */ /* 0x000fe200078efcff */
[----:B------:R-:W-:-:S02]  /*1f70*/  @!P2 IMAD.MOV R7, RZ, RZ, -R7 ;  /* 0x000000ffff07a224 */ /* 0x000fc400078e0a07 */
[--C-:B------:R-:W-:Y:S01]  /*1f80*/  @!P5 IMAD.IADD R35, R35, 0x1, -R2.reuse ;  /* 0x000000012323d824 */ /* 0x100fe200078e0a02 */
[----:B------:R-:W-:Y:S01]  /*1f90*/  ISETP.GE.AND P5, PT, R28, RZ, PT ;  /* 0x000000ff1c00720c */ /* 0x000fe20003fa6270 */
[----:B------:R-:W-:Y:S01]  /*1fa0*/  IMAD.HI.U32 R12, R4, R55, RZ ;  /* 0x00000037040c7227 */ /* 0x000fe200078e00ff */
[----:B------:R-:W-:Y:S02]  /*1fb0*/  IABS R49, R30 ;  /* 0x0000001e00317213 */ /* 0x000fe40000000000 */
[C---:B------:R-:W-:Y:S01]  /*1fc0*/  ISETP.GT.U32.AND P2, PT, R2.reuse, R35, PT ;  /* 0x000000230200720c */ /* 0x040fe20003f44070 */
[----:B------:R-:W-:Y:S01]  /*1fd0*/  @!P4 IMAD.IADD R45, R45, 0x1, -R2 ;  /* 0x000000012d2dc824 */ /* 0x000fe200078e0a02 */
[----:B------:R-:W-:Y:S01]  /*1fe0*/  ISETP.GT.U32.AND P4, PT, R2, R41, PT ;  /* 0x000000290200720c */ /* 0x000fe20003f84070 */
[----:B------:R-:W-:-:S04]  /*1ff0*/  IMAD.HI.U32 R5, R4, R49, RZ ;  /* 0x0000003104057227 */ /* 0x000fc800078e00ff */
[----:B------:R-:W-:Y:S02]  /*2000*/  IMAD.MOV R12, RZ, RZ, -R12 ;  /* 0x000000ffff0c7224 */ /* 0x000fe400078e0a0c */
[----:B------:R-:W-:Y:S02]  /*2010*/  IMAD.MOV R5, RZ, RZ, -R5 ;  /* 0x000000ffff057224 */ /* 0x000fe400078e0a05 */
[----:B------:R-:W-:Y:S01]  /*2020*/  @!P1 IMAD.MOV R11, RZ, RZ, -R11 ;  /* 0x000000ffff0b9224 */ /* 0x000fe200078e0a0b */
[----:B------:R-:W-:Y:S01]  /*2030*/  ISETP.GT.U32.AND P1, PT, R2, R37, PT ;  /* 0x000000250200720c */ /* 0x000fe20003f24070 */
[----:B------:R-:W-:-:S04]  /*2040*/  IMAD.HI.U32 R6, R4, R51, RZ ;  /* 0x0000003304067227 */ /* 0x000fc800078e00ff */
[----:B------:R-:W-:Y:S01]  /*2050*/  @!P5 IMAD.MOV R31, RZ, RZ, -R31 ;  /* 0x000000ffff1fd224 */ /* 0x000fe200078e0a1f */
[----:B------:R-:W-:Y:S01]  /*2060*/  ISETP.GT.U32.AND P5, PT, R2, R43, PT ;  /* 0x0000002b0200720c */ /* 0x000fe20003fa4070 */
[----:B------:R-:W-:-:S04]  /*2070*/  IMAD.HI.U32 R10, R4, R53, RZ ;  /* 0x00000035040a7227 */ /* 0x000fc800078e00ff */
[C---:B------:R-:W-:Y:S02]  /*2080*/  IMAD R55, R2.reuse, R12, R55 ;  /* 0x0000000c02377224 */ /* 0x040fe400078e0237 */
[----:B------:R-:W-:Y:S02]  /*2090*/  IMAD R49, R2, R5, R49 ;  /* 0x0000000502317224 */ /* 0x000fe400078e0231 */
[----:B------:R-:W-:-:S04]  /*20a0*/  IMAD.HI.U32 R4, R4, R57, RZ ;  /* 0x0000003904047227 */ /* 0x000fc800078e00ff */
[----:B------:R-:W-:Y:S02]  /*20b0*/  IMAD.MOV R6, RZ, RZ, -R6 ;  /* 0x000000ffff067224 */ /* 0x000fe400078e0a06 */
[----:B------:R-:W-:Y:S02]  /*20c0*/  IMAD.MOV.U32 R28, RZ, RZ, R27 ;  /* 0x000000ffff1c7224 */ /* 0x000fe400078e001b */
[----:B------:R-:W-:Y:S01]  /*20d0*/  @!P0 IMAD.MOV R33, RZ, RZ, -R33 ;  /* 0x000000ffff218224 */ /* 0x000fe200078e0a21 */
[C---:B------:R-:W-:Y:S01]  /*20e0*/  ISETP.GT.U32.AND P0, PT, R2.reuse, R47, PT ;  /* 0x0000002f0200720c */ /* 0x040fe20003f04070 */
[----:B------:R-:W-:Y:S01]  /*20f0*/  @!P4 IMAD.IADD R41, R41, 0x1, -R2 ;  /* 0x000000012929c824 */ /* 0x000fe200078e0a02 */
[C---:B------:R-:W-:Y:S01]  /*2100*/  ISETP.GT.U32.AND P4, PT, R2.reuse, R55, PT ;  /* 0x000000370200720c */ /* 0x040fe20003f84070 */
[----:B------:R-:W-:Y:S02]  /*2110*/  IMAD.MOV R4, RZ, RZ, -R4 ;  /* 0x000000ffff047224 */ /* 0x000fe400078e0a04 */
[----:B------:R-:W-:Y:S01]  /*2120*/  @!P2 IMAD.IADD R35, R35, 0x1, -R2 ;  /* 0x000000012323a824 */ /* 0x000fe200078e0a02 */
[C---:B------:R-:W-:Y:S01]  /*2130*/  ISETP.GT.U32.AND P2, PT, R2.reuse, R49, PT ;  /* 0x000000310200720c */ /* 0x040fe20003f44070 */
[----:B------:R-:W-:-:S02]  /*2140*/  IMAD R51, R2, R6, R51 ;  /* 0x0000000602337224 */ /* 0x000fc400078e0233 */
[----:B------:R-:W-:Y:S01]  /*2150*/  @!P3 IMAD.MOV R28, RZ, RZ, -R28 ;  /* 0x000000ffff1cb224 */ /* 0x000fe200078e0a1c */
[C---:B------:R-:W-:Y:S01]  /*2160*/  ISETP.GT.U32.AND P3, PT, R2.reuse, R39, PT ;  /* 0x000000270200720c */ /* 0x040fe20003f64070 */
[----:B------:R-:W-:Y:S01]  /*2170*/  @!P6 IMAD.MOV R29, RZ, RZ, -R29 ;  /* 0x000000ffff1de224 */ /* 0x000fe200078e0a1d */
[C---:B------:R-:W-:Y:S01]  /*2180*/  ISETP.GT.U32.AND P6, PT, R2.reuse, R45, PT ;  /* 0x0000002d0200720c */ /* 0x040fe20003fc4070 */
[C---:B------:R-:W-:Y:S02]  /*2190*/  IMAD R27, R2.reuse, R4, R57 ;  /* 0x00000004021b7224 */ /* 0x040fe400078e0239 */
[----:B------:R-:W-:Y:S01]  /*21a0*/  @!P1 IMAD.IADD R37, R37, 0x1, -R2 ;  /* 0x0000000125259824 */ /* 0x000fe200078e0a02 */
[C---:B------:R-:W-:Y:S01]  /*21b0*/  ISETP.GT.U32.AND P1, PT, R2.reuse, R51, PT ;  /* 0x000000330200720c */ /* 0x040fe20003f24070 */
[----:B------:R-:W-:Y:S01]  /*21c0*/  IMAD.MOV R10, RZ, RZ, -R10 ;  /* 0x000000ffff0a7224 */ /* 0x000fe200078e0a0a */
[----:B------:R-:W0:Y:S01]  /*21d0*/  LDC.64 R4, c[0x0][0x3a8] ;  /* 0x0000ea00ff047b82 */ /* 0x000e220000000a00 */
[----:B------:R-:W-:Y:S01]  /*21e0*/  @!P5 IMAD.IADD R43, R43, 0x1, -R2 ;  /* 0x000000012b2bd824 */ /* 0x000fe200078e0a02 */
[C---:B------:R-:W-:Y:S01]  /*21f0*/  ISETP.GT.U32.AND P5, PT, R2.reuse, R27, PT ;  /* 0x0000001b0200720c */ /* 0x040fe20003fa4070 */
[----:B------:R-:W-:-:S02]  /*2200*/  IMAD R53, R2, R10, R53 ;  /* 0x0000000a02357224 */ /* 0x000fc400078e0235 */
[--C-:B------:R-:W-:Y:S01]  /*2210*/  @!P0 IMAD.IADD R47, R47, 0x1, -R2.reuse ;  /* 0x000000012f2f8824 */ /* 0x100fe200078e0a02 */
[----:B------:R-:W-:Y:S01]  /*2220*/  ISETP.GE.AND P0, PT, R34, RZ, PT ;  /* 0x000000ff2200720c */ /* 0x000fe20003f06270 */
[--C-:B------:R-:W-:Y:S01]  /*2230*/  @!P4 IMAD.IADD R55, R55, 0x1, -R2.reuse ;  /* 0x000000013737c824 */ /* 0x100fe200078e0a02 */
[----:B------:R-:W-:Y:S01]  /*2240*/  ISETP.GE.AND P4, PT, R42, RZ, PT ;  /* 0x000000ff2a00720c */ /* 0x000fe20003f86270 */
[--C-:B------:R-:W-:Y:S01]  /*2250*/  @!P2 IMAD.IADD R49, R49, 0x1, -R2.reuse ;  /* 0x000000013131a824 */ /* 0x100fe200078e0a02 */
[----:B------:R-:W-:Y:S01]  /*2260*/  ISETP.GE.AND P2, PT, R36, RZ, PT ;  /* 0x000000ff2400720c */ /* 0x000fe20003f46270 */
[--C-:B------:R-:W-:Y:S01]  /*2270*/  @!P3 IMAD.IADD R39, R39, 0x1, -R2.reuse ;  /* 0x000000012727b824 */ /* 0x100fe200078e0a02 */
[----:B------:R-:W-:Y:S01]  /*2280*/  ISETP.GT.U32.AND P3, PT, R2, R53, PT ;  /* 0x000000350200720c */ /* 0x000fe20003f64070 */
[--C-:B------:R-:W-:Y:S01]  /*2290*/  @!P6 IMAD.IADD R45, R45, 0x1, -R2.reuse ;  /* 0x000000012d2de824 */ /* 0x100fe200078e0a02 */
[----:B------:R-:W-:Y:S01]  /*22a0*/  ISETP.GE.AND P6, PT, R32, RZ, PT ;  /* 0x000000ff2000720c */ /* 0x000fe20003fc6270 */
[--C-:B------:R-:W-:Y:S01]  /*22b0*/  @!P1 IMAD.IADD R51, R51, 0x1, -R2.reuse ;  /* 0x0000000133339824 */ /* 0x100fe200078e0a02 */
[----:B------:R-:W-:Y:S01]  /*22c0*/  ISETP.GE.AND P1, PT, R38, RZ, PT ;  /* 0x000000ff2600720c */ /* 0x000fe20003f26270 */
[--C-:B------:R-:W-:Y:S01]  /*22d0*/  @!P5 IMAD.IADD R27, R27, 0x1, -R2.reuse ;  /* 0x000000011b1bd824 */ /* 0x100fe200078e0a02 */
[C---:B------:R-:W-:Y:S01]  /*22e0*/  ISETP.GT.U32.AND P5, PT, R2.reuse, R47, PT ;  /* 0x0000002f0200720c */ /* 0x040fe20003fa4070 */
[----:B------:R-:W-:Y:S01]  /*22f0*/  @!P0 IMAD.MOV R37, RZ, RZ, -R37 ;  /* 0x000000ffff258224 */ /* 0x000fe200078e0a25 */
[----:B------:R-:W-:Y:S01]  /*2300*/  ISETP.GT.U32.AND P0, PT, R2, R49, PT ;  /* 0x000000310200720c */ /* 0x000fe20003f04070 */
[----:B------:R-:W-:Y:S01]  /*2310*/  @!P4 IMAD.MOV R45, RZ, RZ, -R45 ;  /* 0x000000ffff2dc224 */ /* 0x000fe200078e0a2d */
[----:B------:R-:W-:Y:S01]  /*2320*/  ISETP.GE.AND P4, PT, R44, RZ, PT ;  /* 0x000000ff2c00720c */ /* 0x000fe20003f86270 */
[----:B------:R-:W-:Y:S01]  /*2330*/  @!P2 IMAD.MOV R39, RZ, RZ, -R39 ;  /* 0x000000ffff27a224 */ /* 0x000fe200078e0a27 */
[----:B------:R-:W-:Y:S01]  /*2340*/  ISETP.GT.U32.AND P2, PT, R2, R51, PT ;  /* 0x000000330200720c */ /* 0x000fe20003f44070 */
[--C-:B------:R-:W-:Y:S01]  /*2350*/  @!P3 IMAD.IADD R53, R53, 0x1, -R2.reuse ;  /* 0x000000013535b824 */ /* 0x100fe200078e0a02 */
[----:B------:R-:W-:Y:S01]  /*2360*/  ISETP.GE.AND P3, PT, R40, RZ, PT ;  /* 0x000000ff2800720c */ /* 0x000fe20003f66270 */
[----:B------:R-:W-:Y:S01]  /*2370*/  @!P6 IMAD.MOV R35, RZ, RZ, -R35 ;  /* 0x000000ffff23e224 */ /* 0x000fe200078e0a23 */
[C---:B------:R-:W-:Y:S01]  /*2380*/  ISETP.GT.U32.AND P6, PT, R2.reuse, R55, PT ;  /* 0x000000370200720c */ /* 0x040fe20003fc4070 */
[----:B------:R-:W-:Y:S01]  /*2390*/  @!P1 IMAD.MOV R41, RZ, RZ, -R41 ;  /* 0x000000ffff299224 */ /* 0x000fe200078e0a29 */
[----:B------:R-:W-:Y:S01]  /*23a0*/  ISETP.GT.U32.AND P1, PT, R2, R53, PT ;  /* 0x000000350200720c */ /* 0x000fe20003f24070 */
[--C-:B------:R-:W-:Y:S01]  /*23b0*/  @!P5 IMAD.IADD R47, R47, 0x1, -R2.reuse ;  /* 0x000000012f2fd824 */ /* 0x100fe200078e0a02 */
[----:B------:R-:W-:Y:S01]  /*23c0*/  ISETP.GE.AND P5, PT, R30, RZ, PT ;  /* 0x000000ff1e00720c */ /* 0x000fe20003fa6270 */
[--C-:B------:R-:W-:Y:S01]  /*23d0*/  @!P0 IMAD.IADD R49, R49, 0x1, -R2.reuse ;  /* 0x0000000131318824 */ /* 0x100fe200078e0a02 */
[----:B------:R-:W-:Y:S01]  /*23e0*/  ISETP.GE.AND P0, PT, R46, RZ, PT ;  /* 0x000000ff2e00720c */ /* 0x000fe20003f06270 */
[----:B------:R-:W-:Y:S01]  /*23f0*/  @!P4 IMAD.MOV R47, RZ, RZ, -R47 ;  /* 0x000000ffff2fc224 */ /* 0x000fe200078e0a2f */
[----:B------:R-:W-:Y:S01]  /*2400*/  ISETP.NE.AND P4, PT, R9, RZ, PT ;  /* 0x000000ff0900720c */ /* 0x000fe20003f85270 */
[--C-:B------:R-:W-:Y:S01]  /*2410*/  @!P2 IMAD.IADD R51, R51, 0x1, -R2.reuse ;  /* 0x000000013333a824 */ /* 0x100fe200078e0a02 */
[----:B------:R-:W-:Y:S01]  /*2420*/  ISETP.GE.AND P2, PT, R48, RZ, PT ;  /* 0x000000ff3000720c */ /* 0x000fe20003f46270 */
[----:B------:R-:W-:Y:S01]  /*2430*/  @!P3 IMAD.MOV R43, RZ, RZ, -R43 ;  /* 0x000000ffff2bb224 */ /* 0x000fe200078e0a2b */
[----:B------:R-:W-:Y:S01]  /*2440*/  LOP3.LUT R9, RZ, R9, RZ, 0x33, !PT ;  /* 0x00000009ff097212 */ /* 0x000fe200078e33ff */
[--C-:B------:R-:W-:Y:S01]  /*2450*/  @!P6 IMAD.IADD R55, R55, 0x1, -R2.reuse ;  /* 0x000000013737e824 */ /* 0x100fe200078e0a02 */
[----:B------:R-:W-:Y:S01]  /*2460*/  ISETP.GT.U32.AND P3, PT, R2, R27, PT ;  /* 0x0000001b0200720c */ /* 0x000fe20003f64070 */
[--C-:B------:R-:W-:Y:S01]  /*2470*/  @!P1 IMAD.IADD R53, R53, 0x1, -R2.reuse ;  /* 0x0000000135359824 */ /* 0x100fe200078e0a02 */
[----:B------:R-:W-:Y:S01]  /*2480*/  ISETP.GE.AND P6, PT, R26, RZ, PT ;  /* 0x000000ff1a00720c */ /* 0x000fe20003fc6270 */
[----:B------:R-:W-:Y:S01]  /*2490*/  IMAD.MOV.U32 R6, RZ, RZ, R3 ;  /* 0x000000ffff067224 */ /* 0x000fe200078e0003 */
[C---:B------:R-:W-:Y:S01]  /*24a0*/  SEL R26, R9.reuse, R7, !P4 ;  /* 0x00000007091a7207 */ /* 0x040fe20006000000 */
[----:B------:R-:W-:Y:S01]  /*24b0*/  @!P5 IMAD.MOV R49, RZ, RZ, -R49 ;  /* 0x000000ffff31d224 */ /* 0x000fe200078e0a31 */
[C---:B------:R-:W-:Y:S01]  /*24c0*/  SEL R7, R9.reuse, R37, !P4 ;  /* 0x0000002509077207 */ /* 0x040fe20006000000 */
[----:B------:R-:W-:Y:S01]  /*24d0*/  @!P0 IMAD.MOV R51, RZ, RZ, -R51 ;  /* 0x000000ffff338224 */ /* 0x000fe200078e0a33 */
[----:B------:R-:W-:Y:S01]  /*24e0*/  ISETP.GE.AND P1, PT, R50, RZ, PT ;  /* 0x000000ff3200720c */ /* 0x000fe20003f26270 */
[----:B------:R-:W-:Y:S01]  /*24f0*/  @!P2 IMAD.MOV R53, RZ, RZ, -R53 ;  /* 0x000000ffff35a224 */ /* 0x000fe200078e0a35 */
[----:B------:R-:W-:Y:S01]  /*2500*/  SEL R3, R9, R41, !P4 ;  /* 0x0000002909037207 */ /* 0x000fe20006000000 */
[----:B------:R2:W-:Y:S01]  /*2510*/  STL [R1+0x118], R7 ;  /* 0x0001180701007387 */ /* 0x0005e20000100800 */
[----:B------:R-:W-:Y:S01]  /*2520*/  ISETP.GE.AND P5, PT, R56, RZ, PT ;  /* 0x000000ff3800720c */ /* 0x000fe20003fa6270 */
[----:B------:R-:W-:Y:S01]  /*2530*/  @!P3 IMAD.IADD R27, R27, 0x1, -R2 ;  /* 0x000000011b1bb824 */ /* 0x000fe200078e0a02 */
[----:B------:R-:W-:Y:S01]  /*2540*/  ISETP.NE.AND P3, PT, R8, RZ, PT ;  /* 0x000000ff0800720c */ /* 0x000fe20003f65270 */
[----:B------:R3:W-:Y:S01]  /*2550*/  STL [R1+0x120], R3 ;  /* 0x0001200301007387 */ /* 0x0007e20000100800 */
[C---:B------:R-:W-:Y:S01]  /*2560*/  SEL R0, R9.reuse, R0, !P4 ;  /* 0x0000000009007207 */ /* 0x040fe20006000000 */
[----:B------:R-:W-:Y:S01]  /*2570*/  IMAD.MOV.U32 R2, RZ, RZ, R27 ;  /* 0x000000ffff027224 */ /* 0x000fe200078e001b */
[C---:B------:R-:W-:Y:S01]  /*2580*/  SEL R13, R9.reuse, R13, !P4 ;  /* 0x0000000d090d7207 */ /* 0x040fe20006000000 */
[----:B------:R-:W-:Y:S01]  /*2590*/  VIADD R10, R68, 0xffffff80 ;  /* 0xffffff80440a7836 */ /* 0x000fe20000000000 */
[C---:B------:R-:W-:Y:S01]  /*25a0*/  SEL R14, R9.reuse, R14, !P4 ;  /* 0x0000000e090e7207 */ /* 0x040fe20006000000 */
[----:B------:R-:W-:Y:S01]  /*25b0*/  @!P1 IMAD.MOV R55, RZ, RZ, -R55 ;  /* 0x000000ffff379224 */ /* 0x000fe200078e0a37 */
[C---:B--2---:R-:W-:Y:S01]  /*25c0*/  SEL R7, R9.reuse, R45, !P4 ;  /* 0x0000002d09077207 */ /* 0x044fe20006000000 */
[----:B------:R-:W-:Y:S01]  /*25d0*/  @!P6 IMAD.MOV R2, RZ, RZ, -R2 ;  /* 0x000000ffff02e224 */ /* 0x000fe200078e0a02 */
[C---:B------:R-:W-:Y:S01]  /*25e0*/  SEL R15, R9.reuse, R15, !P4 ;  /* 0x0000000f090f7207 */ /* 0x040fe20006000000 */
[----:B------:R-:W-:Y:S01]  /*25f0*/  @!P5 IMAD.MOV R6, RZ, RZ, -R6 ;  /* 0x000000ffff06d224 */ /* 0x000fe200078e0a06 */
[C---:B---3--:R-:W-:Y:S01]  /*2600*/  SEL R3, R9.reuse, R49, !P4 ;  /* 0x0000003109037207 */ /* 0x048fe20006000000 */
[----:B------:R2:W-:Y:S01]  /*2610*/  STL [R1+0x128], R7 ;  /* 0x0001280701007387 */ /* 0x0005e20000100800 */
[----:B------:R-:W-:-:S02]  /*2620*/  SEL R2, R9, R2, !P4 ;  /* 0x0000000209027207 */ /* 0x000fc40006000000 */
[----:B------:R-:W-:Y:S01]  /*2630*/  @!P3 LOP3.LUT R6, RZ, R8, RZ, 0x33, !PT ;  /* 0x00000008ff06b212 */ /* 0x000fe200078e33ff */
[----:B------:R3:W-:Y:S01]  /*2640*/  STL [R1+0x130], R3 ;  /* 0x0001300301007387 */ /* 0x0007e20000100800 */
[C---:B------:R-:W-:Y:S02]  /*2650*/  SEL R16, R9.reuse, R16, !P4 ;  /* 0x0000001009107207 */ /* 0x040fe40006000000 */
[C---:B------:R-:W-:Y:S02]  /*2660*/  SEL R17, R9.reuse, R17, !P4 ;  /* 0x0000001109117207 */ /* 0x040fe40006000000 */
[C---:B------:R-:W-:Y:S02]  /*2670*/  SEL R18, R9.reuse, R18, !P4 ;  /* 0x0000001209127207 */ /* 0x040fe40006000000 */
[C---:B--2---:R-:W-:Y:S02]  /*2680*/  SEL R7, R9.reuse, R51, !P4 ;  /* 0x0000003309077207 */ /* 0x044fe40006000000 */
[----:B------:R-:W-:-:S02]  /*2690*/  SEL R19, R9, R19, !P4 ;  /* 0x0000001309137207 */ /* 0x000fc40006000000 */
[C---:B---3--:R-:W-:Y:S01]  /*26a0*/  SEL R3, R9.reuse, R53, !P4 ;  /* 0x0000003509037207 */ /* 0x048fe20006000000 */
[----:B------:R-:W-:Y:S01]  /*26b0*/  STL [R1+0x134], R7 ;  /* 0x0001340701007387 */ /* 0x000fe20000100800 */
[C---:B------:R-:W-:Y:S02]  /*26c0*/  SEL R20, R9.reuse, R20, !P4 ;  /* 0x0000001409147207 */ /* 0x040fe40006000000 */
[C---:B------:R-:W-:Y:S01]  /*26d0*/  SEL R21, R9.reuse, R21, !P4 ;  /* 0x0000001509157207 */ /* 0x040fe20006000000 */
[----:B------:R2:W-:Y:S01]  /*26e0*/  STL [R1+0x138], R3 ;  /* 0x0001380301007387 */ /* 0x0005e20000100800 */
[C---:B------:R-:W-:Y:S02]  /*26f0*/  SEL R22, R9.reuse, R22, !P4 ;  /* 0x0000001609167207 */ /* 0x040fe40006000000 */
[C---:B------:R-:W-:Y:S02]  /*2700*/  SEL R23, R9.reuse, R23, !P4 ;  /* 0x0000001709177207 */ /* 0x040fe40006000000 */
[----:B------:R-:W-:-:S02]  /*2710*/  SEL R24, R9, R24, !P4 ;  /* 0x0000001809187207 */ /* 0x000fc40006000000 */
[C---:B------:R-:W-:Y:S02]  /*2720*/  SEL R25, R9.reuse, R25, !P4 ;  /* 0x0000001909197207 */ /* 0x040fe40006000000 */
[C---:B------:R-:W-:Y:S02]  /*2730*/  SEL R27, R9.reuse, R11, !P4 ;  /* 0x0000000b091b7207 */ /* 0x040fe40006000000 */
[C---:B--2---:R-:W-:Y:S02]  /*2740*/  SEL R3, R9.reuse, R55, !P4 ;  /* 0x0000003709037207 */ /* 0x044fe40006000000 */
[C---:B------:R-:W-:Y:S02]  /*2750*/  SEL R28, R9.reuse, R28, !P4 ;  /* 0x0000001c091c7207 */ /* 0x040fe40006000000 */
[C---:B------:R-:W-:Y:S01]  /*2760*/  SEL R29, R9.reuse, R29, !P4 ;  /* 0x0000001d091d7207 */ /* 0x040fe20006000000 */
[----:B------:R2:W-:Y:S01]  /*2770*/  STL [R1+0x13c], R3 ;  /* 0x00013c0301007387 */ /* 0x0005e20000100800 */
[----:B------:R-:W-:-:S02]  /*2780*/  SEL R31, R9, R31, !P4 ;  /* 0x0000001f091f7207 */ /* 0x000fc40006000000 */
[C---:B------:R-:W-:Y:S01]  /*2790*/  SEL R32, R9.reuse, R33, !P4 ;  /* 0x0000002109207207 */ /* 0x040fe20006000000 */
[----:B------:R3:W-:Y:S01]  /*27a0*/  STL [R1+0x140], R2 ;  /* 0x0001400201007387 */ /* 0x0007e20000100800 */
[C---:B------:R-:W-:Y:S02]  /*27b0*/  SEL R42, R9.reuse, R35, !P4 ;  /* 0x00000023092a7207 */ /* 0x040fe40006000000 */
[C---:B------:R-:W-:Y:S01]  /*27c0*/  SEL R44, R9.reuse, R39, !P4 ;  /* 0x00000027092c7207 */ /* 0x040fe20006000000 */
[----:B------:R5:W-:Y:S01]  /*27d0*/  STL [R1+0x144], R0 ;  /* 0x0001440001007387 */ /* 0x000be20000100800 */
[C---:B------:R-:W-:Y:S01]  /*27e0*/  SEL R41, R9.reuse, R43, !P4 ;  /* 0x0000002b09297207 */ /* 0x040fe20006000000 */
[----:B--2---:R-:W-:Y:S01]  /*27f0*/  VIADD R3, R68, 0xffffff81 ;  /* 0xffffff8144037836 */ /* 0x004fe20000000000 */
[----:B------:R-:W-:Y:S02]  /*2800*/  SEL R40, R9, R47, !P4 ;  /* 0x0000002f09287207 */ /* 0x000fe40006000000 */
[----:B------:R-:W-:Y:S01]  /*2810*/  ISETP.GE.U32.AND P2, PT, R10, 0x7fffff01, PT ;  /* 0x7fffff010a00780c */ /* 0x000fe20003f46070 */
[----:B---3--:R-:W-:Y:S01]  /*2820*/  VIADD R2, R68, 0xffffff82 ;  /* 0xffffff8244027836 */ /* 0x008fe20000000000 */
[----:B------:R-:W-:Y:S01]  /*2830*/  ISETP.GE.U32.AND P6, PT, R3, 0x7fffff02, PT ;  /* 0x7fffff020300780c */ /* 0x000fe20003fc6070 */
[C---:B0-----:R-:W-:Y:S01]  /*2840*/  IMAD R3, R54.reuse, R5, RZ ;  /* 0x0000000536037224 */ /* 0x041fe200078e02ff */
[----:B------:R-:W-:Y:S01]  /*2850*/  ISETP.NE.U32.AND P1, PT, R54, RZ, PT ;  /* 0x000000ff3600720c */ /* 0x000fe20003f25070 */
[----:B-----5:R-:W-:Y:S01]  /*2860*/  VIADD R0, R68, 0xffffff83 ;  /* 0xffffff8344007836 */ /* 0x020fe20000000000 */
[----:B------:R-:W-:Y:S01]  /*2870*/  ISETP.GE.U32.AND P0, PT, R2, 0x7fffff03, PT ;  /* 0x7fffff030200780c */ /* 0x000fe20003f06070 */
[----:B------:R-:W-:Y:S01]  /*2880*/  VIADD R2, R68, 0xffffff84 ;  /* 0xffffff8444027836 */ /* 0x000fe20000000000 */
[----:B----4-:R-:W-:-:S02]  /*2890*/  LEA R5, P5, R3, UR14, 0x1 ;  /* 0x0000000e03057c11 */ /* 0x010fc4000f8a08ff */
[----:B------:R-:W-:Y:S01]  /*28a0*/  ISETP.GE.U32.AND P4, PT, R0, 0x7fffff04, PT ;  /* 0x7fffff040000780c */ /* 0x000fe20003f86070 */
[----:B-1----:R-:W-:Y:S01]  /*28b0*/  IMAD R0, R6, UR5, RZ ;  /* 0x0000000506007c24 */ /* 0x002fe2000f8e02ff */
[----:B------:R-:W-:Y:S01]  /*28c0*/  ISETP.GE.U32.AND P3, PT, R2, 0x7fffff05, PT ;  /* 0x7fffff050200780c */ /* 0x000fe20003f66070 */
[----:B------:R-:W-:Y:S01]  /*28d0*/  UMOV UR5, 0x1 ;  /* 0x0000000100057882 */ /* 0x000fe20000000000 */
[----:B------:R-:W-:Y:S02]  /*28e0*/  LEA.HI.X.SX32 R3, R3, UR15, 0x1, P5 ;  /* 0x0000000f03037c11 */ /* 0x000fe4000a8f0eff */
[----:B------:R-:W-:-:S04]  /*28f0*/  LEA R2, P5, R0, UR12, 0x1 ;  /* 0x0000000c00027c11 */ /* 0x000fc8000f8a08ff */
[----:B------:R-:W-:Y:S01]  /*2900*/  LEA.HI.X.SX32 R0, R0, UR13, 0x1, P5 ;  /* 0x0000000d00007c11 */ /* 0x000fe2000a8f0eff */
[----:B------:R-:W-:Y:S08]  /*2910*/  BRA.U UP0, `(.L_x_11) ;  /* 0x0000000100187547 */ /* 0x000ff0000b800000 */
[----:B------:R-:W-:Y:S01]  /*2920*/  ELECT P5, URZ, PT ;  /* 0x0000000000ff782f */ /* 0x000fe200038a0000 */
[----:B------:R-:W-:Y:S01]  /*2930*/  IMAD.MOV.U32 R6, RZ, RZ, 0x1 ;  /* 0x00000001ff067424 */ /* 0x000fe200078e00ff */
[----:B------:R-:W-:Y:S11]  /*2940*/  UVIRTCOUNT.DEALLOC.SMPOOL 0x80 ;  /* 0x000000800000784c */ /* 0x000ff60000000000 */
[----:B------:R-:W-:-:S04]  /*2950*/  @P5 MOV R7, 0x40 ;  /* 0x0000004000075802 */ /* 0x000fc80000000f00 */
[----:B------:R-:W-:-:S05]  /*2960*/  @P5 LEA R7, R52, R7, 0x18 ;  /* 0x0000000734075211 */ /* 0x000fca00078ec0ff */
[----:B------:R0:W-:Y:S02]  /*2970*/  @P5 STS.U8 [R7], R6 ;  /* 0x0000000607005388 */ /* 0x0001e40000000000 */
.L_x_11:
[----:B------:R1:W-:Y:S01]  /*2980*/  STL [R1+0x5b8], R27 ;  /* 0x0005b81b01007387 */ /* 0x0003e20000100800 */
[----:B0-----:R-:W-:Y:S01]  /*2990*/  PRMT R6, RZ, 0x7610, R6 ;  /* 0x00007610ff067816 */ /* 0x001fe20000000006 */
[C---:B------:R-:W-:Y:S01]  /*29a0*/  IMAD R33, R4.reuse, 0xfe, RZ ;  /* 0x000000fe04217824 */ /* 0x040fe200078e02ff */
[----:B------:R-:W-:Y:S01]  /*29b0*/  UIADD3 UR7, UPT, UPT, UR18, UR4, URZ ;  /* 0x0000000412077290 */ /* 0x000fe2000fffe0ff */
[----:B------:R-:W-:Y:S01]  /*29c0*/  STL [R1+0x5b4], R28 ;  /* 0x0005b41c01007387 */ /* 0x000fe20000100800 */
[----:B------:R-:W-:Y:S01]  /*29d0*/  VOTEU.ALL UP1, P1 ;  /* 0x0000000000ff7886 */ /* 0x000fe20000820000 */
[----:B------:R-:W-:Y:S01]  /*29e0*/  UIADD3 UR8, UPT, UPT, UR6, 0x4000, URZ ;  /* 0x0000400006087890 */ /* 0x000fe2000fffe0ff */
[----:B------:R-:W-:Y:S01]  /*29f0*/  IMAD R7, R4, 0x7f, RZ ;  /* 0x0000007f04077824 */ /* 0x000fe200078e02ff */
[----:B------:R-:W-:Y:S01]  /*2a00*/  STL [R1+0x5b0], R29 ;  /* 0x0005b01d01007387 */ /* 0x000fe20000100800 */
[----:B------:R-:W-:Y:S01]  /*2a10*/  VOTEU.ALL UP2, P1 ;  /* 0x0000000000ff7886 */ /* 0x000fe20000840000 */
[----:B------:R-:W-:-:S04]  /*2a20*/  @!UP1 UIADD3 UR10, UPT, UPT, -UR5, 0x100000, URZ ;  /* 0x00100000050a9890 */ /* 0x000fc8000fffe1ff */
[----:B------:R-:W-:Y:S02]  /*2a30*/  @!UP1 USHF.L.U32 UR11, UR10, 0xb, URZ ;  /* 0x0000000b0a0b9899 */ /* 0x000fe400080006ff */
[----:B------:R-:W-:Y:S01]  /*2a40*/  @!UP1 USHF.L.U32 UR10, UR10, 0x1, URZ ;  /* 0x000000010a0a9899 */ /* 0x000fe200080006ff */
[C---:B------:R-:W-:Y:S01]  /*2a50*/  IMAD R11, R4.reuse, 0xfc, RZ ;  /* 0x000000fc040b7824 */ /* 0x040fe200078e02ff */
[----:B------:R-:W-:Y:S01]  /*2a60*/  STL [R1+0x5ac], R31 ;  /* 0x0005ac1f01007387 */ /* 0x000fe20000100800 */
[----:B------:R-:W-:Y:S01]  /*2a70*/  IMAD R9, R4, 0x7e, RZ ;  /* 0x0000007e04097824 */ /* 0x000fe200078e02ff */
[----:B------:R-:W-:Y:S01]  /*2a80*/  PRMT R12, RZ, 0x7610, R12 ;  /* 0x00007610ff0c7816 */ /* 0x000fe2000000000c */
[----:B------:R-:W-:Y:S01]  /*2a90*/  VIADD R8, R68, 0xffffff85 ;  /* 0xffffff8544087836 */ /* 0x000fe20000000000 */
[----:B------:R-:W-:Y:S01]  /*2aa0*/  STL [R1+0x5a8], R32 ;  /* 0x0005a82001007387 */ /* 0x000fe20000100800 */
[----:B-1----:R-:W-:Y:S01]  /*2ab0*/  PRMT R27, RZ, 0x7610, R27 ;  /* 0x00007610ff1b7816 */ /* 0x002fe2000000001b */
[----:B------:R-:W0:Y:S02]  /*2ac0*/  LDCU UR4, c[0x0][0x3b0] ;  /* 0x00007600ff0477ac */ /* 0x000e240008000800 */
[----:B------:R-:W-:Y:S01]  /*2ad0*/  STL [R1+0x5a4], R5 ;  /* 0x0005a40501007387 */ /* 0x000fe20000100800 */
[----:B------:R-:W-:Y:S01]  /*2ae0*/  PRMT R35, RZ, 0x7610, R35 ;  /* 0x00007610ff237816 */ /* 0x000fe20000000023 */
[----:B------:R-:W1:Y:S02]  /*2af0*/  LDCU UR12, c[0x0][0x3b0] ;  /* 0x00007600ff0c77ac */ /* 0x000e640008000800 */
[----:B------:R-:W-:Y:S01]  /*2b00*/  STL [R1+0x5a0], R3 ;  /* 0x0005a00301007387 */ /* 0x000fe20000100800 */
[----:B------:R-:W-:Y:S01]  /*2b10*/  PRMT R30, RZ, 0x7610, R30 ;  /* 0x00007610ff1e7816 */ /* 0x000fe2000000001e */
[----:B------:R-:W2:Y:S02]  /*2b20*/  LDCU UR13, c[0x0][0x3b0] ;  /* 0x00007600ff0d77ac */ /* 0x000ea40008000800 */
[----:B------:R3:W-:Y:S01]  /*2b30*/  STL.S16 [R1+0x594], R6 ;  /* 0x0005940601007387 */ /* 0x0007e20000100600 */
[----:B------:R-:W-:Y:S01]  /*2b40*/  PRMT R34, RZ, 0x7610, R34 ;  /* 0x00007610ff227816 */ /* 0x000fe20000000022 */
[----:B------:R-:W4:Y:S01]  /*2b50*/  LDCU UR14, c[0x0][0x3b0] ;  /* 0x00007600ff0e77ac */ /* 0x000f220008000800 */
[----:B------:R-:W-:-:S02]  /*2b60*/  PRMT R36, RZ, 0x7610, R36 ;  /* 0x00007610ff247816 */ /* 0x000fc40000000024 */
[----:B------:R-:W-:Y:S01]  /*2b70*/  PRMT R37, RZ, 0x7610, R37 ;  /* 0x00007610ff257816 */ /* 0x000fe20000000025 */
[----:B------:R-:W0:Y:S01]  /*2b80*/  LDCU UR26, c[0x0][0x3b0] ;  /* 0x00007600ff1a77ac */ /* 0x000e220008000800 */
[----:B---3--:R-:W-:Y:S01]  /*2b90*/  IADD3 R6, P5, PT, R33, R2, RZ ;  /* 0x0000000221067210 */ /* 0x008fe20007fbe0ff */
[----:B------:R-:W3:Y:S01]  /*2ba0*/  LDCU UR15, c[0x0][0x3b0] ;  /* 0x00007600ff0f77ac */ /* 0x000ee20008000800 */
[----:B------:R-:W2:Y:S02]  /*2bb0*/  LDL R33, [R1+0x594] ;  /* 0x0005940001217983 */ /* 0x000ea40000100800 */
[----:B------:R-:W-:Y:S01]  /*2bc0*/  LEA.HI.X.SX32 R7, R7, R0, 0x1, P5 ;  /* 0x0000000007077211 */ /* 0x000fe200028f0eff */
[----:B------:R-:W0:Y:S01]  /*2bd0*/  LDCU UR19, c[0x0][0x3b0] ;  /* 0x00007600ff1377ac */ /* 0x000e220008000800 */
[----:B------:R-:W-:Y:S01]  /*2be0*/  STTM.x64 tmem[UR7], RZ ;  /* 0x000000ff000079ed */ /* 0x000fe20008340007 */
[----:B------:R-:W0:Y:S02]  /*2bf0*/  FENCE.VIEW.ASYNC.T ;  /* 0x00000000000073c6 */ /* 0x000e240000000200 */
[----:B0-----:R-:W-:Y:S01]  /*2c00*/  BAR.SYNC.DEFER_BLOCKING 0x0 ;  /* 0x0000000000007b1d */ /* 0x001fe20000010000 */
[----:B------:R-:W-:-:S02]  /*2c10*/  IADD3 R10, P5, PT, R11, R2, RZ ;  /* 0x000000020b0a7210 */ /* 0x000fc40007fbe0ff */
[----:B------:R-:W-:Y:S02]  /*2c20*/  PRMT R38, RZ, 0x7610, R38 ;  /* 0x00007610ff267816 */ /* 0x000fe40000000026 */
[----:B------:R-:W-:Y:S01]  /*2c30*/  PRMT R57, RZ, 0x7610, R57 ;  /* 0x00007610ff397816 */ /* 0x000fe20000000039 */
[----:B------:R-:W0:Y:S01]  /*2c40*/  LDCU UR20, c[0x0][0x3b0] ;  /* 0x00007600ff1477ac */ /* 0x000e220008000800 */
[----:B------:R-:W-:Y:S01]  /*2c50*/  STL [R1+0x520], R6 ;  /* 0x0005200601007387 */ /* 0x000fe20000100800 */
[----:B------:R-:W-:Y:S01]  /*2c60*/  PRMT R59, RZ, 0x7610, R59 ;  /* 0x00007610ff3b7816 */ /* 0x000fe2000000003b */
[----:B------:R-:W0:Y:S02]  /*2c70*/  LDCU UR21, c[0x0][0x3b0] ;  /* 0x00007600ff1577ac */ /* 0x000e240008000800 */
[----:B------:R0:W-:Y:S01]  /*2c80*/  STL [R1+0x51c], R7 ;  /* 0x00051c0701007387 */ /* 0x0001e20000100800 */
[----:B------:R-:W-:Y:S01]  /*2c90*/  PRMT R51, RZ, 0x7610, R51 ;  /* 0x00007610ff337816 */ /* 0x000fe20000000033 */
[----:B------:R-:W0:Y:S01]  /*2ca0*/  LDCU UR22, c[0x0][0x3b0] ;  /* 0x00007600ff1677ac */ /* 0x000e220008000800 */
[----:B------:R-:W-:-:S02]  /*2cb0*/  PRMT R58, RZ, 0x7610, R58 ;  /* 0x00007610ff3a7816 */ /* 0x000fc4000000003a */
[----:B------:R-:W-:Y:S01]  /*2cc0*/  PRMT R55, RZ, 0x7610, R55 ;  /* 0x00007610ff377816 */ /* 0x000fe20000000037 */
[----:B------:R-:W0:Y:S01]  /*2cd0*/  LDCU UR23, c[0x0][0x3b0] ;  /* 0x00007600ff1777ac */ /* 0x000e220008000800 */
[----:B------:R-:W-:Y:S02]  /*2ce0*/  PRMT R56, RZ, 0x7610, R56 ;  /* 0x00007610ff387816 */ /* 0x000fe40000000038 */
[----:B------:R-:W-:Y:S01]  /*2cf0*/  PRMT R54, RZ, 0x7610, R54 ;  /* 0x00007610ff367816 */ /* 0x000fe20000000036 */
[----:B------:R-:W0:Y:S01]  /*2d00*/  LDCU UR24, c[0x0][0x3b0] ;  /* 0x00007600ff1877ac */ /* 0x000e220008000800 */
[----:B------:R-:W0:Y:S02]  /*2d10*/  FENCE.VIEW.ASYNC.S ;  /* 0x00000000000073c6 */ /* 0x000e240000000000 */
[----:B0-----:R0:W0:Y:S02]  /*2d20*/  @!UP2 SYNCS.EXCH.64 URZ, [UR8], UR10 ;  /* 0x0000000a08ffa5b2 */ /* 0x0010240008000100 */
[----:B0-----:R-:W-:Y:S01]  /*2d30*/  BAR.SYNC.DEFER_BLOCKING 0x0 ;  /* 0x0000000000007b1d */ /* 0x001fe20000010000 */
[----:B------:R-:W-:-:S02]  /*2d40*/  PRMT R53, RZ, 0x7610, R53 ;  /* 0x00007610ff357816 */ /* 0x000fc40000000035 */
[----:B------:R-:W-:Y:S02]  /*2d50*/  PRMT R52, RZ, 0x7610, R52 ;  /* 0x00007610ff347816 */ /* 0x000fe40000000034 */
[----:B------:R-:W-:Y:S01]  /*2d60*/  PRMT R50, RZ, 0x7610, R50 ;  /* 0x00007610ff327816 */ /* 0x000fe20000000032 */
[----:B------:R-:W0:Y:S01]  /*2d70*/  LDCU UR25, c[0x0][0x3b0] ;  /* 0x00007600ff1977ac */ /* 0x000e220008000800 */
[----:B------:R-:W-:Y:S01]  /*2d80*/  STL [R1+0x518], R10 ;  /* 0x0005180a01007387 */ /* 0x000fe20000100800 */
[----:B------:R-:W-:Y:S01]  /*2d90*/  IMAD R11, R4, 0x7d, RZ ;  /* 0x0000007d040b7824 */ /* 0x000fe200078e02ff */
[----:B------:R-:W-:Y:S01]  /*2da0*/  PRMT R49, RZ, 0x7610, R49 ;  /* 0x00007610ff317816 */ /* 0x000fe20000000031 */
[----:B------:R-:W0:Y:S01]  /*2db0*/  LDCU UR10, c[0x0][0x3b0] ;  /* 0x00007600ff0a77ac */ /* 0x000e220008000800 */
[----:B------:R-:W-:Y:S02]  /*2dc0*/  PRMT R48, RZ, 0x7610, R48 ;  /* 0x00007610ff307816 */ /* 0x000fe40000000030 */
        /* <DEDUP_REMOVED lines=14> */
[----:B--2---:R2:W3:Y:S02]  /*2eb0*/  @!P2 LDG.E.U16 R33, desc[UR16][R6.64] ;  /* 0x000000100621a981 */ /* 0x0044e4000c1e1500 */
[----:B--2---:R-:W-:Y:S01]  /*2ec0*/  IMAD.MOV.U32 R7, RZ, RZ, R10 ;  /* 0x000000ffff077224 */ /* 0x004fe200078e000a */
[----:B------:R-:W-:-:S04]  /*2ed0*/  LEA.HI.X.SX32 R6, R9, R0, 0x1, P5 ;  /* 0x0000000009067211 */ /* 0x000fc800028f0eff */
[-C--:B------:R-:W-:Y:S01]  /*2ee0*/  @!P6 LOP3.LUT R7, R7, R6.reuse, RZ, 0x3c, !PT ;  /* 0x000000060707e212 */ /* 0x080fe200078e3cff */
[----:B---3--:R2:W-:Y:S01]  /*2ef0*/  @!P2 STL [R1+0x594], R33 ;  /* 0x000594210100a387 */ /* 0x0085e20000100800 */
[----:B------:R-:W-:Y:S01]  /*2f00*/  ISETP.GE.U32.AND P2, PT, R8, 0x7fffff06, PT ;  /* 0x7fffff060800780c */ /* 0x000fe20003f46070 */
[----:B------:R-:W-:Y:S02]  /*2f10*/  VIADD R8, R68, 0xffffff86 ;  /* 0xffffff8644087836 */ /* 0x000fe40000000000 */
[----:B------:R3:W-:Y:S01]  /*2f20*/  STL [R1+0x514], R6 ;  /* 0x0005140601007387 */ /* 0x0007e20000100800 */
[----:B--2---:R-:W-:Y:S01]  /*2f30*/  IMAD R33, R4, 0xfa, RZ ;  /* 0x000000fa04217824 */ /* 0x004fe200078e02ff */
[----:B---3--:R-:W-:-:S04]  /*2f40*/  @!P6 LOP3.LUT R6, R7, R6, RZ, 0x3c, !PT ;  /* 0x000000060706e212 */ /* 0x008fc800078e3cff */
[----:B------:R-:W-:Y:S02]  /*2f50*/  IADD3 R10, P5, PT, R33, R2, RZ ;  /* 0x00000002210a7210 */ /* 0x000fe40007fbe0ff */
[----:B------:R-:W-:-:S05]  /*2f60*/  @!P6 LOP3.LUT R7, R7, R6, RZ, 0x3c, !PT ;  /* 0x000000060707e212 */ /* 0x000fca00078e3cff */
[----:B------:R2:W3:Y:S01]  /*2f70*/  @!P6 LDG.E.U16 R12, desc[UR16][R6.64] ;  /* 0x00000010060ce981 */ /* 0x0004e2000c1e1500 */
[----:B------:R-:W-:Y:S01]  /*2f80*/  IMAD R33, R4, 0xf8, RZ ;  /* 0x000000f804217824 */ /* 0x000fe200078e02ff */
[----:B------:R-:W-:Y:S01]  /*2f90*/  ISETP.GE.U32.AND P6, PT, R8, 0x7fffff07, PT ;  /* 0x7fffff070800780c */ /* 0x000fe20003fc6070 */
[----:B------:R-:W-:Y:S01]  /*2fa0*/  VIADD R8, R68, 0xffffff87 ;  /* 0xffffff8744087836 */ /* 0x000fe20000000000 */
[----:B------:R0:W-:Y:S01]  /*2fb0*/  STL [R1+0x510], R10 ;  /* 0x0005100a01007387 */ /* 0x0001e20000100800 */
[----:B--2---:R-:W-:Y:S01]  /*2fc0*/  IMAD.MOV.U32 R7, RZ, RZ, R10 ;  /* 0x000000ffff077224 */ /* 0x004fe200078e000a */
[----:B------:R-:W-:Y:S02]  /*2fd0*/  LEA.HI.X.SX32 R6, R11, R0, 0x1, P5 ;  /* 0x000000000b067211 */ /* 0x000fe400028f0eff */
[----:B------:R-:W-:Y:S01]  /*2fe0*/  PRMT R11, RZ, 0x7610, R11 ;  /* 0x00007610ff0b7816 */ /* 0x000fe2000000000b */
[----:B0-----:R-:W-:Y:S01]  /*2ff0*/  IMAD R10, R4, 0x7c, RZ ;  /* 0x0000007c040a7824 */ /* 0x001fe200078e02ff */
[-C--:B------:R-:W-:Y:S01]  /*3000*/  @!P0 LOP3.LUT R7, R7, R6.reuse, RZ, 0x3c, !PT ;  /* 0x0000000607078212 */ /* 0x080fe200078e3cff */
[----:B------:R0:W-:Y:S03]  /*3010*/  STL [R1+0x50c], R6 ;  /* 0x00050c0601007387 */ /* 0x0001e60000100800 */
[----:B0-----:R-:W-:-:S04]  /*3020*/  @!P0 LOP3.LUT R6, R7, R6, RZ, 0x3c, !PT ;  /* 0x0000000607068212 */ /* 0x001fc800078e3cff */
[----:B------:R-:W-:-:S05]  /*3030*/  @!P0 LOP3.LUT R7, R7, R6, RZ, 0x3c, !PT ;  /* 0x0000000607078212 */ /* 0x000fca00078e3cff */
[----:B------:R0:W2:Y:S04]  /*3040*/  @!P0 LDG.E.U16 R11, desc[UR16][R6.64] ;  /* 0x00000010060b8981 */ /* 0x0000a8000c1e1500 */
[----:B---3--:R3:W-:Y:S02]  /*3050*/  STL [R1+0x598], R12 ;  /* 0x0005980c01007387 */ /* 0x0087e40000100800 */
[----:B---3--:R-:W-:-:S04]  /*3060*/  IADD3 R12, P5, PT, R33, R2, RZ ;  /* 0x00000002210c7210 */ /* 0x008fc80007fbe0ff */
[----:B0-----:R-:W-:Y:S01]  /*3070*/  LEA.HI.X.SX32 R6, R10, R0, 0x1, P5 ;  /* 0x000000000a067211 */ /* 0x001fe200028f0eff */
[----:B------:R-:W-:Y:S01]  /*3080*/  IMAD.MOV.U32 R7, RZ, RZ, R12 ;  /* 0x000000ffff077224 */ /* 0x000fe200078e000c */
[----:B------:R-:W-:Y:S04]  /*3090*/  STL [R1+0x508], R12 ;  /* 0x0005080c01007387 */ /* 0x000fe80000100800 */
[-C--:B------:R-:W-:Y:S01]  /*30a0*/  @!P4 LOP3.LUT R7, R7, R6.reuse, RZ, 0x3c, !PT ;  /* 0x000000060707c212 */ /* 0x080fe200078e3cff */
[----:B--2---:R-:W-:Y:S04]  /*30b0*/  STL [R1+0x58c], R11 ;  /* 0x00058c0b01007387 */ /* 0x004fe80000100800 */
[----:B------:R0:W-:Y:S02]  /*30c0*/  STL [R1+0x504], R6 ;  /* 0x0005040601007387 */ /* 0x0001e40000100800 */
[----:B0-----:R-:W-:-:S04]  /*30d0*/  @!P4 LOP3.LUT R6, R7, R6, RZ, 0x3c, !PT ;  /* 0x000000060706c212 */ /* 0x001fc800078e3cff */
[----:B------:R-:W-:-:S05]  /*30e0*/  @!P4 LOP3.LUT R7, R7, R6, RZ, 0x3c, !PT ;  /* 0x000000060707c212 */ /* 0x000fca00078e3cff */
[----:B------:R0:W2:Y:S01]  /*30f0*/  @!P4 LDG.E.U16 R27, desc[UR16][R6.64] ;  /* 0x00000010061bc981 */ /* 0x0000a2000c1e1500 */
[C---:B------:R-:W-:Y:S02]  /*3100*/  IMAD R33, R4.reuse, 0xf6, RZ ;  /* 0x000000f604217824 */ /* 0x040fe400078e02ff */
[----:B------:R-:W-:-:S03]  /*3110*/  IMAD R11, R4, 0x7b, RZ ;  /* 0x0000007b040b7824 */ /* 0x000fc600078e02ff */
[----:B------:R-:W-:-:S04]  /*3120*/  IADD3 R12, P5, PT, R33, R2, RZ ;  /* 0x00000002210c7210 */ /* 0x000fc80007fbe0ff */
[----:B0-----:R-:W-:Y:S01]  /*3130*/  LEA.HI.X.SX32 R6, R11, R0, 0x1, P5 ;  /* 0x000000000b067211 */ /* 0x001fe200028f0eff */
[----:B------:R-:W-:-:S05]  /*3140*/  IMAD.MOV.U32 R7, RZ, RZ, R12 ;  /* 0x000000ffff077224 */ /* 0x000fca00078e000c */
[-C--:B------:R-:W-:Y:S01]  /*3150*/  @!P3 LOP3.LUT R7, R7, R6.reuse, RZ, 0x3c, !PT ;  /* 0x000000060707b212 */ /* 0x080fe200078e3cff */
[----:B--2---:R0:W-:Y:S04]  /*3160*/  STL [R1+0x590], R27 ;  /* 0x0005901b01007387 */ /* 0x0041e80000100800 */
[----:B0-----:R-:W2:Y:S04]  /*3170*/  LDL.LU R27, [R1+0x5b8] ;  /* 0x0005b800011b7983 */ /* 0x001ea80000300800 */
[----:B------:R-:W-:Y:S04]  /*3180*/  STL [R1+0x500], R12 ;  /* 0x0005000c01007387 */ /* 0x000fe80000100800 */
[----:B------:R0:W-:Y:S02]  /*3190*/  STL [R1+0x4fc], R6 ;  /* 0x0004fc0601007387 */ /* 0x0001e40000100800 */
[----:B0-----:R-:W-:-:S04]  /*31a0*/  @!P3 LOP3.LUT R6, R7, R6, RZ, 0x3c, !PT ;  /* 0x000000060706b212 */ /* 0x001fc800078e3cff */
[----:B------:R-:W-:-:S05]  /*31b0*/  @!P3 LOP3.LUT R7, R7, R6, RZ, 0x3c, !PT ;  /* 0x000000060707b212 */ /* 0x000fca00078e3cff */
[----:B------:R0:W3:Y:S01]  /*31c0*/  @!P3 LDG.E.U16 R35, desc[UR16][R6.64] ;  /* 0x000000100623b981 */ /* 0x0000e2000c1e1500 */
[C---:B------:R-:W-:Y:S02]  /*31d0*/  IMAD R33, R4.reuse, 0xf4, RZ ;  /* 0x000000f404217824 */ /* 0x040fe400078e02ff */
[----:B------:R-:W-:-:S03]  /*31e0*/  IMAD R11, R4, 0x7a, RZ ;  /* 0x0000007a040b7824 */ /* 0x000fc600078e02ff */
[----:B------:R-:W-:-:S04]  /*31f0*/  IADD3 R12, P5, PT, R33, R2, RZ ;  /* 0x00000002210c7210 */ /* 0x000fc80007fbe0ff */
[----:B0-----:R-:W-:Y:S01]  /*3200*/  LEA.HI.X.SX32 R6, R11, R0, 0x1, P5 ;  /* 0x000000000b067211 */ /* 0x001fe200028f0eff */
[----:B------:R-:W-:Y:S01]  /*3210*/  IMAD.MOV.U32 R7, RZ, RZ, R12 ;  /* 0x000000ffff077224 */ /* 0x000fe200078e000c */
[----:B------:R-:W-:Y:S04]  /*3220*/  STL [R1+0x4f8], R12 ;  /* 0x0004f80c01007387 */ /* 0x000fe80000100800 */
[-C--:B------:R-:W-:Y:S01]  /*3230*/  @!P2 LOP3.LUT R7, R7, R6.reuse, RZ, 0x3c, !PT ;  /* 0x000000060707a212 */ /* 0x080fe200078e3cff */
[C---:B------:R-:W-:Y:S01]  /*3240*/  IMAD R33, R4.reuse, 0x79, RZ ;  /* 0x0000007904217824 */ /* 0x040fe200078e02ff */
[----:B---3--:R0:W-:Y:S04]  /*3250*/  STL [R1+0x584], R35 ;  /* 0x0005842301007387 */ /* 0x0081e80000100800 */
[----:B------:R3:W-:Y:S01]  /*3260*/  STL [R1+0x4f4], R6 ;  /* 0x0004f40601007387 */ /* 0x0007e20000100800 */
[----:B0-----:R-:W-:Y:S01]  /*3270*/  IMAD R35, R4, 0xf2, RZ ;  /* 0x000000f204237824 */ /* 0x001fe200078e02ff */
[----:B---3--:R-:W-:-:S04]  /*3280*/  @!P2 LOP3.LUT R6, R7, R6, RZ, 0x3c, !PT ;  /* 0x000000060706a212 */ /* 0x008fc800078e3cff */
[----:B------:R-:W-:Y:S02]  /*3290*/  IADD3 R12, P5, PT, R35, R2, RZ ;  /* 0x00000002230c7210 */ /* 0x000fe40007fbe0ff */
[----:B------:R-:W-:-:S05]  /*32a0*/  @!P2 LOP3.LUT R7, R7, R6, RZ, 0x3c, !PT ;  /* 0x000000060707a212 */ /* 0x000fca00078e3cff */
[----:B------:R0:W3:Y:S02]  /*32b0*/  @!P2 LDG.E.U16 R30, desc[UR16][R6.64] ;  /* 0x00000010061ea981 */ /* 0x0000e4000c1e1500 */
[----:B0-----:R-:W-:Y:S01]  /*32c0*/  IMAD.MOV.U32 R7, RZ, RZ, R12 ;  /* 0x000000ffff077224 */ /* 0x001fe200078e000c */
[----:B------:R-:W-:Y:S01]  /*32d0*/  LEA.HI.X.SX32 R6, R33, R0, 0x1, P5 ;  /* 0x0000000021067211 */ /* 0x000fe200028f0eff */
[----:B------:R-:W-:Y:S03]  /*32e0*/  STL [R1+0x4f0], R12 ;  /* 0x0004f00c01007387 */ /* 0x000fe60000100800 */
[-C--:B------:R-:W-:Y:S01]  /*32f0*/  @!P6 LOP3.LUT R7, R7, R6.reuse, RZ, 0x3c, !PT ;  /* 0x000000060707e212 */ /* 0x080fe200078e3cff */
[----:B------:R0:W-:Y:S01]  /*3300*/  STL [R1+0x4ec], R6 ;  /* 0x0004ec0601007387 */ /* 0x0001e20000100800 */
[----:B------:R-:W-:Y:S02]  /*3310*/  PRMT R33, RZ, 0x7610, R33 ;  /* 0x00007610ff217816 */ /* 0x000fe40000000021 */
[----:B0-----:R-:W-:-:S04]  /*3320*/  @!P6 LOP3.LUT R6, R7, R6, RZ, 0x3c, !PT ;  /* 0x000000060706e212 */ /* 0x001fc800078e3cff */
[----:B------:R-:W-:-:S05]  /*3330*/  @!P6 LOP3.LUT R7, R7, R6, RZ, 0x3c, !PT ;  /* 0x000000060707e212 */ /* 0x000fca00078e3cff */
[----:B------:R0:W2:Y:S01]  /*3340*/  @!P6 LDG.E.U16 R33, desc[UR16][R6.64] ;  /* 0x000000100621e981 */ /* 0x0000a2000c1e1500 */
[----:B------:R-:W-:Y:S01]  /*3350*/  IMAD R35, R4, 0xf0, RZ ;  /* 0x000000f004237824 */ /* 0x000fe200078e02ff */
[----:B------:R-:W-:Y:S01]  /*3360*/  ISETP.GE.U32.AND P0, PT, R8, 0x7fffff08, PT ;  /* 0x7fffff080800780c */ /* 0x000fe20003f06070 */
[----:B------:R-:W-:Y:S02]  /*3370*/  IMAD R12, R4, 0x78, RZ ;  /* 0x00000078040c7824 */ /* 0x000fe400078e02ff */
[----:B------:R-:W-:-:S05]  /*3380*/  VIADD R8, R68, 0xffffff88 ;  /* 0xffffff8844087836 */ /* 0x000fca0000000000 */
[----:B------:R-:W-:Y:S01]  /*3390*/  ISETP.GE.U32.AND P4, PT, R8, 0x7fffff09, PT ;  /* 0x7fffff090800780c */ /* 0x000fe20003f86070 */
[----:B---3--:R3:W-:Y:S02]  /*33a0*/  STL [R1+0x588], R30 ;  /* 0x0005881e01007387 */ /* 0x0087e40000100800 */
[----:B---3--:R-:W-:-:S04]  /*33b0*/  IADD3 R30, P5, PT, R35, R2, RZ ;  /* 0x00000002231e7210 */ /* 0x008fc80007fbe0ff */
[----:B0-----:R-:W-:Y:S01]  /*33c0*/  LEA.HI.X.SX32 R6, R12, R0, 0x1, P5 ;  /* 0x000000000c067211 */ /* 0x001fe200028f0eff */
[----:B------:R-:W-:Y:S01]  /*33d0*/  IMAD.MOV.U32 R7, RZ, RZ, R30 ;  /* 0x000000ffff077224 */ /* 0x000fe200078e001e */
[----:B------:R0:W-:Y:S04]  /*33e0*/  STL [R1+0x4e8], R30 ;  /* 0x0004e81e01007387 */ /* 0x0001e80000100800 */
[----:B------:R-:W-:Y:S01]  /*33f0*/  @!P0 LOP3.LUT R7, R7, R6, RZ, 0x3c, !PT ;  /* 0x0000000607078212 */ /* 0x000fe200078e3cff */
[----:B------:R-:W-:-:S05]  /*3400*/  IMAD R35, R4, 0xee, RZ ;  /* 0x000000ee04237824 */ /* 0x000fca00078e02ff */
[----:B0-----:R-:W-:Y:S01]  /*3410*/  IADD3 R30, P5, PT, R35, R2, RZ ;  /* 0x00000002231e7210 */ /* 0x001fe20007fbe0ff */
[----:B--2---:R-:W-:Y:S04]  /*3420*/  STL [R1+0x57c], R33 ;  /* 0x00057c2101007387 */ /* 0x004fe80000100800 */
[----:B------:R0:W-:Y:S02]  /*3430*/  STL [R1+0x4e4], R6 ;  /* 0x0004e40601007387 */ /* 0x0001e40000100800 */
[----:B0-----:R-:W-:Y:S01]  /*3440*/  @!P0 LOP3.LUT R6, R7, R6, RZ, 0x3c, !PT ;  /* 0x0000000607068212 */ /* 0x001fe200078e3cff */
[----:B------:R-:W-:-:S03]  /*3450*/  IMAD R33, R4, 0x77, RZ ;  /* 0x0000007704217824 */ /* 0x000fc600078e02ff */
[----:B------:R-:W-:-:S05]  /*3460*/  @!P0 LOP3.LUT R7, R7, R6, RZ, 0x3c, !PT ;  /* 0x0000000607078212 */ /* 0x000fca00078e3cff */
[----:B------:R0:W2:Y:S02]  /*3470*/  @!P0 LDG.E.U16 R34, desc[UR16][R6.64] ;  /* 0x0000001006228981 */ /* 0x0000a4000c1e1500 */
        /* <DEDUP_REMOVED lines=8> */
[----:B------:R0:W3:Y:S01]  /*3500*/  @!P4 LDG.E.U16 R33, desc[UR16][R6.64] ;  /* 0x000000100621c981 */ /* 0x0000e2000c1e1500 */
[----:B------:R-:W-:Y:S02]  /*3510*/  VIADD R8, R68, 0xffffff89 ;  /* 0xffffff8944087836 */ /* 0x000fe40000000000 */
[----:B------:R-:W-:-:S03]  /*3520*/  IMAD R35, R4, 0xec, RZ ;  /* 0x000000ec04237824 */ /* 0x000fc600078e02ff */
[----:B------:R-:W-:Y:S01]  /*3530*/  ISETP.GE.U32.AND P3, PT, R8, 0x7fffff0a, PT ;  /* 0x7fffff0a0800780c */ /* 0x000fe20003f66070 */
[----:B------:R-:W-:Y:S02]  /*3540*/  IMAD R30, R4, 0x76, RZ ;  /* 0x00000076041e7824 */ /* 0x000fe400078e02ff */
[----:B------:R-:W-:-:S05]  /*3550*/  VIADD R8, R68, 0xffffff8a ;  /* 0xffffff8a44087836 */ /* 0x000fca0000000000 */
[----:B------:R-:W-:Y:S01]  /*3560*/  ISETP.GE.U32.AND P2, PT, R8, 0x7fffff0b, PT ;  /* 0x7fffff0b0800780c */ /* 0x000fe20003f46070 */
[----:B--2---:R2:W-:Y:S02]  /*3570*/  STL [R1+0x580], R34 ;  /* 0x0005802201007387 */ /* 0x0045e40000100800 */
[----:B--2---:R-:W-:-:S04]  /*3580*/  IADD3 R34, P5, PT, R35, R2, RZ ;  /* 0x0000000223227210 */ /* 0x004fc80007fbe0ff */
[----:B0-----:R-:W-:Y:S01]  /*3590*/  LEA.HI.X.SX32 R6, R30, R0, 0x1, P5 ;  /* 0x000000001e067211 */ /* 0x001fe200028f0eff */
[----:B------:R-:W-:Y:S01]  /*35a0*/  IMAD.MOV.U32 R7, RZ, RZ, R34 ;  /* 0x000000ffff077224 */ /* 0x000fe200078e0022 */
[----:B------:R0:W-:Y:S04]  /*35b0*/  STL [R1+0x4d8], R34 ;  /* 0x0004d82201007387 */ /* 0x0001e80000100800 */
[----:B------:R-:W-:Y:S01]  /*35c0*/  @!P3 LOP3.LUT R7, R7, R6, RZ, 0x3c, !PT ;  /* 0x000000060707b212 */ /* 0x000fe200078e3cff */
[----:B------:R-:W-:-:S05]  /*35d0*/  IMAD R35, R4, 0xea, RZ ;  /* 0x000000ea04237824 */ /* 0x000fca00078e02ff */
[----:B0-----:R-:W-:Y:S01]  /*35e0*/  IADD3 R34, P5, PT, R35, R2, RZ ;  /* 0x0000000223227210 */ /* 0x001fe20007fbe0ff */
[----:B---3--:R-:W-:Y:S04]  /*35f0*/  STL [R1+0x574], R33 ;  /* 0x0005742101007387 */ /* 0x008fe80000100800 */
        /* <DEDUP_REMOVED lines=17> */
[----:B------:R-:W-:Y:S01]  /*3710*/  IMAD R34, R4, 0x74, RZ ;  /* 0x0000007404227824 */ /* 0x000fe200078e02ff */
[----:B--2---:R2:W-:Y:S02]  /*3720*/  STL [R1+0x578], R36 ;  /* 0x0005782401007387 */ /* 0x0045e40000100800 */
[----:B--2---:R-:W-:-:S04]  /*3730*/  IADD3 R36, P5, PT, R35, R2, RZ ;  /* 0x0000000223247210 */ /* 0x004fc80007fbe0ff */
[----:B0-----:R-:W-:Y:S01]  /*3740*/  LEA.HI.X.SX32 R6, R34, R0, 0x1, P5 ;  /* 0x0000000022067211 */ /* 0x001fe200028f0eff */
[----:B------:R-:W-:Y:S01]  /*3750*/  IMAD.MOV.U32 R7, RZ, RZ, R36 ;  /* 0x000000ffff077224 */ /* 0x000fe200078e0024 */
[----:B------:R-:W-:Y:S04]  /*3760*/  STL [R1+0x4c8], R36 ;  /* 0x0004c82401007387 */ /* 0x000fe80000100800 */
[-C--:B------:R-:W-:Y:S01]  /*3770*/  @!P6 LOP3.LUT R7, R7, R6.reuse, RZ, 0x3c, !PT ;  /* 0x000000060707e212 */ /* 0x080fe200078e3cff */
[----:B---3--:R-:W-:Y:S04]  /*3780*/  STL [R1+0x56c], R33 ;  /* 0x00056c2101007387 */ /* 0x008fe80000100800 */
[----:B------:R0:W-:Y:S02]  /*3790*/  STL [R1+0x4c4], R6 ;  /* 0x0004c40601007387 */ /* 0x0001e40000100800 */
[----:B0-----:R-:W-:-:S04]  /*37a0*/  @!P6 LOP3.LUT R6, R7, R6, RZ, 0x3c, !PT ;  /* 0x000000060706e212 */ /* 0x001fc800078e3cff */
[----:B------:R-:W-:-:S05]  /*37b0*/  @!P6 LOP3.LUT R7, R7, R6, RZ, 0x3c, !PT ;  /* 0x000000060707e212 */ /* 0x000fca00078e3cff */
[----:B------:R0:W2:Y:S01]  /*37c0*/  @!P6 LDG.E.U16 R37, desc[UR16][R6.64] ;  /* 0x000000100625e981 */ /* 0x0000a2000c1e1500 */
[----:B------:R-:W-:Y:S02]  /*37d0*/  VIADD R8, R68, 0xffffff8c ;  /* 0xffffff8c44087836 */ /* 0x000fe40000000000 */
[----:B------:R-:W-:-:S03]  /*37e0*/  IMAD R35, R4, 0xe6, RZ ;  /* 0x000000e604237824 */ /* 0x000fc600078e02ff */
[----:B------:R-:W-:Y:S01]  /*37f0*/  ISETP.GE.U32.AND P0, PT, R8, 0x7fffff0d, PT ;  /* 0x7fffff0d0800780c */ /* 0x000fe20003f06070 */
[----:B------:R-:W-:Y:S01]  /*3800*/  IMAD R33, R4, 0x73, RZ ;  /* 0x0000007304217824 */ /* 0x000fe200078e02ff */
[----:B------:R-:W-:-:S04]  /*3810*/  IADD3 R36, P5, PT, R35, R2, RZ ;  /* 0x0000000223247210 */ /* 0x000fc80007fbe0ff */
[----:B0-----:R-:W-:Y:S01]  /*3820*/  LEA.HI.X.SX32 R6, R33, R0, 0x1, P5 ;  /* 0x0000000021067211 */ /* 0x001fe200028f0eff */
[----:B------:R-:W-:Y:S01]  /*3830*/  IMAD.MOV.U32 R7, RZ, RZ, R36 ;  /* 0x000000ffff077224 */ /* 0x000fe200078e0024 */
[----:B------:R-:W-:Y:S05]  /*3840*/  STL [R1+0x4c0], R36 ;  /* 0x0004c02401007387 */ /* 0x000fea0000100800 */
[-C--:B------:R-:W-:Y:S02]  /*3850*/  @!P0 LOP3.LUT R7, R7, R6.reuse, RZ, 0x3c, !PT ;  /* 0x0000000607078212 */ /* 0x080fe400078e3cff */
[----:B------:R-:W-:Y:S01]  /*3860*/  PRMT R33, RZ, 0x7610, R33 ;  /* 0x00007610ff217816 */ /* 0x000fe20000000021 */
[----:B--2---:R-:W-:Y:S04]  /*3870*/  STL [R1+0x570], R37 ;  /* 0x0005702501007387 */ /* 0x004fe80000100800 */
        /* <DEDUP_REMOVED lines=11> */
[----:B------:R0:W-:Y:S01]  /*3930*/  STL [R1+0x4b8], R36 ;  /* 0x0004b82401007387 */ /* 0x0001e20000100800 */
[----:B------:R-:W-:-:S04]  /*3940*/  VIADD R8, R68, 0xffffff8e ;  /* 0xffffff8e44087836 */ /* 0x000fc80000000000 */
[----:B------:R-:W-:Y:S01]  /*3950*/  @!P4 LOP3.LUT R7, R7, R6, RZ, 0x3c, !PT ;  /* 0x000000060707c212 */ /* 0x000fe200078e3cff */
[----:B------:R-:W-:Y:S01]  /*3960*/  IMAD R37, R4, 0xe2, RZ ;  /* 0x000000e204257824 */ /* 0x000fe200078e02ff */
[----:B------:R-:W-:-:S04]  /*3970*/  ISETP.GE.U32.AND P3, PT, R8, 0x7fffff0f, PT ;  /* 0x7fffff0f0800780c */ /* 0x000fc80003f66070 */
        /* <DEDUP_REMOVED lines=35> */
[----:B------:R-:W-:Y:S01]  /*3bb0*/  IADD3 R38, P5, PT, R37, R2, RZ ;  /* 0x0000000225267210 */ /* 0x000fe20007fbe0ff */
[----:B------:R-:W-:-:S03]  /*3bc0*/  VIADD R8, R68, 0xffffff91 ;  /* 0xffffff9144087836 */ /* 0x000fc60000000000 */
[----:B0-----:R-:W-:Y:S01]  /*3bd0*/  LEA.HI.X.SX32 R6, R33, R0, 0x1, P5 ;  /* 0x0000000021067211 */ /* 0x001fe200028f0eff */
[----:B------:R-:W-:Y:S01]  /*3be0*/  IMAD.MOV.U32 R7, RZ, RZ, R38 ;  /* 0x000000ffff077224 */ /* 0x000fe200078e0026 */
[----:B------:R-:W-:Y:S01]  /*3bf0*/  STL [R1+0x4a0], R38 ;  /* 0x0004a02601007387 */ /* 0x000fe20000100800 */
[----:B------:R-:W-:-:S04]  /*3c00*/  ISETP.GE.U32.AND P0, PT, R8, 0x7fffff12, PT ;  /* 0x7fffff120800780c */ /* 0x000fc80003f06070 */
[-C--:B------:R-:W-:Y:S01]  /*3c10*/  @!P6 LOP3.LUT R7, R7, R6.reuse, RZ, 0x3c, !PT ;  /* 0x000000060707e212 */ /* 0x080fe200078e3cff */
[----:B------:R0:W-:Y:S01]  /*3c20*/  STL [R1+0x49c], R6 ;  /* 0x00049c0601007387 */ /* 0x0001e20000100800 */
[----:B------:R-:W-:Y:S02]  /*3c30*/  IMAD R37, R4, 0xdc, RZ ;  /* 0x000000dc04257824 */ /* 0x000fe400078e02ff */
[----:B0-----:R-:W-:-:S04]  /*3c40*/  @!P6 LOP3.LUT R6, R7, R6, RZ, 0x3c, !PT ;  /* 0x000000060706e212 */ /* 0x001fc800078e3cff */
[----:B------:R-:W-:Y:S01]  /*3c50*/  @!P6 LOP3.LUT R7, R7, R6, RZ, 0x3c, !PT ;  /* 0x000000060707e212 */ /* 0x000fe200078e3cff */
[----:B------:R-:W-:-:S04]  /*3c60*/  IMAD R38, R4, 0x6e, RZ ;  /* 0x0000006e04267824 */ /* 0x000fc800078e02ff */
[----:B------:R0:W3:Y:S04]  /*3c70*/  @!P6 LDG.E.U16 R59, desc[UR16][R6.64] ;  /* 0x00000010063be981 */ /* 0x0000e8000c1e1500 */
[----:B--2---:R2:W-:Y:S02]  /*3c80*/  STL [R1+0x560], R57 ;  /* 0x0005603901007387 */ /* 0x0045e40000100800 */
[----:B--2---:R-:W-:-:S04]  /*3c90*/  IADD3 R57, P5, PT, R37, R2, RZ ;  /* 0x0000000225397210 */ /* 0x004fc80007fbe0ff */
[----:B0-----:R-:W-:Y:S01]  /*3ca0*/  LEA.HI.X.SX32 R7, R38, R0, 0x1, P5 ;  /* 0x0000000026077211 */ /* 0x001fe200028f0eff */
[----:B------:R-:W-:-:S05]  /*3cb0*/  @!P0 IMAD.MOV.U32 R6, RZ, RZ, R57 ;  /* 0x000000ffff068224 */ /* 0x000fca00078e0039 */
[----:B------:R0:W2:Y:S01]  /*3cc0*/  @!P0 LDG.E.U16 R51, desc[UR16][R6.64] ;  /* 0x0000001006338981 */ /* 0x0000a2000c1e1500 */
[----:B------:R-:W-:Y:S02]  /*3cd0*/  VIADD R8, R68, 0xffffff92 ;  /* 0xffffff9244087836 */ /* 0x000fe40000000000 */
[----:B------:R-:W-:Y:S01]  /*3ce0*/  IMAD R37, R4, 0xda, RZ ;  /* 0x000000da04257824 */ /* 0x000fe200078e02ff */
[----:B------:R-:W-:Y:S02]  /*3cf0*/  STL [R1+0x498], R57 ;  /* 0x0004983901007387 */ /* 0x000fe40000100800 */
[----:B------:R-:W-:Y:S01]  /*3d00*/  ISETP.GE.U32.AND P4, PT, R8, 0x7fffff13, PT ;  /* 0x7fffff130800780c */ /* 0x000fe20003f86070 */
[----:B------:R-:W-:Y:S01]  /*3d10*/  IMAD R33, R4, 0x6d, RZ ;  /* 0x0000006d04217824 */ /* 0x000fe200078e02ff */
[----:B------:R-:W-:Y:S01]  /*3d20*/  STL [R1+0x494], R7 ;  /* 0x0004940701007387 */ /* 0x000fe20000100800 */
[----:B------:R-:W-:-:S03]  /*3d30*/  VIADD R8, R68, 0xffffff93 ;  /* 0xffffff9344087836 */ /* 0x000fc60000000000 */
[----:B---3--:R3:W-:Y:S02]  /*3d40*/  STL [R1+0x554], R59 ;  /* 0x0005543b01007387 */ /* 0x0087e40000100800 */
[----:B------:R-:W-:Y:S02]  /*3d50*/  ISETP.GE.U32.AND P3, PT, R8, 0x7fffff14, PT ;  /* 0x7fffff140800780c */ /* 0x000fe40003f66070 */
[----:B---3--:R-:W-:Y:S01]  /*3d60*/  IADD3 R59, P5, PT, R37, R2, RZ ;  /* 0x00000002253b7210 */ /* 0x008fe20007fbe0ff */
[----:B------:R-:W-:-:S03]  /*3d70*/  IMAD R37, R4, 0xd8, RZ ;  /* 0x000000d804257824 */ /* 0x000fc600078e02ff */
[----:B------:R-:W-:Y:S01]  /*3d80*/  LEA.HI.X.SX32 R33, R33, R0, 0x1, P5 ;  /* 0x0000000021217211 */ /* 0x000fe200028f0eff */
[----:B------:R-:W-:Y:S01]  /*3d90*/  STL [R1+0x490], R59 ;  /* 0x0004903b01007387 */ /* 0x000fe20000100800 */
[----:B0-----:R-:W-:Y:S01]  /*3da0*/  @!P4 IMAD.MOV.U32 R6, RZ, RZ, R59 ;  /* 0x000000ffff06c224 */ /* 0x001fe200078e003b */
[----:B------:R-:W-:Y:S02]  /*3db0*/  IADD3 R57, P5, PT, R37, R2, RZ ;  /* 0x0000000225397210 */ /* 0x000fe40007fbe0ff */
[----:B------:R-:W-:-:S05]  /*3dc0*/  @!P4 IMAD.MOV.U32 R7, RZ, RZ, R33 ;  /* 0x000000ffff07c224 */ /* 0x000fca00078e0021 */
[----:B------:R0:W3:Y:S02]  /*3dd0*/  @!P4 LDG.E.U16 R58, desc[UR16][R6.64] ;  /* 0x00000010063ac981 */ /* 0x0000e4000c1e1500 */
[----:B0-----:R-:W-:Y:S02]  /*3de0*/  @!P3 IMAD.MOV.U32 R6, RZ, RZ, R57 ;  /* 0x000000ffff06b224 */ /* 0x001fe400078e0039 */
[----:B--2---:R0:W-:Y:S02]  /*3df0*/  STL [R1+0x558], R51 ;  /* 0x0005583301007387 */ /* 0x0041e40000100800 */
[----:B0-----:R-:W-:-:S05]  /*3e00*/  IMAD R51, R4, 0x6c, RZ ;  /* 0x0000006c04337824 */ /* 0x001fca00078e02ff */
[----:B------:R-:W-:-:S05]  /*3e10*/  LEA.HI.X.SX32 R59, R51, R0, 0x1, P5 ;  /* 0x00000000333b7211 */ /* 0x000fca00028f0eff */
[----:B------:R-:W-:-:S05]  /*3e20*/  @!P3 IMAD.MOV.U32 R7, RZ, RZ, R59 ;  /* 0x000000ffff07b224 */ /* 0x000fca00078e003b */
[----:B------:R0:W2:Y:S01]  /*3e30*/  @!P3 LDG.E.U16 R55, desc[UR16][R6.64] ;  /* 0x000000100637b981 */ /* 0x0000a2000c1e1500 */
[----:B------:R-:W-:Y:S02]  /*3e40*/  VIADD R8, R68, 0xffffff94 ;  /* 0xffffff9444087836 */ /* 0x000fe40000000000 */
[----:B------:R-:W-:Y:S01]  /*3e50*/  IMAD R37, R4, 0xd6, RZ ;  /* 0x000000d604257824 */ /* 0x000fe200078e02ff */
[----:B------:R0:W-:Y:S02]  /*3e60*/  STL [R1+0x48c], R33 ;  /* 0x00048c2101007387 */ /* 0x0001e40000100800 */
[----:B------:R-:W-:Y:S02]  /*3e70*/  ISETP.GE.U32.AND P2, PT, R8, 0x7fffff15, PT ;  /* 0x7fffff150800780c */ /* 0x000fe40003f46070 */
[----:B------:R-:W-:Y:S04]  /*3e80*/  STL [R1+0x488], R57 ;  /* 0x0004883901007387 */ /* 0x000fe80000100800 */
[----:B------:R-:W-:Y:S01]  /*3e90*/  STL [R1+0x484], R59 ;  /* 0x0004843b01007387 */ /* 0x000fe20000100800 */
[----:B0-----:R-:W-:-:S03]  /*3ea0*/  IMAD R33, R4, 0x6b, RZ ;  /* 0x0000006b04217824 */ /* 0x001fc600078e02ff */
[----:B---3--:R0:W-:Y:S01]  /*3eb0*/  STL [R1+0x54c], R58 ;  /* 0x00054c3a01007387 */ /* 0x0081e20000100800 */
[----:B------:R-:W-:Y:S01]  /*3ec0*/  VIADD R8, R68, 0xffffff95 ;  /* 0xffffff9544087836 */ /* 0x000fe20000000000 */
[----:B0-----:R-:W-:Y:S01]  /*3ed0*/  IADD3 R58, P5, PT, R37, R2, RZ ;  /* 0x00000002253a7210 */ /* 0x001fe20007fbe0ff */
[----:B------:R-:W-:-:S03]  /*3ee0*/  IMAD R37, R4, 0xd4, RZ ;  /* 0x000000d404257824 */ /* 0x000fc600078e02ff */
[----:B------:R-:W-:Y:S01]  /*3ef0*/  LEA.HI.X.SX32 R33, R33, R0, 0x1, P5 ;  /* 0x0000000021217211 */ /* 0x000fe200028f0eff */
[----:B------:R-:W-:Y:S01]  /*3f00*/  STL [R1+0x480], R58 ;  /* 0x0004803a01007387 */ /* 0x000fe20000100800 */
[----:B------:R-:W-:Y:S01]  /*3f10*/  ISETP.GE.U32.AND P6, PT, R8, 0x7fffff16, PT ;  /* 0x7fffff160800780c */ /* 0x000fe20003fc6070 */
[----:B------:R-:W-:Y:S02]  /*3f20*/  @!P2 IMAD.MOV.U32 R6, RZ, RZ, R58 ;  /* 0x000000ffff06a224 */ /* 0x000fe400078e003a */
[----:B------:R-:W-:Y:S01]  /*3f30*/  @!P2 IMAD.MOV.U32 R7, RZ, RZ, R33 ;  /* 0x000000ffff07a224 */ /* 0x000fe200078e0021 */
[----:B------:R-:W-:-:S04]  /*3f40*/  IADD3 R57, P5, PT, R37, R2, RZ ;  /* 0x0000000225397210 */ /* 0x000fc80007fbe0ff */
[----:B------:R0:W3:Y:S05]  /*3f50*/  @!P2 LDG.E.U16 R56, desc[UR16][R6.64] ;  /* 0x000000100638a981 */ /* 0x0000ea000c1e1500 */
[----:B0-----:R-:W-:Y:S01]  /*3f60*/  @!P6 IMAD.MOV.U32 R6, RZ, RZ, R57 ;  /* 0x000000ffff06e224 */ /* 0x001fe200078e0039 */
        /* <DEDUP_REMOVED lines=13> */
[----:B------:R-:W-:Y:S01]  /*4040*/  IMAD R6, R4, 0xd0, RZ ;  /* 0x000000d004067824 */ /* 0x000fe200078e02ff */
[----:B0-----:R-:W-:-:S04]  /*4050*/  IADD3 R56, P5, PT, R37, R2, RZ ;  /* 0x0000000225387210 */ /* 0x001fc80007fbe0ff */
[----:B------:R-:W-:Y:S01]  /*4060*/  LEA.HI.X.SX32 R33, R33, R0, 0x1, P5 ;  /* 0x0000000021217211 */ /* 0x000fe200028f0eff */
[----:B------:R-:W-:Y:S04]  /*4070*/  STL [R1+0x470], R56 ;  /* 0x0004703801007387 */ /* 0x000fe80000100800 */
[----:B------:R-:W-:Y:S01]  /*4080*/  STL [R1+0x46c], R33 ;  /* 0x00046c2101007387 */ /* 0x000fe20000100800 */
[----:B------:R-:W-:-:S03]  /*4090*/  @!P0 IMAD.MOV.U32 R7, RZ, RZ, R33 ;  /* 0x000000ffff078224 */ /* 0x000fc600078e0021 */
[----:B--2---:R0:W-:Y:S02]  /*40a0*/  STL [R1+0x548], R54 ;  /* 0x0005483601007387 */ /* 0x0041e40000100800 */
[----:B0-----:R-:W-:Y:S01]  /*40b0*/  IADD3 R54, P5, PT, R6, R2, RZ ;  /* 0x0000000206367210 */ /* 0x001fe20007fbe0ff */
[----:B------:R-:W-:-:S05]  /*40c0*/  @!P0 IMAD.MOV.U32 R6, RZ, RZ, R56 ;  /* 0x000000ffff068224 */ /* 0x000fca00078e0038 */
[----:B------:R0:W2:Y:S01]  /*40d0*/  @!P0 LDG.E.U16 R53, desc[UR16][R6.64] ;  /* 0x0000001006358981 */ /* 0x0000a2000c1e1500 */
[----:B------:R-:W-:Y:S02]  /*40e0*/  VIADD R8, R68, 0xffffff97 ;  /* 0xffffff9744087836 */ /* 0x000fe40000000000 */
[----:B------:R-:W-:-:S03]  /*40f0*/  IMAD R58, R4, 0x68, RZ ;  /* 0x00000068043a7824 */ /* 0x000fc600078e02ff */
[----:B------:R-:W-:Y:S02]  /*4100*/  ISETP.GE.U32.AND P4, PT, R8, 0x7fffff18, PT ;  /* 0x7fffff180800780c */ /* 0x000fe40003f86070 */
[----:B------:R-:W-:Y:S01]  /*4110*/  LEA.HI.X.SX32 R56, R58, R0, 0x1, P5 ;  /* 0x000000003a387211 */ /* 0x000fe200028f0eff */
[----:B0-----:R-:W-:Y:S01]  /*4120*/  IMAD R6, R4, 0xce, RZ ;  /* 0x000000ce04067824 */ /* 0x001fe200078e02ff */
[----:B------:R-:W-:Y:S04]  /*4130*/  STL [R1+0x468], R54 ;  /* 0x0004683601007387 */ /* 0x000fe80000100800 */
[----:B------:R-:W-:Y:S05]  /*4140*/  STL [R1+0x464], R56 ;  /* 0x0004643801007387 */ /* 0x000fea0000100800 */
[----:B------:R-:W-:-:S02]  /*4150*/  @!P4 IMAD.MOV.U32 R7, RZ, RZ, R56 ;  /* 0x000000ffff07c224 */ /* 0x000fc400078e0038 */
[----:B------:R-:W-:Y:S01]  /*4160*/  VIADD R8, R68, 0xffffff98 ;  /* 0xffffff9844087836 */ /* 0x000fe20000000000 */
[----:B--2---:R0:W-:Y:S02]  /*4170*/  STL [R1+0x53c], R53 ;  /* 0x00053c3501007387 */ /* 0x0041e40000100800 */
[----:B0-----:R-:W-:Y:S01]  /*4180*/  IADD3 R53, P5, PT, R6, R2, RZ ;  /* 0x0000000206357210 */ /* 0x001fe20007fbe0ff */
[----:B------:R-:W-:-:S05]  /*4190*/  @!P4 IMAD.MOV.U32 R6, RZ, RZ, R54 ;  /* 0x000000ffff06c224 */ /* 0x000fca00078e0036 */
[----:B------:R0:W2:Y:S01]  /*41a0*/  @!P4 LDG.E.U16 R52, desc[UR16][R6.64] ;  /* 0x000000100634c981 */ /* 0x0000a2000c1e1500 */
[----:B------:R-:W-:Y:S01]  /*41b0*/  ISETP.GE.U32.AND P3, PT, R8, 0x7fffff19, PT ;  /* 0x7fffff190800780c */ /* 0x000fe20003f66070 */
[----:B------:R-:W-:-:S05]  /*41c0*/  VIADD R8, R68, 0xffffff99 ;  /* 0xffffff9944087836 */ /* 0x000fca0000000000 */
[----:B------:R-:W-:Y:S01]  /*41d0*/  ISETP.GE.U32.AND P2, PT, R8, 0x7fffff1a, PT ;  /* 0x7fffff1a0800780c */ /* 0x000fe20003f46070 */
[----:B------:R-:W-:-:S05]  /*41e0*/  VIADD R8, R68, 0xffffff9a ;  /* 0xffffff9a44087836 */ /* 0x000fca0000000000 */
[----:B------:R-:W-:Y:S01]  /*41f0*/  ISETP.GE.U32.AND P6, PT, R8, 0x7fffff1b, PT ;  /* 0x7fffff1b0800780c */ /* 0x000fe20003fc6070 */
[----:B------:R-:W-:-:S05]  /*4200*/  VIADD R8, R68, 0xffffff9b ;  /* 0xffffff9b44087836 */ /* 0x000fca0000000000 */
[----:B------:R-:W-:Y:S01]  /*4210*/  ISETP.GE.U32.AND P0, PT, R8, 0x7fffff1c, PT ;  /* 0x7fffff1c0800780c */ /* 0x000fe20003f06070 */
[C---:B------:R-:W-:Y:S02]  /*4220*/  IMAD R8, R4.reuse, 0x67, RZ ;  /* 0x0000006704087824 */ /* 0x040fe400078e02ff */
[----:B0-----:R-:W-:-:S03]  /*4230*/  IMAD R6, R4, 0xcc, RZ ;  /* 0x000000cc04067824 */ /* 0x001fc600078e02ff */
        /* <DEDUP_REMOVED lines=8> */
[----:B------:R-:W-:-:S05]  /*42c0*/  IMAD R59, R4, 0x66, RZ ;  /* 0x00000066043b7824 */ /* 0x000fca00078e02ff */
[----:B------:R-:W-:Y:S01]  /*42d0*/  LEA.HI.X.SX32 R53, R59, R0, 0x1, P5 ;  /* 0x000000003b357211 */ /* 0x000fe200028f0eff */
[----:B------:R-:W-:Y:S01]  /*42e0*/  STL [R1+0x458], R52 ;  /* 0x0004583401007387 */ /* 0x000fe20000100800 */
[----:B0-----:R-:W-:-:S03]  /*42f0*/  IMAD R6, R4, 0xca, RZ ;  /* 0x000000ca04067824 */ /* 0x001fc600078e02ff */
[----:B------:R-:W-:Y:S01]  /*4300*/  STL [R1+0x454], R53 ;  /* 0x0004543501007387 */ /* 0x000fe20000100800 */
[----:B------:R-:W-:-:S03]  /*4310*/  @!P2 IMAD.MOV.U32 R7, RZ, RZ, R53 ;  /* 0x000000ffff07a224 */ /* 0x000fc600078e0035 */
[----:B--2---:R0:W-:Y:S02]  /*4320*/  STL [R1+0x534], R50 ;  /* 0x0005343201007387 */ /* 0x0041e40000100800 */
[----:B0-----:R-:W-:Y:S01]  /*4330*/  IADD3 R50, P5, PT, R6, R2, RZ ;  /* 0x0000000206327210 */ /* 0x001fe20007fbe0ff */
[----:B------:R-:W-:-:S05]  /*4340*/  @!P2 IMAD.MOV.U32 R6, RZ, RZ, R52 ;  /* 0x000000ffff06a224 */ /* 0x000fca00078e0034 */
[----:B------:R0:W2:Y:S01]  /*4350*/  @!P2 LDG.E.U16 R49, desc[UR16][R6.64] ;  /* 0x000000100631a981 */ /* 0x0000a2000c1e1500 */
[----:B------:R-:W-:-:S05]  /*4360*/  VIADD R8, R68, 0xffffff9d ;  /* 0xffffff9d44087836 */ /* 0x000fca0000000000 */
[----:B------:R-:W-:Y:S01]  /*4370*/  ISETP.GE.U32.AND P3, PT, R8, 0x7fffff1e, PT ;  /* 0x7fffff1e0800780c */ /* 0x000fe20003f66070 */
[C---:B------:R-:W-:Y:S01]  /*4380*/  IMAD R8, R4.reuse, 0x65, RZ ;  /* 0x0000006504087824 */ /* 0x040fe200078e02ff */
[----:B------:R-:W-:Y:S01]  /*4390*/  STL [R1+0x450], R50 ;  /* 0x0004503201007387 */ /* 0x000fe20000100800 */
[----:B0-----:R-:W-:-:S03]  /*43a0*/  IMAD R6, R4, 0xc8, RZ ;  /* 0x000000c804067824 */ /* 0x001fc600078e02ff */
[----:B------:R-:W-:-:S05]  /*43b0*/  LEA.HI.X.SX32 R52, R8, R0, 0x1, P5 ;  /* 0x0000000008347211 */ /* 0x000fca00028f0eff */
        /* <DEDUP_REMOVED lines=16> */
[C---:B------:R-:W-:Y:S02]  /*44c0*/  VIADD R8, R68.reuse, 0xffffff9f ;  /* 0xffffff9f44087836 */ /* 0x040fe40000000000 */
[----:B------:R-:W-:-:S03]  /*44d0*/  VIADD R33, R68, 0xffffff9c ;  /* 0xffffff9c44217836 */ /* 0x000fc60000000000 */
[----:B------:R-:W-:Y:S01]  /*44e0*/  ISETP.GE.U32.AND P6, PT, R8, 0x7fffff20, PT ;  /* 0x7fffff200800780c */ /* 0x000fe20003fc6070 */
[C---:B------:R-:W-:Y:S01]  /*44f0*/  IMAD R8, R4.reuse, 0x63, RZ ;  /* 0x0000006304087824 */ /* 0x040fe200078e02ff */
[----:B------:R-:W-:Y:S01]  /*4500*/  ISETP.GE.U32.AND P4, PT, R33, 0x7fffff1d, PT ;  /* 0x7fffff1d2100780c */ /* 0x000fe20003f86070 */
[----:B0-----:R-:W-:-:S03]  /*4510*/  IMAD R6, R4, 0xc4, RZ ;  /* 0x000000c404067824 */ /* 0x001fc600078e02ff */
[----:B------:R-:W-:Y:S01]  /*4520*/  LEA.HI.X.SX32 R49, R8, R0, 0x1, P5 ;  /* 0x0000000008317211 */ /* 0x000fe200028f0eff */
[----:B------:R-:W-:Y:S04]  /*4530*/  STL [R1+0x440], R48 ;  /* 0x0004403001007387 */ /* 0x000fe80000100800 */
[----:B------:R-:W-:Y:S04]  /*4540*/  STL [R1+0x43c], R49 ;  /* 0x00043c3101007387 */ /* 0x000fe80000100800 */
[----:B------:R-:W-:Y:S01]  /*4550*/  @!P4 IMAD.MOV.U32 R7, RZ, RZ, R49 ;  /* 0x000000ffff07c224 */ /* 0x000fe200078e0031 */
        /* <DEDUP_REMOVED lines=45> */
[----:B------:R-:W-:Y:S01]  /*4830*/  STL [R1+0x420], R43 ;  /* 0x0004202b01007387 */ /* 0x000fe20000100800 */
[----:B------:R-:W-:-:S03]  /*4840*/  PRMT R37, RZ, 0x7610, R37 ;  /* 0x00007610ff257816 */ /* 0x000fc60000000025 */
        /* <DEDUP_REMOVED lines=11> */
[----:B------:R-:W-:Y:S01]  /*4900*/  PRMT R32, RZ, 0x7610, R32 ;  /* 0x00007610ff207816 */ /* 0x000fe20000000020 */
[----:B------:R-:W-:Y:S02]  /*4910*/  @!P4 IMAD.MOV.U32 R7, RZ, RZ, R43 ;  /* 0x000000ffff07c224 */ /* 0x000fe400078e002b */
        /* <DEDUP_REMOVED lines=71> */
[----:B------:R-:W-:Y:S02]  /*4d90*/  IMAD R49, R4, 0x58, RZ ;  /* 0x0000005804317824 */ /* 0x000fe400078e02ff */
[----:B------:R-:W-:-:S03]  /*4da0*/  VIADD R33, R68, 0xffffffa8 ;  /* 0xffffffa844217836 */ /* 0x000fc60000000000 */
[----:B------:R-:W-:Y:S01]  /*4db0*/  LEA.HI.X.SX32 R28, R49, R0, 0x1, P5 ;  /* 0x00000000311c7211 */ /* 0x000fe200028f0eff */
[----:B------:R-:W-:Y:S01]  /*4dc0*/  VIADD R8, R68, 0xffffffab ;  /* 0xffffffab44087836 */ /* 0x000fe20000000000 */
[----:B------:R-:W-:Y:S01]  /*4dd0*/  STL [R1+0x3e8], R5 ;  /* 0x0003e80501007387 */ /* 0x000fe20000100800 */
[----:B0-----:R-:W-:-:S03]  /*4de0*/  IMAD R6, R4, 0xae, RZ ;  /* 0x000000ae04067824 */ /* 0x001fc600078e02ff */
[----:B------:R-:W-:Y:S01]  /*4df0*/  STL [R1+0x3e4], R28 ;  /* 0x0003e41c01007387 */ /* 0x000fe20000100800 */
[----:B------:R-:W-:Y:S01]  /*4e00*/  ISETP.GE.U32.AND P2, PT, R33, 0x7fffff29, PT ;  /* 0x7fffff292100780c */ /* 0x000fe20003f46070 */
[----:B------:R-:W-:Y:S01]  /*4e10*/  @!P3 IMAD.MOV.U32 R7, RZ, RZ, R28 ;  /* 0x000000ffff07b224 */ /* 0x000fe200078e001c */
[----:B------:R-:W-:Y:S01]  /*4e20*/  ISETP.GE.U32.AND P4, PT, R8, 0x7fffff2c, PT ;  /* 0x7fffff2c0800780c */ /* 0x000fe20003f86070 */
[C---:B------:R-:W-:Y:S02]  /*4e30*/  IMAD R8, R4.reuse, 0x57, RZ ;  /* 0x0000005704087824 */ /* 0x040fe400078e02ff */
[----:B------:R-:W-:Y:S02]  /*4e40*/  IMAD R39, R4, 0x56, RZ ;  /* 0x0000005604277824 */ /* 0x000fe400078e02ff */
[----:B------:R-:W-:-:S05]  /*4e50*/  VIADD R33, R68, 0xffffffaa ;  /* 0xffffffaa44217836 */ /* 0x000fca0000000000 */
[----:B------:R-:W-:Y:S01]  /*4e60*/  ISETP.GE.U32.AND P0, PT, R33, 0x7fffff2b, PT ;  /* 0x7fffff2b2100780c */ /* 0x000fe20003f06070 */
[----:B------:R-:W-:Y:S02]  /*4e70*/  IMAD R48, R4, 0x54, RZ ;  /* 0x0000005404307824 */ /* 0x000fe400078e02ff */
[----:B------:R-:W-:Y:S01]  /*4e80*/  VIADD R33, R68, 0xffffffac ;  /* 0xffffffac44217836 */ /* 0x000fe20000000000 */
[----:B------:R-:W-:Y:S02]  /*4e90*/  PRMT R121, RZ, 0x7610, R121 ;  /* 0x00007610ff797816 */ /* 0x000fe40000000079 */
[----:B------:R-:W-:Y:S01]  /*4ea0*/  PRMT R120, RZ, 0x7610, R120 ;  /* 0x00007610ff787816 */ /* 0x000fe20000000078 */
[C---:B------:R-:W-:Y:S01]  /*4eb0*/  IMAD R43, R4.reuse, 0x52, RZ ;  /* 0x00000052042b7824 */ /* 0x040fe200078e02ff */
[----:B------:R-:W-:Y:S02]  /*4ec0*/  PRMT R119, RZ, 0x7610, R119 ;  /* 0x00007610ff777816 */ /* 0x000fe40000000077 */
[----:B------:R-:W-:Y:S01]  /*4ed0*/  PRMT R118, RZ, 0x7610, R118 ;  /* 0x00007610ff767816 */ /* 0x000fe20000000076 */
[----:B------:R-:W-:Y:S01]  /*4ee0*/  IMAD R47, R4, 0x50, RZ ;  /* 0x00000050042f7824 */ /* 0x000fe200078e02ff */
[----:B------:R-:W-:-:S02]  /*4ef0*/  PRMT R117, RZ, 0x7610, R117 ;  /* 0x00007610ff757816 */ /* 0x000fc40000000075 */
[----:B------:R-:W-:Y:S01]  /*4f00*/  PRMT R116, RZ, 0x7610, R116 ;  /* 0x00007610ff747816 */ /* 0x000fe20000000074 */
[----:B------:R-:W-:Y:S02]  /*4f10*/  IMAD.MOV.U32 R45, RZ, RZ, R44 ;  /* 0x000000ffff2d7224 */ /* 0x000fe400078e002c */
[C---:B------:R-:W-:Y:S01]  /*4f20*/  IMAD R44, R4.reuse, 0x4e, RZ ;  /* 0x0000004e042c7824 */ /* 0x040fe200078e02ff */
[----:B------:R-:W-:Y:S02]  /*4f30*/  PRMT R115, RZ, 0x7610, R115 ;  /* 0x00007610ff737816 */ /* 0x000fe40000000073 */
[----:B------:R-:W-:Y:S01]  /*4f40*/  PRMT R114, RZ, 0x7610, R114 ;  /* 0x00007610ff727816 */ /* 0x000fe20000000072 */
[----:B------:R-:W-:Y:S01]  /*4f50*/  IMAD R46, R4, 0x4c, RZ ;  /* 0x0000004c042e7824 */ /* 0x000fe200078e02ff */
[----:B------:R-:W-:Y:S02]  /*4f60*/  PRMT R113, RZ, 0x7610, R113 ;  /* 0x00007610ff717816 */ /* 0x000fe40000000071 */
[----:B------:R-:W-:-:S02]  /*4f70*/  PRMT R112, RZ, 0x7610, R112 ;  /* 0x00007610ff707816 */ /* 0x000fc40000000070 */
[----:B------:R-:W-:Y:S02]  /*4f80*/  PRMT R111, RZ, 0x7610, R111 ;  /* 0x00007610ff6f7816 */ /* 0x000fe4000000006f */
[----:B------:R-:W-:Y:S01]  /*4f90*/  PRMT R110, RZ, 0x7610, R110 ;  /* 0x00007610ff6e7816 */ /* 0x000fe2000000006e */
[----:B------:R-:W-:Y:S02]  /*4fa0*/  IMAD.MOV.U32 R29, RZ, RZ, R42 ;  /* 0x000000ffff1d7224 */ /* 0x000fe400078e002a */
[----:B------:R-:W-:Y:S01]  /*4fb0*/  IMAD R42, R4, 0x48, RZ ;  /* 0x00000048042a7824 */ /* 0x000fe200078e02ff */
[----:B------:R-:W-:Y:S01]  /*4fc0*/  PRMT R109, RZ, 0x7610, R109 ;  /* 0x00007610ff6d7816 */ /* 0x000fe2000000006d */
[----:B------:R-:W-:Y:S01]  /*4fd0*/  IMAD.MOV.U32 R32, RZ, RZ, R29 ;  /* 0x000000ffff207224 */ /* 0x000fe200078e001d */
[----:B------:R-:W-:Y:S02]  /*4fe0*/  PRMT R108, RZ, 0x7610, R108 ;  /* 0x00007610ff6c7816 */ /* 0x000fe4000000006c */
[----:B------:R-:W-:-:S02]  /*4ff0*/  PRMT R107, RZ, 0x7610, R107 ;  /* 0x00007610ff6b7816 */ /* 0x000fc4000000006b */
[----:B------:R-:W-:Y:S01]  /*5000*/  PRMT R106, RZ, 0x7610, R106 ;  /* 0x00007610ff6a7816 */ /* 0x000fe2000000006a */
[----:B--2---:R0:W-:Y:S02]  /*5010*/  STL [R1], R3 ;  /* 0x0000000301007387 */ /* 0x0041e40000100800 */
[----:B0-----:R-:W-:Y:S01]  /*5020*/  IADD3 R3, P5, PT, R6, R2, RZ ;  /* 0x0000000206037210 */ /* 0x001fe20007fbe0ff */
[----:B------:R-:W-:-:S03]  /*5030*/  @!P3 IMAD.MOV.U32 R6, RZ, RZ, R5 ;  /* 0x000000ffff06b224 */ /* 0x000fc600078e0005 */
[----:B------:R-:W-:Y:S02]  /*5040*/  LEA.HI.X.SX32 R28, R8, R0, 0x1, P5 ;  /* 0x00000000081c7211 */ /* 0x000fe400028f0eff */
[----:B------:R0:W5:Y:S02]  /*5050*/  @!P3 LDG.E.U16 R125, desc[UR16][R6.64] ;  /* 0x00000010067db981 */ /* 0x000164000c1e1500 */
[----:B0-----:R-:W-:Y:S02]  /*5060*/  IMAD R6, R4, 0xac, RZ ;  /* 0x000000ac04067824 */ /* 0x001fe400078e02ff */
[----:B------:R-:W-:-:S03]  /*5070*/  @!P2 IMAD.MOV.U32 R7, RZ, RZ, R28 ;  /* 0x000000ffff07a224 */ /* 0x000fc600078e001c */
[----:B------:R-:W-:Y:S01]  /*5080*/  IADD3 R5, P5, PT, R6, R2, RZ ;  /* 0x0000000206057210 */ /* 0x000fe20007fbe0ff */
[----:B------:R-:W-:Y:S01]  /*5090*/  @!P2 IMAD.MOV.U32 R6, RZ, RZ, R3 ;  /* 0x000000ffff06a224 */ /* 0x000fe200078e0003 */
[----:B------:R-:W-:Y:S01]  /*50a0*/  STL [R1+0x3e0], R3 ;  /* 0x0003e00301007387 */ /* 0x000fe20000100800 */
[----:B------:R-:W-:-:S03]  /*50b0*/  VIADD R8, R68, 0xffffffad ;  /* 0xffffffad44087836 */ /* 0x000fc60000000000 */
[----:B------:R0:W5:Y:S04]  /*50c0*/  @!P2 LDG.E.U16 R124, desc[UR16][R6.64] ;  /* 0x00000010067ca981 */ /* 0x000168000c1e1500 */
[----:B------:R2:W-:Y:S01]  /*50d0*/  STL [R1+0x3dc], R28 ;  /* 0x0003dc1c01007387 */ /* 0x0005e20000100800 */
[----:B0-----:R-:W-:Y:S01]  /*50e0*/  IMAD R6, R4, 0xaa, RZ ;  /* 0x000000aa04067824 */ /* 0x001fe200078e02ff */
[----:B--2---:R-:W-:-:S04]  /*50f0*/  LEA.HI.X.SX32 R28, R39, R0, 0x1, P5 ;  /* 0x00000000271c7211 */ /* 0x004fc800028f0eff */
[----:B------:R-:W-:Y:S01]  /*5100*/  IADD3 R3, P5, PT, R6, R2, RZ ;  /* 0x0000000206037210 */ /* 0x000fe20007fbe0ff */
[----:B------:R-:W-:Y:S01]  /*5110*/  @!P6 IMAD.MOV.U32 R6, RZ, RZ, R5 ;  /* 0x000000ffff06e224 */ /* 0x000fe200078e0005 */
[----:B------:R-:W-:Y:S01]  /*5120*/  ISETP.GE.U32.AND P2, PT, R8, 0x7fffff2e, PT ;  /* 0x7fffff2e0800780c */ /* 0x000fe20003f46070 */
[----:B------:R-:W-:Y:S02]  /*5130*/  @!P6 IMAD.MOV.U32 R7, RZ, RZ, R28 ;  /* 0x000000ffff07e224 */ /* 0x000fe400078e001c */
[C---:B------:R-:W-:Y:S01]  /*5140*/  IMAD R8, R4.reuse, 0x55, RZ ;  /* 0x0000005504087824 */ /* 0x040fe200078e02ff */
[----:B------:R-:W-:Y:S04]  /*5150*/  STL [R1+0x3d8], R5 ;  /* 0x0003d80501007387 */ /* 0x000fe80000100800 */
[----:B------:R0:W5:Y:S04]  /*5160*/  @!P6 LDG.E.U16 R123, desc[UR16][R6.64] ;  /* 0x00000010067be981 */ /* 0x000168000c1e1500 */
[----:B------:R2:W-:Y:S01]  /*5170*/  STL [R1+0x3d4], R28 ;  /* 0x0003d41c01007387 */ /* 0x0005e20000100800 */
[----:B0-----:R-:W-:Y:S01]  /*5180*/  IMAD R6, R4, 0xa8, RZ ;  /* 0x000000a804067824 */ /* 0x001fe200078e02ff */
[----:B--2---:R-:W-:-:S04]  /*5190*/  LEA.HI.X.SX32 R28, R8, R0, 0x1, P5 ;  /* 0x00000000081c7211 */ /* 0x004fc800028f0eff */
[----:B------:R-:W-:Y:S01]  /*51a0*/  IADD3 R5, P5, PT, R6, R2, RZ ;  /* 0x0000000206057210 */ /* 0x000fe20007fbe0ff */
[----:B------:R-:W-:Y:S02]  /*51b0*/  @!P0 IMAD.MOV.U32 R6, RZ, RZ, R3 ;  /* 0x000000ffff068224 */ /* 0x000fe400078e0003 */
[----:B------:R-:W-:Y:S01]  /*51c0*/  @!P0 IMAD.MOV.U32 R7, RZ, RZ, R28 ;  /* 0x000000ffff078224 */ /* 0x000fe200078e001c */
[----:B------:R-:W-:Y:S01]  /*51d0*/  STL [R1+0x3d0], R3 ;  /* 0x0003d00301007387 */ /* 0x000fe20000100800 */
[----:B------:R-:W-:-:S03]  /*51e0*/  VIADD R8, R68, 0xffffffaf ;  /* 0xffffffaf44087836 */ /* 0x000fc60000000000 */
[----:B------:R0:W5:Y:S04]  /*51f0*/  @!P0 LDG.E.U16 R122, desc[UR16][R6.64] ;  /* 0x00000010067a8981 */ /* 0x000168000c1e1500 */
[----:B------:R2:W-:Y:S01]  /*5200*/  STL [R1+0x3cc], R28 ;  /* 0x0003cc1c01007387 */ /* 0x0005e20000100800 */
[----:B------:R-:W-:Y:S01]  /*5210*/  ISETP.GE.U32.AND P3, PT, R33, 0x7fffff2d, PT ;  /* 0x7fffff2d2100780c */ /* 0x000fe20003f66070 */
        /* <DEDUP_REMOVED lines=17> */
[----:B------:R0:W5:Y:S01]  /*5330*/  @!P3 LDG.E.U16 R120, desc[UR16][R6.64] ;  /* 0x000000100678b981 */ /* 0x000162000c1e1500 */
[----:B------:R-:W-:-:S03]  /*5340*/  VIADD R8, R68, 0xffffffb1 ;  /* 0xffffffb144087836 */ /* 0x000fc60000000000 */
        /* <DEDUP_REMOVED lines=71> */
[----:B------:R-:W-:-:S03]  /*57c0*/  IMAD R8, R4, 0x4b, RZ ;  /* 0x0000004b04087824 */ /* 0x000fc600078e02ff */
[----:B------:R0:W5:Y:S02]  /*57d0*/  @!P6 LDG.E.U16 R113, desc[UR16][R6.64] ;  /* 0x000000100671e981 */ /* 0x000164000c1e1500 */
[----:B------:R-:W-:Y:S02]  /*57e0*/  LEA.HI.X.SX32 R31, R8, R0, 0x1, P5 ;  /* 0x00000000081f7211 */ /* 0x000fe400028f0eff */
[----:B------:R2:W-:Y:S01]  /*57f0*/  STL [R1+0x388], R5 ;  /* 0x0003880501007387 */ /* 0x0005e20000100800 */
[----:B0-----:R-:W-:-:S03]  /*5800*/  IMAD R6, R4, 0x94, RZ ;  /* 0x0000009404067824 */ /* 0x001fc600078e02ff */
[----:B------:R0:W-:Y:S01]  /*5810*/  STL [R1+0x384], R28 ;  /* 0x0003841c01007387 */ /* 0x0001e20000100800 */
[----:B------:R-:W-:Y:S01]  /*5820*/  @!P0 IMAD.MOV.U32 R7, RZ, RZ, R31 ;  /* 0x000000ffff078224 */ /* 0x000fe200078e001f */
[----:B--2---:R-:W-:Y:S01]  /*5830*/  IADD3 R5, P5, PT, R6, R2, RZ ;  /* 0x0000000206057210 */ /* 0x004fe20007fbe0ff */
[----:B------:R-:W-:Y:S01]  /*5840*/  @!P0 IMAD.MOV.U32 R6, RZ, RZ, R3 ;  /* 0x000000ffff068224 */ /* 0x000fe200078e0003 */
[----:B------:R-:W-:Y:S01]  /*5850*/  STL [R1+0x380], R3 ;  /* 0x0003800301007387 */ /* 0x000fe20000100800 */
[----:B0-----:R-:W-:-:S03]  /*5860*/  IMAD.MOV.U32 R28, RZ, RZ, R45 ;  /* 0x000000ffff1c7224 */ /* 0x001fc600078e002d */
[----:B------:R0:W5:Y:S01]  /*5870*/  @!P0 LDG.E.U16 R112, desc[UR16][R6.64] ;  /* 0x0000001006708981 */ /* 0x000162000c1e1500 */
[----:B------:R-:W-:Y:S02]  /*5880*/  IMAD R45, R4, 0x4a, RZ ;  /* 0x0000004a042d7824 */ /* 0x000fe400078e02ff */
[C---:B------:R-:W-:Y:S01]  /*5890*/  VIADD R33, R68.reuse, 0xffffffb6 ;  /* 0xffffffb644217836 */ /* 0x040fe20000000000 */
[----:B------:R2:W-:Y:S01]  /*58a0*/  STL [R1+0x37c], R31 ;  /* 0x00037c1f01007387 */ /* 0x0005e20000100800 */
[----:B------:R-:W-:Y:S02]  /*58b0*/  VIADD R8, R68, 0xffffffb9 ;  /* 0xffffffb944087836 */ /* 0x000fe40000000000 */
[----:B0-----:R-:W-:Y:S01]  /*58c0*/  IMAD R6, R4, 0x92, RZ ;  /* 0x0000009204067824 */ /* 0x001fe200078e02ff */
[----:B--2---:R-:W-:Y:S02]  /*58d0*/  LEA.HI.X.SX32 R31, R45, R0, 0x1, P5 ;  /* 0x000000002d1f7211 */ /* 0x004fe400028f0eff */
[----:B------:R-:W-:-:S02]  /*58e0*/  ISETP.GE.U32.AND P3, PT, R33, 0x7fffff37, PT ;  /* 0x7fffff372100780c */ /* 0x000fc40003f66070 */
        /* <DEDUP_REMOVED lines=29> */
[----:B0-----:R-:W-:Y:S02]  /*5ac0*/  IMAD R6, R4, 0x8c, RZ ;  /* 0x0000008c04067824 */ /* 0x001fe400078e02ff */
[----:B------:R-:W-:Y:S02]  /*5ad0*/  IMAD.MOV.U32 R29, RZ, RZ, R28 ;  /* 0x000000ffff1d7224 */ /* 0x000fe400078e001c */
[----:B------:R-:W-:Y:S01]  /*5ae0*/  @!P6 IMAD.MOV.U32 R7, RZ, RZ, R37 ;  /* 0x000000ffff07e224 */ /* 0x000fe200078e0025 */
[----:B--2---:R-:W-:Y:S01]  /*5af0*/  IADD3 R5, P5, PT, R6, R2, RZ ;  /* 0x0000000206057210 */ /* 0x004fe20007fbe0ff */
[----:B------:R-:W-:-:S02]  /*5b00*/  @!P6 IMAD.MOV.U32 R6, RZ, RZ, R3 ;  /* 0x000000ffff06e224 */ /* 0x000fc400078e0003 */
[----:B------:R-:W-:Y:S02]  /*5b10*/  IMAD.MOV.U32 R28, RZ, RZ, R41 ;  /* 0x000000ffff1c7224 */ /* 0x000fe400078e0029 */
[----:B------:R-:W-:Y:S01]  /*5b20*/  IMAD R41, R4, 0x46, RZ ;  /* 0x0000004604297824 */ /* 0x000fe200078e02ff */
[----:B------:R-:W-:Y:S01]  /*5b30*/  STL [R1+0x364], R31 ;  /* 0x0003641f01007387 */ /* 0x000fe20000100800 */
[----:B------:R-:W-:-:S03]  /*5b40*/  VIADD R33, R68, 0xffffffba ;  /* 0xffffffba44217836 */ /* 0x000fc60000000000 */
        /* <DEDUP_REMOVED lines=19> */
[----:B------:R-:W-:Y:S02]  /*5c80*/  @!P4 IMAD.MOV.U32 R7, RZ, RZ, R37 ;  /* 0x000000ffff07c224 */ /* 0x000fe400078e0025 */
[----:B------:R-:W-:Y:S02]  /*5c90*/  IMAD.MOV.U32 R31, RZ, RZ, R40 ;  /* 0x000000ffff1f7224 */ /* 0x000fe400078e0028 */
[----:B------:R-:W-:Y:S01]  /*5ca0*/  IMAD R40, R4, 0x44, RZ ;  /* 0x0000004404287824 */ /* 0x000fe200078e02ff */
[----:B------:R0:W-:Y:S01]  /*5cb0*/  STL [R1+0x350], R3 ;  /* 0x0003500301007387 */ /* 0x0001e20000100800 */
[----:B------:R-:W-:-:S03]  /*5cc0*/  VIADD R33, R68, 0xffffffbc ;  /* 0xffffffbc44217836 */ /* 0x000fc60000000000 */
[----:B------:R2:W5:Y:S04]  /*5cd0*/  @!P4 LDG.E.U16 R106, desc[UR16][R6.64] ;  /* 0x00000010066ac981 */ /* 0x000568000c1e1500 */
[----:B------:R3:W-:Y:S01]  /*5ce0*/  STL [R1+0x34c], R37 ;  /* 0x00034c2501007387 */ /* 0x0007e20000100800 */
[----:B------:R-:W-:Y:S01]  /*5cf0*/  ISETP.GE.U32.AND P2, PT, R33, 0x7fffff3d, PT ;  /* 0x7fffff3d2100780c */ /* 0x000fe20003f46070 */
[----:B0-----:R-:W-:Y:S02]  /*5d00*/  IMAD.MOV.U32 R3, RZ, RZ, R28 ;  /* 0x000000ffff037224 */ /* 0x001fe400078e001c */
[----:B--2---:R-:W-:Y:S01]  /*5d10*/  IMAD R6, R4, 0x86, RZ ;  /* 0x0000008604067824 */ /* 0x004fe200078e02ff */
[----:B---3--:R-:W-:Y:S01]  /*5d20*/  LEA.HI.X.SX32 R37, R40, R0, 0x1, P5 ;  /* 0x0000000028257211 */ /* 0x008fe200028f0eff */
[----:B------:R-:W-:Y:S01]  /*5d30*/  VIADD R8, R68, 0xffffffbf ;  /* 0xffffffbf44087836 */ /* 0x000fe20000000000 */
[----:B------:R-:W-:-:S02]  /*5d40*/  PRMT R105, RZ, 0x7610, R105 ;  /* 0x00007610ff697816 */ /* 0x000fc40000000069 */
[----:B------:R-:W-:Y:S01]  /*5d50*/  IADD3 R28, P5, PT, R6, R2, RZ ;  /* 0x00000002061c7210 */ /* 0x000fe20007fbe0ff */
[----:B------:R-:W-:Y:S02]  /*5d60*/  @!P3 IMAD.MOV.U32 R6, RZ, RZ, R5 ;  /* 0x000000ffff06b224 */ /* 0x000fe400078e0005 */
[----:B------:R-:W-:Y:S01]  /*5d70*/  @!P3 IMAD.MOV.U32 R7, RZ, RZ, R37 ;  /* 0x000000ffff07b224 */ /* 0x000fe200078e0025 */
[----:B------:R-:W-:Y:S01]  /*5d80*/  ISETP.GE.U32.AND P4, PT, R8, 0x7fffff40, PT ;  /* 0x7fffff400800780c */ /* 0x000fe20003f86070 */
[----:B------:R-:W-:-:S03]  /*5d90*/  IMAD R8, R4, 0x43, RZ ;  /* 0x0000004304087824 */ /* 0x000fc600078e02ff */
[----:B------:R0:W5:Y:S01]  /*5da0*/  @!P3 LDG.E.U16 R105, desc[UR16][R6.64] ;  /* 0x000000100669b981 */ /* 0x000162000c1e1500 */
[----:B------:R-:W-:-:S03]  /*5db0*/  PRMT R104, RZ, 0x7610, R104 ;  /* 0x00007610ff687816 */ /* 0x000fc60000000068 */
[----:B------:R2:W-:Y:S01]  /*5dc0*/  STL [R1+0x348], R5 ;  /* 0x0003480501007387 */ /* 0x0005e20000100800 */
[----:B0-----:R-:W-:Y:S01]  /*5dd0*/  IMAD R6, R4, 0x84, RZ ;  /* 0x0000008404067824 */ /* 0x001fe200078e02ff */
[----:B------:R-:W-:Y:S02]  /*5de0*/  LEA.HI.X.SX32 R7, R8, R0, 0x1, P5 ;  /* 0x0000000008077211 */ /* 0x000fe400028f0eff */
[----:B------:R0:W-:Y:S02]  /*5df0*/  STL [R1+0x344], R37 ;  /* 0x0003442501007387 */ /* 0x0001e40000100800 */
[----:B--2---:R-:W-:Y:S01]  /*5e00*/  IADD3 R5, P5, PT, R6, R2, RZ ;  /* 0x0000000206057210 */ /* 0x004fe20007fbe0ff */
[----:B------:R-:W-:Y:S01]  /*5e10*/  @!P2 IMAD.MOV.U32 R6, RZ, RZ, R28 ;  /* 0x000000ffff06a224 */ /* 0x000fe200078e001c */
[----:B------:R2:W-:Y:S04]  /*5e20*/  STL [R1+0x340], R28 ;  /* 0x0003401c01007387 */ /* 0x0005e80000100800 */
[----:B------:R3:W5:Y:S01]  /*5e30*/  @!P2 LDG.E.U16 R104, desc[UR16][R6.64] ;  /* 0x000000100668a981 */ /* 0x000762000c1e1500 */
[----:B0-----:R-:W-:-:S03]  /*5e40*/  IMAD R37, R4, 0x42, RZ ;  /* 0x0000004204257824 */ /* 0x001fc600078e02ff */
[----:B------:R0:W-:Y:S02]  /*5e50*/  STL [R1+0x33c], R7 ;  /* 0x00033c0701007387 */ /* 0x0001e40000100800 */
[----:B--2---:R-:W-:Y:S01]  /*5e60*/  LEA.HI.X.SX32 R28, R37, R0, 0x1, P5 ;  /* 0x00000000251c7211 */ /* 0x004fe200028f0eff */
[----:B---3--:R-:W-:Y:S01]  /*5e70*/  IMAD R6, R4, 0x82, RZ ;  /* 0x0000008204067824 */ /* 0x008fe200078e02ff */
[----:B------:R2:W-:Y:S01]  /*5e80*/  STL [R1+0x338], R5 ;  /* 0x0003380501007387 */ /* 0x0005e20000100800 */
[----:B0-----:R-:W-:-:S03]  /*5e90*/  IMAD.MOV.U32 R7, RZ, RZ, R5 ;  /* 0x000000ffff077224 */ /* 0x001fc600078e0005 */
[----:B--2---:R-:W-:Y:S01]  /*5ea0*/  IADD3 R5, P5, PT, R6, R2, RZ ;  /* 0x0000000206057210 */ /* 0x004fe20007fbe0ff */
[----:B------:R-:W-:Y:S02]  /*5eb0*/  IMAD.MOV.U32 R6, RZ, RZ, R28 ;  /* 0x000000ffff067224 */ /* 0x000fe400078e001c */
[----:B------:R-:W-:-:S03]  /*5ec0*/  VIADD R33, R68, 0xffffffbe ;  /* 0xffffffbe44217836 */ /* 0x000fc60000000000 */
[-C--:B------:R-:W-:Y:S01]  /*5ed0*/  @!P6 LOP3.LUT R7, R7, R6.reuse, RZ, 0x3c, !PT ;  /* 0x000000060707e212 */ /* 0x080fe200078e3cff */
[----:B------:R-:W-:Y:S01]  /*5ee0*/  VIADD R8, R68, 0xffffffc1 ;  /* 0xffffffc144087836 */ /* 0x000fe20000000000 */
[----:B------:R-:W-:Y:S02]  /*5ef0*/  ISETP.GE.U32.AND P0, PT, R33, 0x7fffff3f, PT ;  /* 0x7fffff3f2100780c */ /* 0x000fe40003f06070 */
[C---:B------:R-:W-:Y:S02]  /*5f00*/  @!P6 LOP3.LUT R6, R7.reuse, R6, RZ, 0x3c, !PT ;  /* 0x000000060706e212 */ /* 0x040fe400078e3cff */
[----:B------:R-:W-:Y:S02]  /*5f10*/  PRMT R103, RZ, 0x7610, R103 ;  /* 0x00007610ff677816 */ /* 0x000fe40000000067 */
[----:B------:R-:W-:Y:S02]  /*5f20*/  @!P6 LOP3.LUT R7, R7, R6, RZ, 0x3c, !PT ;  /* 0x000000060707e212 */ /* 0x000fe400078e3cff */
[----:B------:R-:W-:Y:S01]  /*5f30*/  ISETP.GE.U32.AND P2, PT, R8, 0x7fffff42, PT ;  /* 0x7fffff420800780c */ /* 0x000fe20003f46070 */
[----:B------:R-:W-:-:S02]  /*5f40*/  IMAD R8, R4, 0x41, RZ ;  /* 0x0000004104087824 */ /* 0x000fc400078e02ff */
[----:B------:R0:W5:Y:S01]  /*5f50*/  @!P6 LDG.E.U16 R103, desc[UR16][R6.64] ;  /* 0x000000100667e981 */ /* 0x000162000c1e1500 */
[----:B------:R-:W-:-:S03]  /*5f60*/  VIADD R33, R68, 0xffffffc0 ;  /* 0xffffffc044217836 */ /* 0x000fc60000000000 */
[----:B------:R2:W-:Y:S01]  /*5f70*/  STL [R1+0x334], R28 ;  /* 0x0003341c01007387 */ /* 0x0005e20000100800 */
[----:B0-----:R-:W-:Y:S01]  /*5f80*/  IMAD.MOV.U32 R7, RZ, RZ, R5 ;  /* 0x000000ffff077224 */ /* 0x001fe200078e0005 */
[----:B------:R-:W-:Y:S02]  /*5f90*/  LEA.HI.X.SX32 R6, R8, R0, 0x1, P5 ;  /* 0x0000000008067211 */ /* 0x000fe400028f0eff */
[----:B--2---:R-:W2:Y:S02]  /*5fa0*/  LDL.LU R28, [R1+0x5b4] ;  /* 0x0005b400011c7983 */ /* 0x004ea40000300800 */
[----:B------:R-:W-:Y:S02]  /*5fb0*/  @!P0 LOP3.LUT R7, R7, R6, RZ, 0x3c, !PT ;  /* 0x0000000607078212 */ /* 0x000fe400078e3cff */
[----:B------:R-:W-:Y:S01]  /*5fc0*/  ISETP.GE.U32.AND P3, PT, R33, 0x7fffff41, PT ;  /* 0x7fffff412100780c */ /* 0x000fe20003f66070 */
[----:B------:R-:W-:Y:S01]  /*5fd0*/  STL [R1+0x330], R5 ;  /* 0x0003300501007387 */ /* 0x000fe20000100800 */
[----:B------:R-:W-:-:S03]  /*5fe0*/  VIADD R33, R68, 0xffffffc2 ;  /* 0xffffffc244217836 */ /* 0x000fc60000000000 */
[----:B------:R0:W-:Y:S01]  /*5ff0*/  STL [R1+0x32c], R6 ;  /* 0x00032c0601007387 */ /* 0x0001e20000100800 */
[----:B------:R-:W-:Y:S01]  /*6000*/  PRMT R102, RZ, 0x7610, R102 ;  /* 0x00007610ff667816 */ /* 0x000fe20000000066 */
[----:B------:R-:W-:Y:S01]  /*6010*/  IMAD.SHL.U32 R8, R4, 0x40, RZ ;  /* 0x0000004004087824 */ /* 0x000fe200078e00ff */
[----:B------:R-:W-:Y:S01]  /*6020*/  ISETP.GE.U32.AND P6, PT, R33, 0x7fffff43, PT ;  /* 0x7fffff432100780c */ /* 0x000fe20003fc6070 */
[----:B------:R-:W-:Y:S01]  /*6030*/  VIADD R33, R68, 0xffffffc3 ;  /* 0xffffffc344217836 */ /* 0x000fe20000000000 */
[C---:B0-----:R-:W-:Y:S02]  /*6040*/  @!P0 LOP3.LUT R6, R7.reuse, R6, RZ, 0x3c, !PT ;  /* 0x0000000607068212 */ /* 0x041fe400078e3cff */
[----:B------:R-:W-:Y:S02]  /*6050*/  LEA R5, P5, R4, R2, 0x7 ;  /* 0x0000000204057211 */ /* 0x000fe400078a38ff */
[----:B------:R-:W-:Y:S02]  /*6060*/  @!P0 LOP3.LUT R7, R7, R6, RZ, 0x3c, !PT ;  /* 0x0000000607078212 */ /* 0x000fe400078e3cff */
[----:B------:R-:W-:-:S03]  /*6070*/  PRMT R101, RZ, 0x7610, R101 ;  /* 0x00007610ff657816 */ /* 0x000fc60000000065 */
[----:B------:R0:W5:Y:S01]  /*6080*/  @!P0 LDG.E.U16 R102, desc[UR16][R6.64] ;  /* 0x0000001006668981 */ /* 0x000162000c1e1500 */
[----:B------:R-:W-:Y:S01]  /*6090*/  ISETP.GE.U32.AND P0, PT, R33, 0x7fffff44, PT ;  /* 0x7fffff442100780c */ /* 0x000fe20003f06070 */
[----:B------:R-:W-:Y:S01]  /*60a0*/  VIADD R33, R68, 0xffffffc4 ;  /* 0xffffffc444217836 */ /* 0x000fe20000000000 */
[----:B------:R-:W-:Y:S01]  /*60b0*/  PRMT R100, RZ, 0x7610, R100 ;  /* 0x00007610ff647816 */ /* 0x000fe20000000064 */
[----:B------:R-:W-:Y:S01]  /*60c0*/  STL [R1+0x328], R5 ;  /* 0x0003280501007387 */ /* 0x000fe20000100800 */
[----:B0-----:R-:W-:Y:S01]  /*60d0*/  LEA.HI.X.SX32 R7, R8, R0, 0x1, P5 ;  /* 0x0000000008077211 */ /* 0x001fe200028f0eff */
[----:B------:R-:W-:Y:S01]  /*60e0*/  @!P4 IMAD.MOV.U32 R6, RZ, RZ, R5 ;  /* 0x000000ffff06c224 */ /* 0x000fe200078e0005 */
[----:B------:R-:W-:Y:S01]  /*60f0*/  IADD3 R9, P5, PT, R9, R2, RZ ;  /* 0x0000000209097210 */ /* 0x000fe20007fbe0ff */
[C---:B------:R-:W-:Y:S02]  /*6100*/  IMAD R8, R4.reuse, 0x3f, RZ ;  /* 0x0000003f04087824 */ /* 0x040fe400078e02ff */
[----:B------:R0:W-:Y:S04]  /*6110*/  STL [R1+0x324], R7 ;  /* 0x0003240701007387 */ /* 0x0001e80000100800 */
[----:B------:R0:W5:Y:S01]  /*6120*/  @!P4 LDG.E.U16 R101, desc[UR16][R6.64] ;  /* 0x000000100665c981 */ /* 0x000162000c1e1500 */
[----:B------:R-:W-:Y:S01]  /*6130*/  ISETP.GE.U32.AND P4, PT, R33, 0x7fffff45, PT ;  /* 0x7fffff452100780c */ /* 0x000fe20003f86070 */
[----:B------:R-:W-:-:S02]  /*6140*/  IMAD R33, R4, 0x3e, RZ ;  /* 0x0000003e04217824 */ /* 0x000fc400078e02ff */
[----:B------:R3:W-:Y:S01]  /*6150*/  STL [R1+0x320], R9 ;  /* 0x0003200901007387 */ /* 0x0007e20000100800 */
[----:B0-----:R-:W-:Y:S01]  /*6160*/  LEA.HI.X.SX32 R7, R8, R0, 0x1, P5 ;  /* 0x0000000008077211 */ /* 0x001fe200028f0eff */
[----:B------:R-:W-:Y:S02]  /*6170*/  @!P3 IMAD.MOV.U32 R6, RZ, RZ, R9 ;  /* 0x000000ffff06b224 */ /* 0x000fe400078e0009 */
[----:B------:R-:W-:Y:S01]  /*6180*/  VIADD R8, R68, 0xffffffc5 ;  /* 0xffffffc544087836 */ /* 0x000fe20000000000 */
[----:B------:R-:W-:Y:S01]  /*6190*/  IADD3 R5, P5, PT, R10, R2, RZ ;  /* 0x000000020a057210 */ /* 0x000fe20007fbe0ff */
[----:B------:R0:W-:Y:S04]  /*61a0*/  STL [R1+0x31c], R7 ;  /* 0x00031c0701007387 */ /* 0x0001e80000100800 */
[----:B------:R0:W5:Y:S01]  /*61b0*/  @!P3 LDG.E.U16 R100, desc[UR16][R6.64] ;  /* 0x000000100664b981 */ /* 0x000162000c1e1500 */
[----:B------:R-:W-:Y:S01]  /*61c0*/  ISETP.GE.U32.AND P3, PT, R8, 0x7fffff46, PT ;  /* 0x7fffff460800780c */ /* 0x000fe20003f66070 */
[----:B------:R-:W-:Y:S01]  /*61d0*/  IMAD R8, R4, 0x3d, RZ ;  /* 0x0000003d04087824 */ /* 0x000fe200078e02ff */
[----:B------:R-:W-:Y:S01]  /*61e0*/  PRMT R99, RZ, 0x7610, R99 ;  /* 0x00007610ff637816 */ /* 0x000fe20000000063 */
[----:B---3--:R-:W-:Y:S01]  /*61f0*/  VIADD R9, R68, 0xffffffc6 ;  /* 0xffffffc644097836 */ /* 0x008fe20000000000 */
[----:B0-----:R-:W-:-:S02]  /*6200*/  LEA.HI.X.SX32 R7, R33, R0, 0x1, P5 ;  /* 0x0000000021077211 */ /* 0x001fc400028f0eff */
[----:B------:R-:W-:Y:S01]  /*6210*/  IADD3 R10, P5, PT, R11, R2, RZ ;  /* 0x000000020b0a7210 */ /* 0x000fe20007fbe0ff */
[----:B------:R-:W-:-:S03]  /*6220*/  @!P2 IMAD.MOV.U32 R6, RZ, RZ, R5 ;  /* 0x000000ffff06a224 */ /* 0x000fc600078e0005 */
[----:B------:R-:W-:Y:S01]  /*6230*/  LEA.HI.X.SX32 R11, R8, R0, 0x1, P5 ;  /* 0x00000000080b7211 */ /* 0x000fe200028f0eff */
[----:B------:R0:W-:Y:S01]  /*6240*/  STL [R1+0x318], R5 ;  /* 0x0003180501007387 */ /* 0x0001e20000100800 */
[----:B------:R-:W-:Y:S01]  /*6250*/  PRMT R98, RZ, 0x7610, R98 ;  /* 0x00007610ff627816 */ /* 0x000fe20000000062 */
[----:B------:R-:W-:Y:S02]  /*6260*/  VIADD R8, R68, 0xffffffc7 ;  /* 0xffffffc744087836 */ /* 0x000fe40000000000 */
[----:B------:R3:W-:Y:S04]  /*6270*/  STL [R1+0x314], R7 ;  /* 0x0003140701007387 */ /* 0x0007e80000100800 */
[----:B------:R1:W5:Y:S01]  /*6280*/  @!P2 LDG.E.U16 R99, desc[UR16][R6.64] ;  /* 0x000000100663a981 */ /* 0x000362000c1e1500 */
[----:B------:R-:W-:Y:S01]  /*6290*/  ISETP.GE.U32.AND P2, PT, R9, 0x7fffff47, PT ;  /* 0x7fffff470900780c */ /* 0x000fe20003f46070 */
[----:B------:R-:W-:Y:S01]  /*62a0*/  IMAD R9, R4, 0x3c, RZ ;  /* 0x0000003c04097824 */ /* 0x000fe200078e02ff */
[----:B0-----:R-:W-:Y:S01]  /*62b0*/  IADD3 R5, P5, PT, R12, R2, RZ ;  /* 0x000000020c057210 */ /* 0x001fe20007fbe0ff */
[----:B------:R-:W-:Y:S01]  /*62c0*/  STL [R1+0x310], R10 ;  /* 0x0003100a01007387 */ /* 0x000fe20000100800 */
[----:B-1----:R-:W-:-:S02]  /*62d0*/  @!P6 IMAD.MOV.U32 R6, RZ, RZ, R10 ;  /* 0x000000ffff06e224 */ /* 0x002fc400078e000a */
[----:B---3--:R-:W-:Y:S01]  /*62e0*/  @!P6 IMAD.MOV.U32 R7, RZ, RZ, R11 ;  /* 0x000000ffff07e224 */ /* 0x008fe200078e000b */
[----:B------:R-:W-:Y:S01]  /*62f0*/  LEA.HI.X.SX32 R12, R9, R0, 0x1, P5 ;  /* 0x00000000090c7211 */ /* 0x000fe200028f0eff */
[----:B------:R0:W-:Y:S04]  /*6300*/  STL [R1+0x30c], R11 ;  /* 0x00030c0b01007387 */ /* 0x0001e80000100800 */
[----:B------:R1:W5:Y:S01]  /*6310*/  @!P6 LDG.E.U16 R98, desc[UR16][R6.64] ;  /* 0x000000100662e981 */ /* 0x000362000c1e1500 */
[----:B------:R-:W-:Y:S01]  /*6320*/  ISETP.GE.U32.AND P6, PT, R8, 0x7fffff48, PT ;  /* 0x7fffff480800780c */ /* 0x000fe20003fc6070 */
[----:B------:R-:W-:Y:S01]  /*6330*/  IMAD R8, R4, 0x3b, RZ ;  /* 0x0000003b04087824 */ /* 0x000fe200078e02ff */
[----:B------:R-:W-:Y:S01]  /*6340*/  PRMT R97, RZ, 0x7610, R97 ;  /* 0x00007610ff617816 */ /* 0x000fe20000000061 */
[----:B------:R-:W-:Y:S01]  /*6350*/  STL [R1+0x308], R5 ;  /* 0x0003080501007387 */ /* 0x000fe20000100800 */
[----:B0-----:R-:W-:Y:S01]  /*6360*/  IADD3 R11, P5, PT, R30, R2, RZ ;  /* 0x000000021e0b7210 */ /* 0x001fe20007fbe0ff */
[----:B------:R-:W-:-:S02]  /*6370*/  VIADD R10, R68, 0xffffffc8 ;  /* 0xffffffc8440a7836 */ /* 0x000fc40000000000 */
[----:B------:R0:W-:Y:S01]  /*6380*/  STL [R1+0x304], R12 ;  /* 0x0003040c01007387 */ /* 0x0001e20000100800 */
[----:B-1----:R-:W-:Y:S02]  /*6390*/  @!P0 IMAD.MOV.U32 R6, RZ, RZ, R5 ;  /* 0x000000ffff068224 */ /* 0x002fe400078e0005 */
[----:B------:R-:W-:Y:S01]  /*63a0*/  @!P0 IMAD.MOV.U32 R7, RZ, RZ, R12 ;  /* 0x000000ffff078224 */ /* 0x000fe200078e000c */
[----:B------:R-:W-:-:S04]  /*63b0*/  PRMT R96, RZ, 0x7610, R96 ;  /* 0x00007610ff607816 */ /* 0x000fc80000000060 */
[----:B------:R1:W5:Y:S01]  /*63c0*/  @!P0 LDG.E.U16 R97, desc[UR16][R6.64] ;  /* 0x0000001006618981 */ /* 0x000362000c1e1500 */
[----:B0-----:R-:W-:Y:S01]  /*63d0*/  LEA.HI.X.SX32 R12, R8, R0, 0x1, P5 ;  /* 0x00000000080c7211 */ /* 0x001fe200028f0eff */
[----:B------:R-:W-:Y:S01]  /*63e0*/  VIADD R8, R68, 0xffffffc9 ;  /* 0xffffffc944087836 */ /* 0x000fe20000000000 */
[----:B------:R-:W-:Y:S01]  /*63f0*/  ISETP.GE.U32.AND P0, PT, R10, 0x7fffff49, PT ;  /* 0x7fffff490a00780c */ /* 0x000fe20003f06070 */
[----:B------:R-:W-:Y:S01]  /*6400*/  IMAD R10, R4, 0x3a, RZ ;  /* 0x0000003a040a7824 */ /* 0x000fe200078e02ff */
[----:B------:R-:W-:Y:S01]  /*6410*/  IADD3 R5, P5, PT, R34, R2, RZ ;  /* 0x0000000222057210 */ /* 0x000fe20007fbe0ff */
[----:B-1----:R-:W-:Y:S02]  /*6420*/  @!P4 IMAD.MOV.U32 R6, RZ, RZ, R11 ;  /* 0x000000ffff06c224 */ /* 0x002fe400078e000b */
[----:B------:R-:W-:Y:S01]  /*6430*/  @!P4 IMAD.MOV.U32 R7, RZ, RZ, R12 ;  /* 0x000000ffff07c224 */ /* 0x000fe200078e000c */
[----:B------:R0:W-:Y:S01]  /*6440*/  STL [R1+0x300], R11 ;  /* 0x0003000b01007387 */ /* 0x0001e20000100800 */
[----:B------:R-:W-:-:S03]  /*6450*/  LEA.HI.X.SX32 R30, R10, R0, 0x1, P5 ;  /* 0x000000000a1e7211 */ /* 0x000fc600028f0eff */
[----:B------:R1:W5:Y:S01]  /*6460*/  @!P4 LDG.E.U16 R96, desc[UR16][R6.64] ;  /* 0x000000100660c981 */ /* 0x000362000c1e1500 */
[----:B------:R-:W-:Y:S01]  /*6470*/  ISETP.GE.U32.AND P4, PT, R8, 0x7fffff4a, PT ;  /* 0x7fffff4a0800780c */ /* 0x000fe20003f86070 */
[----:B------:R-:W-:Y:S02]  /*6480*/  IMAD R8, R4, 0x39, RZ ;  /* 0x0000003904087824 */ /* 0x000fe400078e02ff */
[----:B------:R3:W-:Y:S01]  /*6490*/  STL [R1+0x2fc], R12 ;  /* 0x0002fc0c01007387 */ /* 0x0007e20000100800 */
[----:B------:R-:W-:Y:S01]  /*64a0*/  PRMT R95, RZ, 0x7610, R95 ;  /* 0x00007610ff5f7816 */ /* 0x000fe2000000005f */
[----:B0-----:R-:W-:Y:S02]  /*64b0*/  VIADD R11, R68, 0xffffffca ;  /* 0xffffffca440b7836 */ /* 0x001fe40000000000 */
[----:B------:R-:W-:Y:S01]  /*64c0*/  STL [R1+0x2f8], R5 ;  /* 0x0002f80501007387 */ /* 0x000fe20000100800 */
[----:B-1----:R-:W-:Y:S01]  /*64d0*/  @!P3 IMAD.MOV.U32 R6, RZ, RZ, R5 ;  /* 0x000000ffff06b224 */ /* 0x002fe200078e0005 */
[----:B---3--:R-:W-:-:S02]  /*64e0*/  IADD3 R12, P5, PT, R35, R2, RZ ;  /* 0x00000002230c7210 */ /* 0x008fc40007fbe0ff */
[----:B------:R0:W-:Y:S01]  /*64f0*/  STL [R1+0x2f4], R30 ;  /* 0x0002f41e01007387 */ /* 0x0001e20000100800 */
        /* <DEDUP_REMOVED lines=84> */
[----:B------:R0:W-:Y:S01]  /*6a40*/  STL [R1+0x2b8], R5 ;  /* 0x0002b80501007387 */ /* 0x0001e20000100800 */
[----:B-1----:R-:W-:Y:S01]  /*6a50*/  @!P0 IMAD.MOV.U32 R6, RZ, RZ, R5 ;  /* 0x000000ffff068224 */ /* 0x002fe200078e0005 */
[----:B---3--:R-:W-:-:S02]  /*6a60*/  IADD3 R36, P5, PT, R56, R2, RZ ;  /* 0x0000000238247210 */ /* 0x008fc40007fbe0ff */
[----:B------:R1:W-:Y:S01]  /*6a70*/  STL [R1+0x2b4], R38 ;  /* 0x0002b42601007387 */ /* 0x0003e20000100800 */
[----:B------:R-:W-:Y:S01]  /*6a80*/  @!P0 IMAD.MOV.U32 R7, RZ, RZ, R38 ;  /* 0x000000ffff078224 */ /* 0x000fe200078e0026 */
[----:B------:R-:W-:Y:S01]  /*6a90*/  PRMT R86, RZ, 0x7610, R86 ;  /* 0x00007610ff567816 */ /* 0x000fe20000000056 */
[----:B0-----:R-:W-:Y:S02]  /*6aa0*/  IMAD.MOV.U32 R5, RZ, RZ, R32 ;  /* 0x000000ffff057224 */ /* 0x001fe400078e0020 */
[----:B------:R-:W-:Y:S01]  /*6ab0*/  IMAD.MOV.U32 R32, RZ, RZ, R29 ;  /* 0x000000ffff207224 */ /* 0x000fe200078e001d */
[----:B------:R0:W5:Y:S01]  /*6ac0*/  @!P0 LDG.E.U16 R87, desc[UR16][R6.64] ;  /* 0x0000001006578981 */ /* 0x000162000c1e1500 */
[----:B-1----:R-:W-:Y:S01]  /*6ad0*/  LEA.HI.X.SX32 R38, R8, R0, 0x1, P5 ;  /* 0x0000000008267211 */ /* 0x002fe200028f0eff */
[----:B------:R-:W-:Y:S01]  /*6ae0*/  VIADD R8, R68, 0xffffffd3 ;  /* 0xffffffd344087836 */ /* 0x000fe20000000000 */
[----:B------:R-:W-:Y:S01]  /*6af0*/  ISETP.GE.U32.AND P0, PT, R35, 0x7fffff53, PT ;  /* 0x7fffff532300780c */ /* 0x000fe20003f06070 */
[----:B------:R-:W-:Y:S01]  /*6b00*/  IMAD R35, R4, 0x30, RZ ;  /* 0x0000003004237824 */ /* 0x000fe200078e02ff */
[----:B------:R-:W-:Y:S01]  /*6b10*/  IADD3 R29, P5, PT, R54, R2, RZ ;  /* 0x00000002361d7210 */ /* 0x000fe20007fbe0ff */
[----:B0-----:R-:W-:-:S02]  /*6b20*/  @!P4 IMAD.MOV.U32 R6, RZ, RZ, R36 ;  /* 0x000000ffff06c224 */ /* 0x001fc400078e0024 */
[----:B------:R-:W-:Y:S01]  /*6b30*/  @!P4 IMAD.MOV.U32 R7, RZ, RZ, R38 ;  /* 0x000000ffff07c224 */ /* 0x000fe200078e0026 */
[----:B------:R0:W-:Y:S01]  /*6b40*/  STL [R1+0x2b0], R36 ;  /* 0x0002b02401007387 */ /* 0x0001e20000100800 */
[----:B------:R-:W-:-:S03]  /*6b50*/  PRMT R85, RZ, 0x7610, R85 ;  /* 0x00007610ff557816 */ /* 0x000fc60000000055 */
[----:B------:R1:W5:Y:S01]  /*6b60*/  @!P4 LDG.E.U16 R86, desc[UR16][R6.64] ;  /* 0x000000100656c981 */ /* 0x000362000c1e1500 */
[----:B------:R-:W-:Y:S01]  /*6b70*/  ISETP.GE.U32.AND P4, PT, R8, 0x7fffff54, PT ;  /* 0x7fffff540800780c */ /* 0x000fe20003f86070 */
[----:B------:R-:W-:Y:S02]  /*6b80*/  IMAD R8, R4, 0x2f, RZ ;  /* 0x0000002f04087824 */ /* 0x000fe400078e02ff */
[----:B------:R3:W-:Y:S01]  /*6b90*/  STL [R1+0x2ac], R38 ;  /* 0x0002ac2601007387 */ /* 0x0007e20000100800 */
[----:B0-----:R-:W-:Y:S01]  /*6ba0*/  VIADD R36, R68, 0xffffffd4 ;  /* 0xffffffd444247836 */ /* 0x001fe20000000000 */
[----:B-1----:R-:W-:Y:S01]  /*6bb0*/  LEA.HI.X.SX32 R7, R35, R0, 0x1, P5 ;  /* 0x0000000023077211 */ /* 0x002fe200028f0eff */
[----:B------:R-:W-:Y:S01]  /*6bc0*/  @!P3 IMAD.MOV.U32 R6, RZ, RZ, R29 ;  /* 0x000000ffff06b224 */ /* 0x000fe200078e001d */
[----:B---3--:R-:W-:Y:S01]  /*6bd0*/  IADD3 R38, P5, PT, R53, R2, RZ ;  /* 0x0000000235267210 */ /* 0x008fe20007fbe0ff */
[----:B------:R-:W-:Y:S01]  /*6be0*/  STL [R1+0x2a8], R29 ;  /* 0x0002a81d01007387 */ /* 0x000fe20000100800 */
[----:B------:R-:W-:-:S03]  /*6bf0*/  PRMT R84, RZ, 0x7610, R84 ;  /* 0x00007610ff547816 */ /* 0x000fc60000000054 */
[----:B------:R0:W-:Y:S04]  /*6c00*/  STL [R1+0x2a4], R7 ;  /* 0x0002a40701007387 */ /* 0x0001e80000100800 */
[----:B------:R0:W5:Y:S01]  /*6c10*/  @!P3 LDG.E.U16 R85, desc[UR16][R6.64] ;  /* 0x000000100655b981 */ /* 0x000162000c1e1500 */
[----:B------:R-:W-:Y:S01]  /*6c20*/  ISETP.GE.U32.AND P3, PT, R36, 0x7fffff55, PT ;  /* 0x7fffff552400780c */ /* 0x000fe20003f66070 */
[----:B------:R-:W-:Y:S02]  /*6c30*/  IMAD R36, R4, 0x2e, RZ ;  /* 0x0000002e04247824 */ /* 0x000fe400078e02ff */
[----:B------:R-:W-:Y:S01]  /*6c40*/  STL [R1+0x2a0], R38 ;  /* 0x0002a02601007387 */ /* 0x000fe20000100800 */
[----:B0-----:R-:W-:Y:S01]  /*6c50*/  LEA.HI.X.SX32 R7, R8, R0, 0x1, P5 ;  /* 0x0000000008077211 */ /* 0x001fe200028f0eff */
[----:B------:R-:W-:Y:S01]  /*6c60*/  @!P2 IMAD.MOV.U32 R6, RZ, RZ, R38 ;  /* 0x000000ffff06a224 */ /* 0x000fe200078e0026 */
[----:B------:R-:W-:-:S03]  /*6c70*/  IADD3 R29, P5, PT, R52, R2, RZ ;  /* 0x00000002341d7210 */ /* 0x000fc60007fbe0ff */
[----:B------:R0:W-:Y:S04]  /*6c80*/  STL [R1+0x29c], R7 ;  /* 0x00029c0701007387 */ /* 0x0001e80000100800 */
[----:B------:R0:W5:Y:S01]  /*6c90*/  @!P2 LDG.E.U16 R84, desc[UR16][R6.64] ;  /* 0x000000100654a981 */ /* 0x000162000c1e1500 */
[----:B------:R-:W-:Y:S02]  /*6ca0*/  VIADD R8, R68, 0xffffffd5 ;  /* 0xffffffd544087836 */ /* 0x000fe40000000000 */
[----:B0-----:R-:W-:Y:S01]  /*6cb0*/  IMAD.MOV.U32 R7, RZ, RZ, R29 ;  /* 0x000000ffff077224 */ /* 0x001fe200078e001d */
[----:B------:R-:W-:Y:S01]  /*6cc0*/  LEA.HI.X.SX32 R6, R36, R0, 0x1, P5 ;  /* 0x0000000024067211 */ /* 0x000fe200028f0eff */
[----:B------:R-:W-:Y:S03]  /*6cd0*/  STL [R1+0x298], R29 ;  /* 0x0002981d01007387 */ /* 0x000fe60000100800 */
[----:B------:R-:W-:Y:S01]  /*6ce0*/  @!P6 LOP3.LUT R7, R7, R6, RZ, 0x3c, !PT ;  /* 0x000000060707e212 */ /* 0x000fe200078e3cff */
[----:B------:R0:W-:Y:S01]  /*6cf0*/  STL [R1+0x294], R6 ;  /* 0x0002940601007387 */ /* 0x0001e20000100800 */
[----:B------:R-:W-:-:S02]  /*6d00*/  PRMT R83, RZ, 0x7610, R83 ;  /* 0x00007610ff537816 */ /* 0x000fc40000000053 */
[----:B------:R-:W-:Y:S01]  /*6d10*/  ISETP.GE.U32.AND P2, PT, R8, 0x7fffff56, PT ;  /* 0x7fffff560800780c */ /* 0x000fe20003f46070 */
[----:B------:R-:W-:Y:S01]  /*6d20*/  IMAD R8, R4, 0x2d, RZ ;  /* 0x0000002d04087824 */ /* 0x000fe200078e02ff */
[C---:B0-----:R-:W-:Y:S02]  /*6d30*/  @!P6 LOP3.LUT R6, R7.reuse, R6, RZ, 0x3c, !PT ;  /* 0x000000060706e212 */ /* 0x041fe400078e3cff */
[----:B------:R-:W-:Y:S02]  /*6d40*/  IADD3 R29, P5, PT, R50, R2, RZ ;  /* 0x00000002321d7210 */ /* 0x000fe40007fbe0ff */
[----:B------:R-:W-:-:S05]  /*6d50*/  @!P6 LOP3.LUT R7, R7, R6, RZ, 0x3c, !PT ;  /* 0x000000060707e212 */ /* 0x000fca00078e3cff */
        /* <DEDUP_REMOVED lines=10> */
[----:B0-----:R-:W-:Y:S02]  /*6e00*/  @!P0 LOP3.LUT R6, R7, R6, RZ, 0x3c, !PT ;  /* 0x0000000607068212 */ /* 0x001fe400078e3cff */
        /* <DEDUP_REMOVED lines=15> */
[----:B------:R0:W5:Y:S02]  /*6f00*/  @!P4 LDG.E.U16 R81, desc[UR16][R6.64] ;  /* 0x000000100651c981 */ /* 0x000164000c1e1500 */
[----:B0-----:R-:W-:Y:S01]  /*6f10*/  IMAD.MOV.U32 R7, RZ, RZ, R29 ;  /* 0x000000ffff077224 */ /* 0x001fe200078e001d */
[----:B------:R-:W-:Y:S01]  /*6f20*/  LEA.HI.X.SX32 R6, R8, R0, 0x1, P5 ;  /* 0x0000000008067211 */ /* 0x000fe200028f0eff */
[----:B------:R-:W-:Y:S03]  /*6f30*/  STL [R1+0x280], R29 ;  /* 0x0002801d01007387 */ /* 0x000fe60000100800 */
[-C--:B------:R-:W-:Y:S01]  /*6f40*/  @!P3 LOP3.LUT R7, R7, R6.reuse, RZ, 0x3c, !PT ;  /* 0x000000060707b212 */ /* 0x080fe200078e3cff */
[----:B------:R0:W-:Y:S01]  /*6f50*/  STL [R1+0x27c], R6 ;  /* 0x00027c0601007387 */ /* 0x0001e20000100800 */
[----:B------:R-:W-:Y:S01]  /*6f60*/  PRMT R80, RZ, 0x7610, R80 ;  /* 0x00007610ff507816 */ /* 0x000fe20000000050 */
[----:B------:R-:W-:Y:S01]  /*6f70*/  IMAD R39, R4, 0x2a, RZ ;  /* 0x0000002a04277824 */ /* 0x000fe200078e02ff */
[----:B0-----:R-:W-:-:S02]  /*6f80*/  @!P3 LOP3.LUT R6, R7, R6, RZ, 0x3c, !PT ;  /* 0x000000060706b212 */ /* 0x001fc400078e3cff */
        /* <DEDUP_REMOVED lines=27> */
[C---:B------:R-:W-:Y:S02]  /*7140*/  VIADD R49, R68.reuse, 0xffffffd8 ;  /* 0xffffffd844317836 */ /* 0x040fe40000000000 */
[----:B0-----:R-:W-:Y:S01]  /*7150*/  IMAD.MOV.U32 R7, RZ, RZ, R29 ;  /* 0x000000ffff077224 */ /* 0x001fe200078e001d */
[----:B------:R-:W-:Y:S01]  /*7160*/  LEA.HI.X.SX32 R6, R43, R0, 0x1, P5 ;  /* 0x000000002b067211 */ /* 0x000fe200028f0eff */
[----:B------:R-:W-:Y:S03]  /*7170*/  STL [R1+0x268], R29 ;  /* 0x0002681d01007387 */ /* 0x000fe60000100800 */
[----:B------:R-:W-:Y:S01]  /*7180*/  @!P0 LOP3.LUT R7, R7, R6, RZ, 0x3c, !PT ;  /* 0x0000000607078212 */ /* 0x000fe200078e3cff */
[----:B------:R0:W-:Y:S01]  /*7190*/  STL [R1+0x264], R6 ;  /* 0x0002640601007387 */ /* 0x0001e20000100800 */
[----:B------:R-:W-:Y:S01]  /*71a0*/  VIADD R8, R68, 0xffffffdb ;  /* 0xffffffdb44087836 */ /* 0x000fe20000000000 */
[----:B------:R-:W-:-:S02]  /*71b0*/  ISETP.GE.U32.AND P4, PT, R49, 0x7fffff59, PT ;  /* 0x7fffff593100780c */ /* 0x000fc40003f86070 */
[----:B------:R-:W-:Y:S02]  /*71c0*/  PRMT R77, RZ, 0x7610, R77 ;  /* 0x00007610ff4d7816 */ /* 0x000fe4000000004d */
[C---:B0-----:R-:W-:Y:S02]  /*71d0*/  @!P0 LOP3.LUT R6, R7.reuse, R6, RZ, 0x3c, !PT ;  /* 0x0000000607068212 */ /* 0x041fe400078e3cff */
[----:B------:R-:W-:Y:S02]  /*71e0*/  ISETP.GE.U32.AND P6, PT, R8, 0x7fffff5c, PT ;  /* 0x7fffff5c0800780c */ /* 0x000fe40003fc6070 */
[----:B------:R-:W-:Y:S01]  /*71f0*/  @!P0 LOP3.LUT R7, R7, R6, RZ, 0x3c, !PT ;  /* 0x0000000607078212 */ /* 0x000fe200078e3cff */
[----:B------:R-:W-:Y:S01]  /*7200*/  IMAD R8, R4, 0x27, RZ ;  /* 0x0000002704087824 */ /* 0x000fe200078e02ff */
[----:B------:R-:W-:-:S03]  /*7210*/  IADD3 R29, P5, PT, R44, R2, RZ ;  /* 0x000000022c1d7210 */ /* 0x000fc60007fbe0ff */
        /* <DEDUP_REMOVED lines=36> */
[----:B------:R-:W-:Y:S01]  /*7460*/  @!P2 LOP3.LUT R7, R7, R6, RZ, 0x3c, !PT ;  /* 0x000000060707a212 */ /* 0x000fe200078e3cff */
[----:B------:R-:W-:-:S04]  /*7470*/  VIADD R47, R68, 0xffffffdc ;  /* 0xffffffdc442f7836 */ /* 0x000fc80000000000 */
[----:B------:R0:W5:Y:S01]  /*7480*/  @!P2 LDG.E.U16 R74, desc[UR16][R6.64] ;  /* 0x00000010064aa981 */ /* 0x000162000c1e1500 */
[----:B------:R-:W-:Y:S01]  /*7490*/  ISETP.GE.U32.AND P0, PT, R47, 0x7fffff5d, PT ;  /* 0x7fffff5d2f00780c */ /* 0x000fe20003f06070 */
        /* <DEDUP_REMOVED lines=11> */
[----:B------:R-:W-:Y:S02]  /*7550*/  @!P6 LOP3.LUT R7, R7, R6, RZ, 0x3c, !PT ;  /* 0x000000060707e212 */ /* 0x000fe400078e3cff */
[----:B------:R-:W-:-:S03]  /*7560*/  PRMT R72, RZ, 0x7610, R72 ;  /* 0x00007610ff487816 */ /* 0x000fc60000000048 */
[----:B------:R0:W5:Y:S01]  /*7570*/  @!P6 LDG.E.U16 R73, desc[UR16][R6.64] ;  /* 0x000000100649e981 */ /* 0x000162000c1e1500 */
[----:B------:R-:W-:-:S03]  /*7580*/  IMAD R41, R4, 0x22, RZ ;  /* 0x0000002204297824 */ /* 0x000fc600078e02ff */
[----:B------:R1:W-:Y:S01]  /*7590*/  STL [R1+0x240], R29 ;  /* 0x0002401d01007387 */ /* 0x0003e20000100800 */
[----:B0-----:R-:W-:Y:S01]  /*75a0*/  LEA.HI.X.SX32 R7, R8, R0, 0x1, P5 ;  /* 0x0000000008077211 */ /* 0x001fe200028f0eff */
[----:B------:R-:W-:Y:S01]  /*75b0*/  @!P0 IMAD.MOV.U32 R6, RZ, RZ, R29 ;  /* 0x000000ffff068224 */ /* 0x000fe200078e001d */
[----:B------:R-:W-:-:S03]  /*75c0*/  IADD3 R40, P5, PT, R40, R2, RZ ;  /* 0x0000000228287210 */ /* 0x000fc60007fbe0ff */
[----:B------:R0:W-:Y:S04]  /*75d0*/  STL [R1+0x23c], R7 ;  /* 0x00023c0701007387 */ /* 0x0001e80000100800 */
[----:B------:R0:W5:Y:S01]  /*75e0*/  @!P0 LDG.E.U16 R72, desc[UR16][R6.64] ;  /* 0x0000001006488981 */ /* 0x000162000c1e1500 */
[----:B------:R-:W-:-:S03]  /*75f0*/  VIADD R46, R68, 0xffffffde ;  /* 0xffffffde442e7836 */ /* 0x000fc60000000000 */
[----:B-1----:R-:W3:Y:S01]  /*7600*/  LDL.LU R29, [R1+0x5b0] ;  /* 0x0005b000011d7983 */ /* 0x002ee20000300800 */
[----:B0-----:R-:W-:Y:S01]  /*7610*/  IMAD.MOV.U32 R7, RZ, RZ, R40 ;  /* 0x000000ffff077224 */ /* 0x001fe200078e0028 */
[----:B------:R-:W-:Y:S02]  /*7620*/  LEA.HI.X.SX32 R6, R41, R0, 0x1, P5 ;  /* 0x0000000029067211 */ /* 0x000fe400028f0eff */
[----:B------:R-:W-:Y:S02]  /*7630*/  STL [R1+0x238], R40 ;  /* 0x0002382801007387 */ /* 0x000fe40000100800 */
[----:B------:R-:W-:Y:S02]  /*7640*/  @!P4 LOP3.LUT R7, R7, R6, RZ, 0x3c, !PT ;  /* 0x000000060707c212 */ /* 0x000fe400078e3cff */
        /* <DEDUP_REMOVED lines=18> */
[----:B------:R-:W-:Y:S01]  /*7770*/  IMAD.MOV.U32 R40, RZ, RZ, R31 ;  /* 0x000000ffff287224 */ /* 0x000fe200078e001f */
[----:B0-----:R-:W-:Y:S01]  /*7780*/  @!P3 LOP3.LUT R6, R7, R6, RZ, 0x3c, !PT ;  /* 0x000000060706b212 */ /* 0x001fe200078e3cff */
[----:B------:R-:W-:-:S03]  /*7790*/  IMAD.SHL.U32 R8, R4, 0x20, RZ ;  /* 0x0000002004087824 */ /* 0x000fc600078e00ff */
[----:B------:R-:W-:Y:S01]  /*77a0*/  @!P3 LOP3.LUT R7, R7, R6, RZ, 0x3c, !PT ;  /* 0x000000060707b212 */ /* 0x000fe200078e3cff */
[----:B------:R-:W-:Y:S01]  /*77b0*/  VIADD R42, R68, 0xffffffe0 ;  /* 0xffffffe0442a7836 */ /* 0x000fe20000000000 */
[----:B------:R-:W-:-:S03]  /*77c0*/  LEA R31, P5, R4, R2, 0x6 ;  /* 0x00000002041f7211 */ /* 0x000fc600078a30ff */
[----:B------:R0:W5:Y:S01]  /*77d0*/  @!P3 LDG.E.U16 R70, desc[UR16][R6.64] ;  /* 0x000000100646b981 */ /* 0x000162000c1e1500 */
[----:B------:R-:W-:Y:S02]  /*77e0*/  ISETP.GE.U32.AND P6, PT, R42, 0x7fffff61, PT ;  /* 0x7fffff612a00780c */ /* 0x000fe40003fc6070 */
[----:B------:R-:W-:Y:S01]  /*77f0*/  PRMT R69, RZ, 0x7610, R69 ;  /* 0x00007610ff457816 */ /* 0x000fe20000000045 */
[----:B0-----:R-:W-:Y:S01]  /*7800*/  IMAD.MOV.U32 R6, RZ, RZ, R40 ;  /* 0x000000ffff067224 */ /* 0x001fe200078e0028 */
[----:B------:R-:W-:Y:S02]  /*7810*/  LEA.HI.X.SX32 R7, R8, R0, 0x1, P5 ;  /* 0x0000000008077211 */ /* 0x000fe400028f0eff */
[----:B------:R-:W-:Y:S01]  /*7820*/  IADD3 R40, P5, PT, R33, R2, RZ ;  /* 0x0000000221287210 */ /* 0x000fe20007fbe0ff */
[----:B------:R-:W-:Y:S02]  /*7830*/  IMAD.MOV.U32 R33, RZ, RZ, R6 ;  /* 0x000000ffff217224 */ /* 0x000fe400078e0006 */
[----:B------:R-:W-:-:S02]  /*7840*/  @!P2 IMAD.MOV.U32 R6, RZ, RZ, R31 ;  /* 0x000000ffff06a224 */ /* 0x000fc400078e001f */
[----:B------:R-:W-:Y:S01]  /*7850*/  IMAD R8, R4, 0x1f, RZ ;  /* 0x0000001f04087824 */ /* 0x000fe200078e02ff */
[----:B------:R0:W-:Y:S01]  /*7860*/  STL [R1+0x228], R31 ;  /* 0x0002281f01007387 */ /* 0x0001e20000100800 */
[----:B------:R-:W-:-:S03]  /*7870*/  VIADD R37, R68, 0xffffffe3 ;  /* 0xffffffe344257836 */ /* 0x000fc60000000000 */
[----:B------:R1:W-:Y:S04]  /*7880*/  STL [R1+0x224], R7 ;  /* 0x0002240701007387 */ /* 0x0003e80000100800 */
[----:B------:R1:W5:Y:S01]  /*7890*/  @!P2 LDG.E.U16 R69, desc[UR16][R6.64] ;  /* 0x000000100645a981 */ /* 0x000362000c1e1500 */
[----:B------:R-:W-:Y:S01]  /*78a0*/  ISETP.GE.U32.AND P3, PT, R37, 0x7fffff64, PT ;  /* 0x7fffff642500780c */ /* 0x000fe20003f66070 */
[----:B------:R-:W-:Y:S02]  /*78b0*/  VIADD R37, R68, 0xffffffe4 ;  /* 0xffffffe444257836 */ /* 0x000fe40000000000 */
[----:B0-----:R-:W2:Y:S01]  /*78c0*/  LDL.LU R31, [R1+0x5ac] ;  /* 0x0005ac00011f7983 */ /* 0x001ea20000300800 */
[----:B-1----:R-:W-:Y:S01]  /*78d0*/  IMAD.MOV.U32 R7, RZ, RZ, R40 ;  /* 0x000000ffff077224 */ /* 0x002fe200078e0028 */
[----:B------:R-:W-:-:S02]  /*78e0*/  LEA.HI.X.SX32 R6, R8, R0, 0x1, P5 ;  /* 0x0000000008067211 */ /* 0x000fc400028f0eff */
[----:B------:R-:W-:Y:S02]  /*78f0*/  STL [R1+0x220], R40 ;  /* 0x0002202801007387 */ /* 0x000fe40000100800 */
[----:B------:R-:W-:Y:S02]  /*7900*/  @!P6 LOP3.LUT R7, R7, R6, RZ, 0x3c, !PT ;  /* 0x000000060707e212 */ /* 0x000fe400078e3cff */
[----:B------:R0:W-:Y:S01]  /*7910*/  STL [R1+0x21c], R6 ;  /* 0x00021c0601007387 */ /* 0x0001e20000100800 */
[----:B------:R-:W-:Y:S01]  /*7920*/  PRMT R67, RZ, 0x7610, R67 ;  /* 0x00007610ff437816 */ /* 0x000fe20000000043 */
[----:B------:R-:W-:Y:S01]  /*7930*/  VIADD R8, R68, 0xffffffe5 ;  /* 0xffffffe544087836 */ /* 0x000fe20000000000 */
[----:B------:R-:W-:Y:S02]  /*7940*/  ISETP.GE.U32.AND P2, PT, R37, 0x7fffff65, PT ;  /* 0x7fffff652500780c */ /* 0x000fe40003f46070 */
[----:B------:R-:W-:Y:S02]  /*7950*/  IADD3 R37, P5, PT, R9, R2, RZ ;  /* 0x0000000209257210 */ /* 0x000fe40007fbe0ff */
[----:B0-----:R-:W-:Y:S01]  /*7960*/  @!P6 LOP3.LUT R6, R7, R6, RZ, 0x3c, !PT ;  /* 0x000000060706e212 */ /* 0x001fe200078e3cff */
[----:B------:R-:W-:-:S03]  /*7970*/  IMAD R40, R4, 0x1e, RZ ;  /* 0x0000001e04287824 */ /* 0x000fc600078e02ff */
[----:B------:R-:W-:Y:S02]  /*7980*/  @!P6 LOP3.LUT R7, R7, R6, RZ, 0x3c, !PT ;  /* 0x000000060707e212 */ /* 0x000fe400078e3cff */
[----:B------:R-:W-:-:S03]  /*7990*/  PRMT R66, RZ, 0x7610, R66 ;  /* 0x00007610ff427816 */ /* 0x000fc60000000042 */
[----:B------:R0:W5:Y:S01]  /*79a0*/  @!P6 LDG.E.U16 R67, desc[UR16][R6.64] ;  /* 0x000000100643e981 */ /* 0x000162000c1e1500 */
[----:B------:R-:W-:Y:S01]  /*79b0*/  ISETP.GE.U32.AND P6, PT, R8, 0x7fffff66, PT ;  /* 0x7fffff660800780c */ /* 0x000fe20003fc6070 */
[----:B------:R-:W-:Y:S02]  /*79c0*/  IMAD R8, R4, 0x1d, RZ ;  /* 0x0000001d04087824 */ /* 0x000fe400078e02ff */
[----:B------:R1:W-:Y:S01]  /*79d0*/  STL [R1+0x218], R37 ;  /* 0x0002182501007387 */ /* 0x0003e20000100800 */
[----:B0-----:R-:W-:Y:S01]  /*79e0*/  LEA.HI.X.SX32 R7, R40, R0, 0x1, P5 ;  /* 0x0000000028077211 */ /* 0x001fe200028f0eff */
[----:B------:R-:W-:Y:S01]  /*79f0*/  @!P0 IMAD.MOV.U32 R6, RZ, RZ, R37 ;  /* 0x000000ffff068224 */ /* 0x000fe200078e0025 */
[----:B------:R-:W-:Y:S01]  /*7a00*/  IADD3 R10, P5, PT, R10, R2, RZ ;  /* 0x000000020a0a7210 */ /* 0x000fe20007fbe0ff */
[----:B-1----:R-:W-:Y:S02]  /*7a10*/  IMAD R37, R4, 0x1c, RZ ;  /* 0x0000001c04257824 */ /* 0x002fe400078e02ff */
[----:B------:R0:W-:Y:S04]  /*7a20*/  STL [R1+0x214], R7 ;  /* 0x0002140701007387 */ /* 0x0001e80000100800 */
[----:B------:R0:W5:Y:S01]  /*7a30*/  @!P0 LDG.E.U16 R66, desc[UR16][R6.64] ;  /* 0x0000001006428981 */ /* 0x000162000c1e1500 */
[----:B------:R-:W-:-:S03]  /*7a40*/  PRMT R65, RZ, 0x7610, R65 ;  /* 0x00007610ff417816 */ /* 0x000fc60000000041 */
[----:B------:R1:W-:Y:S01]  /*7a50*/  STL [R1+0x110], R10 ;  /* 0x0001100a01007387 */ /* 0x0003e20000100800 */
[----:B0-----:R-:W-:Y:S02]  /*7a60*/  LEA.HI.X.SX32 R7, R8, R0, 0x1, P5 ;  /* 0x0000000008077211 */ /* 0x001fe400028f0eff */
[----:B------:R-:W-:Y:S01]  /*7a70*/  IADD3 R11, P5, PT, R11, R2, RZ ;  /* 0x000000020b0b7210 */ /* 0x000fe20007fbe0ff */
[----:B------:R-:W-:Y:S02]  /*7a80*/  @!P4 IMAD.MOV.U32 R6, RZ, RZ, R10 ;  /* 0x000000ffff06c224 */ /* 0x000fe400078e000a */
[----:B-1----:R-:W-:Y:S01]  /*7a90*/  IMAD.MOV.U32 R10, RZ, RZ, R33 ;  /* 0x000000ffff0a7224 */ /* 0x002fe200078e0021 */
[----:B------:R-:W-:Y:S01]  /*7aa0*/  LEA.HI.X.SX32 R33, R37, R0, 0x1, P5 ;  /* 0x0000000025217211 */ /* 0x000fe200028f0eff */
[----:B------:R-:W-:Y:S01]  /*7ab0*/  VIADD R8, R68, 0xffffffe7 ;  /* 0xffffffe744087836 */ /* 0x000fe20000000000 */
[----:B------:R0:W-:Y:S01]  /*7ac0*/  STL [R1+0x10c], R7 ;  /* 0x00010c0701007387 */ /* 0x0001e20000100800 */
[----:B------:R-:W-:-:S03]  /*7ad0*/  PRMT R64, RZ, 0x7610, R64 ;  /* 0x00007610ff407816 */ /* 0x000fc60000000040 */
[----:B------:R1:W5:Y:S01]  /*7ae0*/  @!P4 LDG.E.U16 R65, desc[UR16][R6.64] ;  /* 0x000000100641c981 */ /* 0x000362000c1e1500 */
[----:B------:R-:W-:Y:S01]  /*7af0*/  ISETP.GE.U32.AND P4, PT, R8, 0x7fffff68, PT ;  /* 0x7fffff680800780c */ /* 0x000fe20003f86070 */
[----:B------:R-:W-:Y:S01]  /*7b00*/  IMAD R8, R4, 0x1b, RZ ;  /* 0x0000001b04087824 */ /* 0x000fe200078e02ff */
[----:B------:R-:W-:Y:S01]  /*7b10*/  IADD3 R12, P5, PT, R12, R2, RZ ;  /* 0x000000020c0c7210 */ /* 0x000fe20007fbe0ff */
[----:B------:R-:W-:Y:S01]  /*7b20*/  VIADD R9, R68, 0xffffffe6 ;  /* 0xffffffe644097836 */ /* 0x000fe20000000000 */
[----:B------:R-:W-:Y:S01]  /*7b30*/  STL [R1+0x108], R11 ;  /* 0x0001080b01007387 */ /* 0x000fe20000100800 */
[----:B-1----:R-:W-:Y:S02]  /*7b40*/  @!P3 IMAD.MOV.U32 R6, RZ, RZ, R11 ;  /* 0x000000ffff06b224 */ /* 0x002fe400078e000b */
[----:B0-----:R-:W-:Y:S01]  /*7b50*/  @!P3 IMAD.MOV.U32 R7, RZ, RZ, R33 ;  /* 0x000000ffff07b224 */ /* 0x001fe200078e0021 */
[----:B------:R-:W-:Y:S01]  /*7b60*/  PRMT R63, RZ, 0x7610, R63 ;  /* 0x00007610ff3f7816 */ /* 0x000fe2000000003f */
[----:B------:R0:W-:Y:S04]  /*7b70*/  STL [R1+0x104], R33 ;  /* 0x0001042101007387 */ /* 0x0001e80000100800 */
[----:B------:R1:W5:Y:S01]  /*7b80*/  @!P3 LDG.E.U16 R64, desc[UR16][R6.64] ;  /* 0x000000100640b981 */ /* 0x000362000c1e1500 */
[----:B------:R-:W-:Y:S01]  /*7b90*/  ISETP.GE.U32.AND P0, PT, R9, 0x7fffff67, PT ;  /* 0x7fffff670900780c */ /* 0x000fe20003f06070 */
[----:B0-----:R-:W-:Y:S01]  /*7ba0*/  IMAD R33, R4, 0x1a, RZ ;  /* 0x0000001a04217824 */ /* 0x001fe200078e02ff */
[----:B-1----:R-:W-:Y:S01]  /*7bb0*/  LEA.HI.X.SX32 R7, R8, R0, 0x1, P5 ;  /* 0x0000000008077211 */ /* 0x002fe200028f0eff */
[----:B------:R-:W-:Y:S01]  /*7bc0*/  @!P2 IMAD.MOV.U32 R6, RZ, RZ, R12 ;  /* 0x000000ffff06a224 */ /* 0x000fe200078e000c */
[----:B------:R-:W-:Y:S01]  /*7bd0*/  IADD3 R11, P5, PT, R30, R2, RZ ;  /* 0x000000021e0b7210 */ /* 0x000fe20007fbe0ff */
[----:B------:R-:W-:Y:S01]  /*7be0*/  VIADD R8, R68, 0xffffffe9 ;  /* 0xffffffe944087836 */ /* 0x000fe20000000000 */
[----:B------:R0:W-:Y:S02]  /*7bf0*/  STL [R1+0x100], R12 ;  /* 0x0001000c01007387 */ /* 0x0001e40000100800 */
[----:B------:R-:W-:-:S02]  /*7c00*/  LEA.HI.X.SX32 R30, R33, R0, 0x1, P5 ;  /* 0x00000000211e7211 */ /* 0x000fc400028f0eff */
[----:B------:R1:W5:Y:S01]  /*7c10*/  @!P2 LDG.E.U16 R63, desc[UR16][R6.64] ;  /* 0x00000010063fa981 */ /* 0x000362000c1e1500 */
[----:B------:R-:W-:Y:S01]  /*7c20*/  ISETP.GE.U32.AND P2, PT, R8, 0x7fffff6a, PT ;  /* 0x7fffff6a0800780c */ /* 0x000fe20003f46070 */
[----:B------:R-:W-:Y:S01]  /*7c30*/  IMAD R8, R4, 0x19, RZ ;  /* 0x0000001904087824 */ /* 0x000fe200078e02ff */
[----:B------:R-:W-:Y:S01]  /*7c40*/  PRMT R62, RZ, 0x7610, R62 ;  /* 0x00007610ff3e7816 */ /* 0x000fe2000000003e */
[----:B------:R4:W-:Y:S01]  /*7c50*/  STL [R1+0xfc], R7 ;  /* 0x0000fc0701007387 */ /* 0x0009e20000100800 */
[----:B0-----:R-:W-:Y:S01]  /*7c60*/  IADD3 R12, P5, PT, R34, R2, RZ ;  /* 0x00000002220c7210 */ /* 0x001fe20007fbe0ff */
[----:B-1----:R-:W-:-:S03]  /*7c70*/  @!P6 IMAD.MOV.U32 R6, RZ, RZ, R11 ;  /* 0x000000ffff06e224 */ /* 0x002fc600078e000b */
[----:B------:R-:W-:Y:S01]  /*7c80*/  LEA.HI.X.SX32 R34, R8, R0, 0x1, P5 ;  /* 0x0000000008227211 */ /* 0x000fe200028f0eff */
[----:B----4-:R-:W-:Y:S01]  /*7c90*/  @!P6 IMAD.MOV.U32 R7, RZ, RZ, R30 ;  /* 0x000000ffff07e224 */ /* 0x010fe200078e001e */
[----:B------:R-:W-:Y:S01]  /*7ca0*/  PRMT R61, RZ, 0x7610, R61 ;  /* 0x00007610ff3d7816 */ /* 0x000fe2000000003d */
[C---:B------:R-:W-:Y:S01]  /*7cb0*/  VIADD R9, R68.reuse, 0xffffffe8 ;  /* 0xffffffe844097836 */ /* 0x040fe20000000000 */
[----:B------:R0:W-:Y:S01]  /*7cc0*/  STL [R1+0xf8], R11 ;  /* 0x0000f80b01007387 */ /* 0x0001e20000100800 */
[----:B------:R-:W-:-:S03]  /*7cd0*/  VIADD R8, R68, 0xffffffeb ;  /* 0xffffffeb44087836 */ /* 0x000fc60000000000 */
[----:B------:R1:W5:Y:S01]  /*7ce0*/  @!P6 LDG.E.U16 R62, desc[UR16][R6.64] ;  /* 0x00000010063ee981 */ /* 0x000362000c1e1500 */
[----:B------:R-:W-:-:S03]  /*7cf0*/  ISETP.GE.U32.AND P3, PT, R9, 0x7fffff69, PT ;  /* 0x7fffff690900780c */ /* 0x000fc60003f66070 */
[----:B------:R4:W-:Y:S01]  /*7d00*/  STL [R1+0xf4], R30 ;  /* 0x0000f41e01007387 */ /* 0x0009e20000100800 */
[----:B0-----:R-:W-:Y:S02]  /*7d10*/  IMAD R11, R4, 0x18, RZ ;  /* 0x00000018040b7824 */ /* 0x001fe400078e02ff */
[----:B-1----:R-:W-:Y:S02]  /*7d20*/  @!P0 IMAD.MOV.U32 R6, RZ, RZ, R12 ;  /* 0x000000ffff068224 */ /* 0x002fe400078e000c */
[----:B------:R-:W-:Y:S01]  /*7d30*/  @!P0 IMAD.MOV.U32 R7, RZ, RZ, R34 ;  /* 0x000000ffff078224 */ /* 0x000fe200078e0022 */
[----:B----4-:R-:W-:Y:S01]  /*7d40*/  IADD3 R30, P5, PT, R35, R2, RZ ;  /* 0x00000002231e7210 */ /* 0x010fe20007fbe0ff */
[----:B------:R0:W-:Y:S01]  /*7d50*/  STL [R1+0xf0], R12 ;  /* 0x0000f00c01007387 */ /* 0x0001e20000100800 */
[----:B------:R-:W-:-:S03]  /*7d60*/  VIADD R9, R68, 0xffffffea ;  /* 0xffffffea44097836 */ /* 0x000fc60000000000 */
[----:B------:R1:W-:Y:S04]  /*7d70*/  STL [R1+0xec], R34 ;  /* 0x0000ec2201007387 */ /* 0x0003e80000100800 */
[----:B------:R4:W5:Y:S01]  /*7d80*/  @!P0 LDG.E.U16 R61, desc[UR16][R6.64] ;  /* 0x00000010063d8981 */ /* 0x000962000c1e1500 */
[----:B------:R-:W-:Y:S01]  /*7d90*/  ISETP.GE.U32.AND P0, PT, R8, 0x7fffff6c, PT ;  /* 0x7fffff6c0800780c */ /* 0x000fe20003f06070 */
[----:B0-----:R-:W-:Y:S02]  /*7da0*/  IMAD.MOV.U32 R12, RZ, RZ, R10 ;  /* 0x000000ffff0c7224 */ /* 0x001fe400078e000a */
[----:B------:R-:W-:Y:S01]  /*7db0*/  IMAD R8, R4, 0x17, RZ ;  /* 0x0000001704087824 */ /* 0x000fe200078e02ff */
[----:B-1----:R-:W-:Y:S02]  /*7dc0*/  LEA.HI.X.SX32 R34, R11, R0, 0x1, P5 ;  /* 0x000000000b227211 */ /* 0x002fe400028f0eff */
[----:B------:R-:W-:Y:S01]  /*7dd0*/  IADD3 R10, P5, PT, R36, R2, RZ ;  /* 0x00000002240a7210 */ /* 0x000fe20007fbe0ff */
[----:B------:R0:W-:Y:S01]  /*7de0*/  STL [R1+0xe8], R30 ;  /* 0x0000e81e01007387 */ /* 0x0001e20000100800 */
[----:B------:R-:W-:Y:S01]  /*7df0*/  PRMT R60, RZ, 0x7610, R60 ;  /* 0x00007610ff3c7816 */ /* 0x000fe2000000003c */
[----:B----4-:R-:W-:Y:S01]  /*7e00*/  @!P4 IMAD.MOV.U32 R6, RZ, RZ, R30 ;  /* 0x000000ffff06c224 */ /* 0x010fe200078e001e */
[----:B------:R-:W-:Y:S01]  /*7e10*/  ISETP.GE.U32.AND P6, PT, R9, 0x7fffff6b, PT ;  /* 0x7fffff6b0900780c */ /* 0x000fe20003fc6070 */
[----:B------:R-:W-:-:S02]  /*7e20*/  @!P4 IMAD.MOV.U32 R7, RZ, RZ, R34 ;  /* 0x000000ffff07c224 */ /* 0x000fc400078e0022 */
[----:B------:R-:W-:Y:S01]  /*7e30*/  VIADD R9, R68, 0xffffffec ;  /* 0xffffffec44097836 */ /* 0x000fe20000000000 */
[----:B------:R-:W-:Y:S02]  /*7e40*/  PRMT R59, RZ, 0x7610, R59 ;  /* 0x00007610ff3b7816 */ /* 0x000fe4000000003b */
[----:B------:R1:W5:Y:S01]  /*7e50*/  @!P4 LDG.E.U16 R60, desc[UR16][R6.64] ;  /* 0x00000010063cc981 */ /* 0x000362000c1e1500 */
[----:B0-----:R-:W-:Y:S01]  /*7e60*/  LEA.HI.X.SX32 R30, R8, R0, 0x1, P5 ;  /* 0x00000000081e7211 */ /* 0x001fe200028f0eff */
[----:B------:R-:W-:Y:S01]  /*7e70*/  VIADD R8, R68, 0xffffffed ;  /* 0xffffffed44087836 */ /* 0x000fe20000000000 */
[----:B------:R-:W-:Y:S01]  /*7e80*/  ISETP.GE.U32.AND P4, PT, R9, 0x7fffff6d, PT ;  /* 0x7fffff6d0900780c */ /* 0x000fe20003f86070 */
[----:B------:R0:W-:Y:S01]  /*7e90*/  STL [R1+0xe4], R34 ;  /* 0x0000e42201007387 */ /* 0x0001e20000100800 */
[----:B------:R-:W-:Y:S02]  /*7ea0*/  IMAD R9, R4, 0x16, RZ ;  /* 0x0000001604097824 */ /* 0x000fe400078e02ff */
[----:B-1----:R-:W-:-:S02]  /*7eb0*/  @!P3 IMAD.MOV.U32 R6, RZ, RZ, R10 ;  /* 0x000000ffff06b224 */ /* 0x002fc400078e000a */
[----:B------:R-:W-:Y:S01]  /*7ec0*/  @!P3 IMAD.MOV.U32 R7, RZ, RZ, R30 ;  /* 0x000000ffff07b224 */ /* 0x000fe200078e001e */
[----:B0-----:R-:W-:Y:S01]  /*7ed0*/  IADD3 R34, P5, PT, R38, R2, RZ ;  /* 0x0000000226227210 */ /* 0x001fe20007fbe0ff */
[----:B------:R0:W-:Y:S03]  /*7ee0*/  STL [R1+0xe0], R10 ;  /* 0x0000e00a01007387 */ /* 0x0001e60000100800 */
[----:B------:R-:W-:Y:S01]  /*7ef0*/  LEA.HI.X.SX32 R35, R9, R0, 0x1, P5 ;  /* 0x0000000009237211 */ /* 0x000fe200028f0eff */
[----:B------:R1:W5:Y:S01]  /*7f00*/  @!P3 LDG.E.U16 R59, desc[UR16][R6.64] ;  /* 0x00000010063bb981 */ /* 0x000362000c1e1500 */
[----:B------:R-:W-:Y:S01]  /*7f10*/  ISETP.GE.U32.AND P3, PT, R8, 0x7fffff6e, PT ;  /* 0x7fffff6e0800780c */ /* 0x000fe20003f66070 */
[----:B------:R-:W-:Y:S02]  /*7f20*/  IMAD R8, R4, 0x15, RZ ;  /* 0x0000001504087824 */ /* 0x000fe400078e02ff */
[----:B------:R4:W-:Y:S01]  /*7f30*/  STL [R1+0xdc], R30 ;  /* 0x0000dc1e01007387 */ /* 0x0009e20000100800 */
[----:B------:R-:W-:Y:S01]  /*7f40*/  PRMT R58, RZ, 0x7610, R58 ;  /* 0x00007610ff3a7816 */ /* 0x000fe2000000003a */
[----:B0-----:R-:W-:-:S02]  /*7f50*/  VIADD R10, R68, 0xffffffee ;  /* 0xffffffee440a7836 */ /* 0x001fc40000000000 */
[----:B------:R-:W-:Y:S01]  /*7f60*/  STL [R1+0xd8], R34 ;  /* 0x0000d82201007387 */ /* 0x000fe20000100800 */
[----:B-1----:R-:W-:Y:S01]  /*7f70*/  @!P2 IMAD.MOV.U32 R6, RZ, RZ, R34 ;  /* 0x000000ffff06a224 */ /* 0x002fe200078e0022 */
[----:B----4-:R-:W-:Y:S02]  /*7f80*/  IADD3 R30, P5, PT, R39, R2, RZ ;  /* 0x00000002271e7210 */ /* 0x010fe40007fbe0ff */
        /* <DEDUP_REMOVED lines=11> */
[----:B------:R-:W-:Y:S01]  /*8040*/  LEA.HI.X.SX32 R36, R10, R0, 0x1, P5 ;  /* 0x000000000a247211 */ /* 0x000fe200028f0eff */
[----:B------:R0:W-:Y:S04]  /*8050*/  STL [R1+0xd0], R30 ;  /* 0x0000d01e01007387 */ /* 0x0001e80000100800 */
[----:B------:R1:W5:Y:S01]  /*8060*/  @!P6 LDG.E.U16 R57, desc[UR16][R6.64] ;  /* 0x000000100639e981 */ /* 0x000362000c1e1500 */
[----:B------:R-:W-:Y:S01]  /*8070*/  ISETP.GE.U32.AND P6, PT, R8, 0x7fffff70, PT ;  /* 0x7fffff700800780c */ /* 0x000fe20003fc6070 */
[----:B------:R-:W-:Y:S01]  /*8080*/  IMAD R8, R4, 0x13, RZ ;  /* 0x0000001304087824 */ /* 0x000fe200078e02ff */
[----:B------:R-:W-:Y:S01]  /*8090*/  PRMT R56, RZ, 0x7610, R56 ;  /* 0x00007610ff387816 */ /* 0x000fe20000000038 */
[----:B------:R4:W-:Y:S01]  /*80a0*/  STL [R1+0xcc], R35 ;  /* 0x0000cc2301007387 */ /* 0x0009e20000100800 */
[----:B0-----:R-:W-:-:S03]  /*80b0*/  IADD3 R30, P5, PT, R44, R2, RZ ;  /* 0x000000022c1e7210 */ /* 0x001fc60007fbe0ff */
[----:B------:R-:W-:Y:S01]  /*80c0*/  STL [R1+0xc8], R34 ;  /* 0x0000c82201007387 */ /* 0x000fe20000100800 */
[----:B-1----:R-:W-:-:S03]  /*80d0*/  @!P0 IMAD.MOV.U32 R6, RZ, RZ, R34 ;  /* 0x000000ffff068224 */ /* 0x002fc600078e0022 */
[----:B------:R0:W-:Y:S01]  /*80e0*/  STL [R1+0xc4], R36 ;  /* 0x0000c42401007387 */ /* 0x0001e20000100800 */
[----:B------:R-:W-:Y:S02]  /*80f0*/  @!P0 IMAD.MOV.U32 R7, RZ, RZ, R36 ;  /* 0x000000ffff078224 */ /* 0x000fe400078e0024 */
[----:B----4-:R-:W-:Y:S02]  /*8100*/  IMAD.MOV.U32 R35, RZ, RZ, R12 ;  /* 0x000000ffff237224 */ /* 0x010fe400078e000c */
[----:B------:R-:W-:Y:S01]  /*8110*/  VIADD R12, R68, 0xfffffff0 ;  /* 0xfffffff0440c7836 */ /* 0x000fe20000000000 */
[----:B------:R1:W5:Y:S01]  /*8120*/  @!P0 LDG.E.U16 R56, desc[UR16][R6.64] ;  /* 0x0000001006388981 */ /* 0x000362000c1e1500 */
[----:B0-----:R-:W-:Y:S02]  /*8130*/  LEA.HI.X.SX32 R36, R8, R0, 0x1, P5 ;  /* 0x0000000008247211 */ /* 0x001fe400028f0eff */
[----:B------:R-:W-:Y:S01]  /*8140*/  PRMT R55, RZ, 0x7610, R55 ;  /* 0x00007610ff377816 */ /* 0x000fe20000000037 */
[----:B------:R-:W-:Y:S01]  /*8150*/  VIADD R8, R68, 0xfffffff1 ;  /* 0xfffffff144087836 */ /* 0x000fe20000000000 */
[----:B------:R-:W-:Y:S01]  /*8160*/  ISETP.GE.U32.AND P0, PT, R12, 0x7fffff71, PT ;  /* 0x7fffff710c00780c */ /* 0x000fe20003f06070 */
[----:B------:R-:W-:Y:S01]  /*8170*/  IMAD R12, R4, 0x12, RZ ;  /* 0x00000012040c7824 */ /* 0x000fe200078e02ff */
[----:B------:R-:W-:Y:S01]  /*8180*/  IADD3 R34, P5, PT, R45, R2, RZ ;  /* 0x000000022d227210 */ /* 0x000fe20007fbe0ff */
[----:B-1----:R-:W-:-:S02]  /*8190*/  @!P4 IMAD.MOV.U32 R6, RZ, RZ, R30 ;  /* 0x000000ffff06c224 */ /* 0x002fc400078e001e */
        /* <DEDUP_REMOVED lines=10> */
[----:B----4-:R-:W-:Y:S01]  /*8240*/  IADD3 R36, P5, PT, R41, R2, RZ ;  /* 0x0000000229247210 */ /* 0x010fe20007fbe0ff */
[----:B------:R0:W-:Y:S01]  /*8250*/  STL [R1+0xb8], R34 ;  /* 0x0000b82201007387 */ /* 0x0001e20000100800 */
[----:B------:R-:W-:-:S03]  /*8260*/  PRMT R53, RZ, 0x7610, R53 ;  /* 0x00007610ff357816 */ /* 0x000fc60000000035 */
[----:B------:R1:W-:Y:S04]  /*8270*/  STL [R1+0xb4], R7 ;  /* 0x0000b40701007387 */ /* 0x0003e80000100800 */
[----:B------:R1:W5:Y:S01]  /*8280*/  @!P3 LDG.E.U16 R54, desc[UR16][R6.64] ;  /* 0x000000100636b981 */ /* 0x000362000c1e1500 */
[----:B------:R-:W-:Y:S01]  /*8290*/  ISETP.GE.U32.AND P3, PT, R30, 0x7fffff73, PT ;  /* 0x7fffff731e00780c */ /* 0x000fe20003f66070 */
[----:B0-----:R-:W-:Y:S02]  /*82a0*/  IMAD.MOV.U32 R34, RZ, RZ, R32 ;  /* 0x000000ffff227224 */ /* 0x001fe400078e0020 */
[----:B------:R-:W-:Y:S01]  /*82b0*/  VIADD R30, R68, 0xfffffff3 ;  /* 0xfffffff3441e7836 */ /* 0x000fe20000000000 */
[----:B------:R-:W-:Y:S01]  /*82c0*/  STL [R1+0xb0], R36 ;  /* 0x0000b02401007387 */ /* 0x000fe20000100800 */
[----:B-1----:R-:W-:Y:S01]  /*82d0*/  LEA.HI.X.SX32 R7, R8, R0, 0x1, P5 ;  /* 0x0000000008077211 */ /* 0x002fe200028f0eff */
[----:B------:R-:W-:Y:S01]  /*82e0*/  @!P2 IMAD.MOV.U32 R6, RZ, RZ, R36 ;  /* 0x000000ffff06a224 */ /* 0x000fe200078e0024 */
[C---:B------:R-:W-:Y:S01]  /*82f0*/  LEA R32, P5, R4.reuse, R2, 0x5 ;  /* 0x0000000204207211 */ /* 0x040fe200078a28ff */
[----:B------:R-:W-:Y:S01]  /*8300*/  IMAD.SHL.U32 R8, R4, 0x10, RZ ;  /* 0x0000001004087824 */ /* 0x000fe200078e00ff */
[----:B------:R-:W-:Y:S01]  /*8310*/  PRMT R52, RZ, 0x7610, R52 ;  /* 0x00007610ff347816 */ /* 0x000fe20000000034 */
[----:B------:R0:W-:Y:S04]  /*8320*/  STL [R1+0xac], R7 ;  /* 0x0000ac0701007387 */ /* 0x0001e80000100800 */
        /* <DEDUP_REMOVED lines=8> */
[----:B------:R-:W-:-:S02]  /*83b0*/  IMAD R8, R4, 0xf, RZ ;  /* 0x0000000f04087824 */ /* 0x000fc400078e02ff */
[----:B------:R0:W-:Y:S04]  /*83c0*/  STL [R1+0xa4], R7 ;  /* 0x0000a40701007387 */ /* 0x0001e80000100800 */
[----:B------:R0:W5:Y:S01]  /*83d0*/  @!P6 LDG.E.U16 R52, desc[UR16][R6.64] ;  /* 0x000000100634e981 */ /* 0x000162000c1e1500 */
[----:B------:R-:W-:Y:S01]  /*83e0*/  ISETP.GE.U32.AND P6, PT, R30, 0x7fffff75, PT ;  /* 0x7fffff751e00780c */ /* 0x000fe20003fc6070 */
[----:B------:R-:W-:Y:S01]  /*83f0*/  IMAD R30, R4, 0xe, RZ ;  /* 0x0000000e041e7824 */ /* 0x000fe200078e02ff */
[----:B0-----:R-:W-:Y:S01]  /*8400*/  LEA.HI.X.SX32 R7, R8, R0, 0x1, P5 ;  /* 0x0000000008077211 */ /* 0x001fe200028f0eff */
[----:B------:R-:W-:Y:S01]  /*8410*/  @!P0 IMAD.MOV.U32 R6, RZ, RZ, R36 ;  /* 0x000000ffff068224 */ /* 0x000fe200078e0024 */
[----:B------:R-:W-:Y:S01]  /*8420*/  IADD3 R32, P5, PT, R37, R2, RZ ;  /* 0x0000000225207210 */ /* 0x000fe20007fbe0ff */
[----:B------:R-:W-:Y:S04]  /*8430*/  STL [R1+0xa0], R36 ;  /* 0x0000a02401007387 */ /* 0x000fe80000100800 */
[----:B------:R0:W5:Y:S04]  /*8440*/  @!P0 LDG.E.U16 R51, desc[UR16][R6.64] ;  /* 0x0000001006338981 */ /* 0x000168000c1e1500 */
[----:B------:R1:W-:Y:S01]  /*8450*/  STL [R1+0x9c], R7 ;  /* 0x00009c0701007387 */ /* 0x0003e20000100800 */
[----:B0-----:R-:W-:-:S03]  /*8460*/  LEA.HI.X.SX32 R6, R30, R0, 0x1, P5 ;  /* 0x000000001e067211 */ /* 0x001fc600028f0eff */
[----:B------:R0:W-:Y:S01]  /*8470*/  STL [R1+0x98], R32 ;  /* 0x0000982001007387 */ /* 0x0001e20000100800 */
[----:B-1----:R-:W-:-:S03]  /*8480*/  IMAD.MOV.U32 R7, RZ, RZ, R32 ;  /* 0x000000ffff077224 */ /* 0x002fc600078e0020 */
[----:B------:R1:W-:Y:S01]  /*8490*/  STL [R1+0x94], R6 ;  /* 0x0000940601007387 */ /* 0x0003e20000100800 */
[----:B0-----:R-:W-:-:S03]  /*84a0*/  IADD3 R32, P5, PT, R33, R2, RZ ;  /* 0x0000000221207210 */ /* 0x001fc60007fbe0ff */
[----:B------:R-:W4:Y:S01]  /*84b0*/  LDL.LU R33, [R1+0x128] ;  /* 0x0001280001217983 */ /* 0x000f220000300800 */
[----:B------:R-:W-:Y:S01]  /*84c0*/  @!P4 LOP3.LUT R7, R7, R6, RZ, 0x3c, !PT ;  /* 0x000000060707c212 */ /* 0x000fe200078e3cff */
[----:B------:R-:W-:-:S03]  /*84d0*/  VIADD R8, R68, 0xfffffff5 ;  /* 0xfffffff544087836 */ /* 0x000fc60000000000 */
[C---:B-1----:R-:W-:Y:S02]  /*84e0*/  @!P4 LOP3.LUT R6, R7.reuse, R6, RZ, 0x3c, !PT ;  /* 0x000000060706c212 */ /* 0x042fe400078e3cff */
[----:B------:R-:W-:Y:S02]  /*84f0*/  PRMT R50, RZ, 0x7610, R50 ;  /* 0x00007610ff327816 */ /* 0x000fe40000000032 */
[----:B------:R-:W-:Y:S01]  /*8500*/  ISETP.GE.U32.AND P0, PT, R8, 0x7fffff76, PT ;  /* 0x7fffff760800780c */ /* 0x000fe20003f06070 */
[----:B------:R-:W-:Y:S01]  /*8510*/  IMAD R8, R4, 0xd, RZ ;  /* 0x0000000d04087824 */ /* 0x000fe200078e02ff */
[----:B------:R-:W-:Y:S01]  /*8520*/  @!P4 LOP3.LUT R7, R7, R6, RZ, 0x3c, !PT ;  /* 0x000000060707c212 */ /* 0x000fe200078e3cff */
[----:B------:R-:W-:Y:S02]  /*8530*/  IMAD.MOV.U32 R36, RZ, RZ, R34 ;  /* 0x000000ffff247224 */ /* 0x000fe400078e0022 */
[----:B------:R-:W-:Y:S02]  /*8540*/  VIADD R34, R68, 0xfffffff6 ;  /* 0xfffffff644227836 */ /* 0x000fe40000000000 */
[----:B------:R0:W5:Y:S01]  /*8550*/  @!P4 LDG.E.U16 R50, desc[UR16][R6.64] ;  /* 0x000000100632c981 */ /* 0x000162000c1e1500 */
[----:B------:R-:W-:-:S03]  /*8560*/  PRMT R49, RZ, 0x7610, R49 ;  /* 0x00007610ff317816 */ /* 0x000fc60000000031 */
[----:B------:R-:W-:Y:S01]  /*8570*/  STL [R1+0x90], R32 ;  /* 0x0000902001007387 */ /* 0x000fe20000100800 */
[----:B0-----:R-:W-:Y:S02]  /*8580*/  LEA.HI.X.SX32 R6, R8, R0, 0x1, P5 ;  /* 0x0000000008067211 */ /* 0x001fe400028f0eff */
[----:B------:R-:W-:-:S03]  /*8590*/  ISETP.GE.U32.AND P4, PT, R34, 0x7fffff77, PT ;  /* 0x7fffff772200780c */ /* 0x000fc60003f86070 */
[----:B------:R0:W-:Y:S01]  /*85a0*/  STL [R1+0x8c], R6 ;  /* 0x00008c0601007387 */ /* 0x0001e20000100800 */
[----:B------:R-:W-:Y:S01]  /*85b0*/  @!P3 IMAD.MOV.U32 R7, RZ, RZ, R6 ;  /* 0x000000ffff07b224 */ /* 0x000fe200078e0006 */
[----:B------:R-:W-:Y:S01]  /*85c0*/  IADD3 R11, P5, PT, R11, R2, RZ ;  /* 0x000000020b0b7210 */ /* 0x000fe20007fbe0ff */
[----:B0-----:R-:W-:Y:S02]  /*85d0*/  @!P3 IMAD.MOV.U32 R6, RZ, RZ, R32 ;  /* 0x000000ffff06b224 */ /* 0x001fe400078e0020 */
[----:B------:R-:W2:Y:S04]  /*85e0*/  LDL.LU R32, [R1+0x5a8] ;  /* 0x0005a80001207983 */ /* 0x000ea80000300800 */
[----:B------:R0:W5:Y:S01]  /*85f0*/  @!P3 LDG.E.U16 R49, desc[UR16][R6.64] ;  /* 0x000000100631b981 */ /* 0x000162000c1e1500 */
[----:B------:R-:W-:-:S02]  /*8600*/  VIADD R8, R68, 0xfffffff7 ;  /* 0xfffffff744087836 */ /* 0x000fc40000000000 */
[----:B0-----:R-:W-:Y:S01]  /*8610*/  IMAD.MOV.U32 R7, RZ, RZ, R11 ;  /* 0x000000ffff077224 */ /* 0x001fe200078e000b */
[----:B------:R0:W-:Y:S01]  /*8620*/  STL [R1+0x88], R11 ;  /* 0x0000880b01007387 */ /* 0x0001e20000100800 */
[----:B------:R-:W-:Y:S02]  /*8630*/  PRMT R48, RZ, 0x7610, R48 ;  /* 0x00007610ff307816 */ /* 0x000fe40000000030 */
[----:B------:R-:W-:Y:S01]  /*8640*/  ISETP.GE.U32.AND P3, PT, R8, 0x7fffff78, PT ;  /* 0x7fffff780800780c */ /* 0x000fe20003f66070 */
[----:B------:R-:W-:Y:S01]  /*8650*/  IMAD R8, R4, 0xb, RZ ;  /* 0x0000000b04087824 */ /* 0x000fe200078e02ff */
[----:B------:R-:W-:Y:S01]  /*8660*/  PRMT R47, RZ, 0x7610, R47 ;  /* 0x00007610ff2f7816 */ /* 0x000fe2000000002f */
[----:B0-----:R-:W-:Y:S01]  /*8670*/  VIADD R11, R68, 0xfffffff8 ;  /* 0xfffffff8440b7836 */ /* 0x001fe20000000000 */
[----:B------:R-:W-:Y:S02]  /*8680*/  PRMT R46, RZ, 0x7610, R46 ;  /* 0x00007610ff2e7816 */ /* 0x000fe4000000002e */
[----:B------:R-:W-:-:S02]  /*8690*/  PRMT R45, RZ, 0x7610, R45 ;  /* 0x00007610ff2d7816 */ /* 0x000fc4000000002d */
[----:B------:R-:W-:Y:S02]  /*86a0*/  PRMT R44, RZ, 0x7610, R44 ;  /* 0x00007610ff2c7816 */ /* 0x000fe4000000002c */
[----:B------:R-:W-:Y:S01]  /*86b0*/  PRMT R42, RZ, 0x7610, R42 ;  /* 0x00007610ff2a7816 */ /* 0x000fe2000000002a */
[----:B----4-:R-:W-:Y:S02]  /*86c0*/  IMAD.MOV.U32 R34, RZ, RZ, R33 ;  /* 0x000000ffff227224 */ /* 0x010fe400078e0021 */
[----:B------:R-:W-:-:S05]  /*86d0*/  IMAD R33, R4, 0xc, RZ ;  /* 0x0000000c04217824 */ /* 0x000fca00078e02ff */
[----:B------:R-:W-:-:S04]  /*86e0*/  LEA.HI.X.SX32 R6, R33, R0, 0x1, P5 ;  /* 0x0000000021067211 */ /* 0x000fc800028f0eff */
[----:B------:R-:W-:Y:S01]  /*86f0*/  @!P2 LOP3.LUT R7, R7, R6, RZ, 0x3c, !PT ;  /* 0x000000060707a212 */ /* 0x000fe200078e3cff */
[----:B------:R0:W-:Y:S01]  /*8700*/  STL [R1+0x84], R6 ;  /* 0x0000840601007387 */ /* 0x0001e20000100800 */
[----:B------:R-:W-:Y:S02]  /*8710*/  IADD3 R9, P5, PT, R9, R2, RZ ;  /* 0x0000000209097210 */ /* 0x000fe40007fbe0ff */
[----:B0-----:R-:W-:-:S04]  /*8720*/  @!P2 LOP3.LUT R6, R7, R6, RZ, 0x3c, !PT ;  /* 0x000000060706a212 */ /* 0x001fc800078e3cff */
[----:B------:R-:W-:-:S05]  /*8730*/  @!P2 LOP3.LUT R7, R7, R6, RZ, 0x3c, !PT ;  /* 0x000000060707a212 */ /* 0x000fca00078e3cff */
[----:B------:R0:W5:Y:S02]  /*8740*/  @!P2 LDG.E.U16 R48, desc[UR16][R6.64] ;  /* 0x000000100630a981 */ /* 0x000164000c1e1500 */
[----:B0-----:R-:W-:Y:S01]  /*8750*/  IMAD.MOV.U32 R7, RZ, RZ, R9 ;  /* 0x000000ffff077224 */ /* 0x001fe200078e0009 */
[----:B------:R-:W-:Y:S01]  /*8760*/  LEA.HI.X.SX32 R6, R8, R0, 0x1, P5 ;  /* 0x0000000008067211 */ /* 0x000fe200028f0eff */
[----:B------:R-:W-:Y:S03]  /*8770*/  STL [R1+0x80], R9 ;  /* 0x0000800901007387 */ /* 0x000fe60000100800 */
[----:B------:R-:W-:Y:S01]  /*8780*/  @!P6 LOP3.LUT R7, R7, R6, RZ, 0x3c, !PT ;  /* 0x000000060707e212 */ /* 0x000fe200078e3cff */
[----:B------:R0:W-:Y:S01]  /*8790*/  STL [R1+0x7c], R6 ;  /* 0x00007c0601007387 */ /* 0x0001e20000100800 */
[----:B------:R-:W-:Y:S01]  /*87a0*/  ISETP.GE.U32.AND P2, PT, R11, 0x7fffff79, PT ;  /* 0x7fffff790b00780c */ /* 0x000fe20003f46070 */
[----:B------:R-:W-:Y:S01]  /*87b0*/  IMAD.MOV.U32 R11, RZ, RZ, R5 ;  /* 0x000000ffff0b7224 */ /* 0x000fe200078e0005 */
[----:B------:R-:W-:-:S02]  /*87c0*/  IADD3 R5, P5, PT, R10, R2, RZ ;  /* 0x000000020a057210 */ /* 0x000fc40007fbe0ff */
[----:B0-----:R-:W-:Y:S01]  /*87d0*/  @!P6 LOP3.LUT R6, R7, R6, RZ, 0x3c, !PT ;  /* 0x000000060706e212 */ /* 0x001fe200078e3cff */
[----:B------:R-:W-:-:S03]  /*87e0*/  IMAD R9, R4, 0xa, RZ ;  /* 0x0000000a04097824 */ /* 0x000fc600078e02ff */
[----:B------:R-:W-:-:S05]  /*87f0*/  @!P6 LOP3.LUT R7, R7, R6, RZ, 0x3c, !PT ;  /* 0x000000060707e212 */ /* 0x000fca00078e3cff */
[----:B------:R0:W5:Y:S01]  /*8800*/  @!P6 LDG.E.U16 R47, desc[UR16][R6.64] ;  /* 0x00000010062fe981 */ /* 0x000162000c1e1500 */
[----:B------:R-:W-:Y:S02]  /*8810*/  VIADD R8, R68, 0xfffffff9 ;  /* 0xfffffff944087836 */ /* 0x000fe40000000000 */
[----:B0-----:R-:W-:Y:S01]  /*8820*/  IMAD.MOV.U32 R7, RZ, RZ, R5 ;  /* 0x000000ffff077224 */ /* 0x001fe200078e0005 */
[----:B------:R-:W-:Y:S01]  /*8830*/  LEA.HI.X.SX32 R6, R9, R0, 0x1, P5 ;  /* 0x0000000009067211 */ /* 0x000fe200028f0eff */
[----:B------:R-:W-:Y:S03]  /*8840*/  STL [R1+0x78], R5 ;  /* 0x0000780501007387 */ /* 0x000fe60000100800 */
[-C--:B------:R-:W-:Y:S01]  /*8850*/  @!P0 LOP3.LUT R7, R7, R6.reuse, RZ, 0x3c, !PT ;  /* 0x0000000607078212 */ /* 0x080fe200078e3cff */
[----:B------:R0:W-:Y:S01]  /*8860*/  STL [R1+0x74], R6 ;  /* 0x0000740601007387 */ /* 0x0001e20000100800 */
[----:B------:R-:W-:Y:S01]  /*8870*/  ISETP.GE.U32.AND P6, PT, R8, 0x7fffff7a, PT ;  /* 0x7fffff7a0800780c */ /* 0x000fe20003fc6070 */
[----:B------:R-:W-:Y:S01]  /*8880*/  IMAD R8, R4, 0x9, RZ ;  /* 0x0000000904087824 */ /* 0x000fe200078e02ff */
[----:B0-----:R-:W-:-:S02]  /*8890*/  @!P0 LOP3.LUT R6, R7, R6, RZ, 0x3c, !PT ;  /* 0x0000000607068212 */ /* 0x001fc400078e3cff */
[----:B------:R-:W-:Y:S02]  /*88a0*/  IADD3 R5, P5, PT, R12, R2, RZ ;  /* 0x000000020c057210 */ /* 0x000fe40007fbe0ff */
[----:B------:R-:W-:Y:S01]  /*88b0*/  @!P0 LOP3.LUT R7, R7, R6, RZ, 0x3c, !PT ;  /* 0x0000000607078212 */ /* 0x000fe200078e3cff */
[----:B------:R-:W4:Y:S04]  /*88c0*/  LDL.LU R12, [R1+0x118] ;  /* 0x00011800010c7983 */ /* 0x000f280000300800 */
[----:B------:R0:W5:Y:S02]  /*88d0*/  @!P0 LDG.E.U16 R46, desc[UR16][R6.64] ;  /* 0x00000010062e8981 */ /* 0x000164000c1e1500 */
[----:B0-----:R-:W-:Y:S01]  /*88e0*/  IMAD.MOV.U32 R7, RZ, RZ, R5 ;  /* 0x000000ffff077224 */ /* 0x001fe200078e0005 */
[----:B------:R-:W-:Y:S01]  /*88f0*/  LEA.HI.X.SX32 R6, R8, R0, 0x1, P5 ;  /* 0x0000000008067211 */ /* 0x000fe200028f0eff */
[----:B------:R-:W-:Y:S03]  /*8900*/  STL [R1+0x70], R5 ;  /* 0x0000700501007387 */ /* 0x000fe60000100800 */
[----:B------:R-:W-:Y:S01]  /*8910*/  @!P4 LOP3.LUT R7, R7, R6, RZ, 0x3c, !PT ;  /* 0x000000060707c212 */ /* 0x000fe200078e3cff */
[----:B------:R0:W-:Y:S01]  /*8920*/  STL [R1+0x6c], R6 ;  /* 0x00006c0601007387 */ /* 0x0001e20000100800 */
[----:B------:R-:W-:-:S02]  /*8930*/  IMAD.SHL.U32 R8, R4, 0x8, RZ ;  /* 0x0000000804087824 */ /* 0x000fc400078e00ff */
[C---:B0-----:R-:W-:Y:S02]  /*8940*/  @!P4 LOP3.LUT R6, R7.reuse, R6, RZ, 0x3c, !PT ;  /* 0x000000060706c212 */ /* 0x041fe400078e3cff */
[----:B------:R-:W-:Y:S02]  /*8950*/  LEA R5, P5, R4, R2, 0x4 ;  /* 0x0000000204057211 */ /* 0x000fe400078a20ff */
[----:B------:R-:W-:-:S05]  /*8960*/  @!P4 LOP3.LUT R7, R7, R6, RZ, 0x3c, !PT ;  /* 0x000000060707c212 */ /* 0x000fca00078e3cff */
[----:B------:R0:W5:Y:S04]  /*8970*/  @!P4 LDG.E.U16 R45, desc[UR16][R6.64] ;  /* 0x00000010062dc981 */ /* 0x000168000c1e1500 */
[----:B------:R1:W-:Y:S01]  /*8980*/  STL [R1+0x68], R5 ;  /* 0x0000680501007387 */ /* 0x0003e20000100800 */
[----:B0-----:R-:W-:Y:S01]  /*8990*/  LEA.HI.X.SX32 R7, R8, R0, 0x1, P5 ;  /* 0x0000000008077211 */ /* 0x001fe200028f0eff */
[----:B------:R-:W-:Y:S01]  /*89a0*/  @!P3 IMAD.MOV.U32 R6, RZ, RZ, R5 ;  /* 0x000000ffff06b224 */ /* 0x000fe200078e0005 */
[----:B------:R-:W-:Y:S01]  /*89b0*/  IADD3 R30, P5, PT, R30, R2, RZ ;  /* 0x000000021e1e7210 */ /* 0x000fe20007fbe0ff */
[----:B------:R-:W-:-:S03]  /*89c0*/  IMAD R8, R4, 0x7, RZ ;  /* 0x0000000704087824 */ /* 0x000fc600078e02ff */
[----:B------:R0:W5:Y:S04]  /*89d0*/  @!P3 LDG.E.U16 R44, desc[UR16][R6.64] ;  /* 0x00000010062cb981 */ /* 0x000168000c1e1500 */
[----:B------:R2:W-:Y:S04]  /*89e0*/  STL [R1+0x64], R7 ;  /* 0x0000640701007387 */ /* 0x0005e80000100800 */
[----:B-1----:R-:W3:Y:S01]  /*89f0*/  LDL.LU R5, [R1+0x5a4] ;  /* 0x0005a40001057983 */ /* 0x002ee20000300800 */
[----:B0-----:R-:W-:Y:S01]  /*8a00*/  IMAD.MOV.U32 R6, RZ, RZ, R3 ;  /* 0x000000ffff067224 */ /* 0x001fe200078e0003 */
[----:B--2---:R-:W-:-:S02]  /*8a10*/  LEA.HI.X.SX32 R7, R8, R0, 0x1, P5 ;  /* 0x0000000008077211 */ /* 0x004fc400028f0eff */
[----:B------:R-:W-:Y:S01]  /*8a20*/  IADD3 R3, P5, PT, R33, R2, RZ ;  /* 0x0000000221037210 */ /* 0x000fe20007fbe0ff */
[----:B------:R-:W-:Y:S02]  /*8a30*/  IMAD.MOV.U32 R33, RZ, RZ, R6 ;  /* 0x000000ffff217224 */ /* 0x000fe400078e0006 */
[----:B------:R-:W-:Y:S02]  /*8a40*/  @!P2 IMAD.MOV.U32 R6, RZ, RZ, R30 ;  /* 0x000000ffff06a224 */ /* 0x000fe400078e001e */
[----:B------:R-:W-:-:S03]  /*8a50*/  IMAD R8, R4, 0x6, RZ ;  /* 0x0000000604087824 */ /* 0x000fc600078e02ff */
[----:B------:R0:W5:Y:S04]  /*8a60*/  @!P2 LDG.E.U16 R42, desc[UR16][R6.64] ;  /* 0x00000010062aa981 */ /* 0x000168000c1e1500 */
[----:B------:R-:W-:Y:S01]  /*8a70*/  STL [R1+0x60], R30 ;  /* 0x0000601e01007387 */ /* 0x000fe20000100800 */
[----:B0-----:R-:W-:-:S03]  /*8a80*/  LEA.HI.X.SX32 R6, R8, R0, 0x1, P5 ;  /* 0x0000000008067211 */ /* 0x001fc600028f0eff */
[----:B------:R0:W-:Y:S04]  /*8a90*/  STL [R1+0x5c], R7 ;  /* 0x00005c0701007387 */ /* 0x0001e80000100800 */
[----:B------:R1:W-:Y:S04]  /*8aa0*/  STL [R1+0x58], R3 ;  /* 0x0000580301007387 */ /* 0x0003e80000100800 */
[----:B------:R2:W-:Y:S01]  /*8ab0*/  STL [R1+0x54], R6 ;  /* 0x0000540601007387 */ /* 0x0005e20000100800 */
[----:B0-----:R-:W-:Y:S01]  /*8ac0*/  IMAD.MOV.U32 R7, RZ, RZ, R3 ;  /* 0x000000ffff077224 */ /* 0x001fe200078e0003 */
[----:B-1----:R-:W-:-:S02]  /*8ad0*/  IADD3 R3, P5, PT, R9, R2, RZ ;  /* 0x0000000209037210 */ /* 0x002fc40007fbe0ff */
[----:B------:R-:W3:Y:S01]  /*8ae0*/  LDL.LU R9, [R1+0x120] ;  /* 0x0001200001097983 */ /* 0x000ee20000300800 */
[----:B------:R-:W-:-:S05]  /*8af0*/  VIADD R10, R68, 0xfffffffa ;  /* 0xfffffffa440a7836 */ /* 0x000fca0000000000 */
[----:B------:R-:W-:Y:S01]  /*8b00*/  ISETP.GE.U32.AND P0, PT, R10, 0x7fffff7b, PT ;  /* 0x7fffff7b0a00780c */ /* 0x000fe20003f06070 */
[----:B------:R-:W-:Y:S01]  /*8b10*/  VIADD R10, R68, 0xfffffffb ;  /* 0xfffffffb440a7836 */ /* 0x000fe20000000000 */
[----:B------:R-:W-:-:S04]  /*8b20*/  @!P6 LOP3.LUT R7, R7, R6, RZ, 0x3c, !PT ;  /* 0x000000060707e212 */ /* 0x000fc800078e3cff */
[----:B------:R-:W-:Y:S01]  /*8b30*/  ISETP.GE.U32.AND P4, PT, R10, 0x7fffff7c, PT ;  /* 0x7fffff7c0a00780c */ /* 0x000fe20003f86070 */
[----:B------:R-:W-:Y:S01]  /*8b40*/  VIADD R10, R68, 0xfffffffc ;  /* 0xfffffffc440a7836 */ /* 0x000fe20000000000 */
[----:B--2---:R-:W-:-:S04]  /*8b50*/  @!P6 LOP3.LUT R6, R7, R6, RZ, 0x3c, !PT ;  /* 0x000000060706e212 */ /* 0x004fc800078e3cff */
[----:B------:R-:W-:Y:S01]  /*8b60*/  ISETP.GE.U32.AND P3, PT, R10, 0x7fffff7d, PT ;  /* 0x7fffff7d0a00780c */ /* 0x000fe20003f66070 */
[----:B------:R-:W-:Y:S01]  /*8b70*/  VIADD R10, R68, 0xfffffffd ;  /* 0xfffffffd440a7836 */ /* 0x000fe20000000000 */
[----:B------:R-:W-:Y:S02]  /*8b80*/  PRMT R43, RZ, 0x7610, R43 ;  /* 0x00007610ff2b7816 */ /* 0x000fe4000000002b */
[----:B------:R-:W-:Y:S02]  /*8b90*/  @!P6 LOP3.LUT R7, R7, R6, RZ, 0x3c, !PT ;  /* 0x000000060707e212 */ /* 0x000fe400078e3cff */
[----:B------:R-:W-:Y:S01]  /*8ba0*/  ISETP.GE.U32.AND P2, PT, R10, 0x7fffff7e, PT ;  /* 0x7fffff7e0a00780c */ /* 0x000fe20003f46070 */
[----:B------:R-:W-:Y:S02]  /*8bb0*/  IMAD R10, R4, 0x5, RZ ;  /* 0x00000005040a7824 */ /* 0x000fe400078e02ff */
[----:B------:R-:W-:Y:S01]  /*8bc0*/  IMAD.MOV.U32 R30, RZ, RZ, R11 ;  /* 0x000000ffff1e7224 */ /* 0x000fe200078e000b */
[----:B------:R0:W5:Y:S01]  /*8bd0*/  @!P6 LDG.E.U16 R43, desc[UR16][R6.64] ;  /* 0x00000010062be981 */ /* 0x000162000c1e1500 */
[----:B------:R-:W-:Y:S01]  /*8be0*/  VIADD R11, R68, 0xfffffffe ;  /* 0xfffffffe440b7836 */ /* 0x000fe20000000000 */
[----:B------:R-:W-:-:S04]  /*8bf0*/  PRMT R40, RZ, 0x7610, R40 ;  /* 0x00007610ff287816 */ /* 0x000fc80000000028 */
[----:B------:R-:W-:Y:S02]  /*8c00*/  ISETP.GE.U32.AND P6, PT, R11, 0x7fffff7f, PT ;  /* 0x7fffff7f0b00780c */ /* 0x000fe40003fc6070 */
[----:B0-----:R-:W-:Y:S01]  /*8c10*/  LEA.HI.X.SX32 R7, R10, R0, 0x1, P5 ;  /* 0x000000000a077211 */ /* 0x001fe200028f0eff */
[----:B------:R-:W-:Y:S01]  /*8c20*/  VIADD R10, R68, 0xffffffff ;  /* 0xffffffff440a7836 */ /* 0x000fe20000000000 */
[----:B------:R-:W-:Y:S01]  /*8c30*/  LEA R11, P5, R4, R2, 0x3 ;  /* 0x00000002040b7211 */ /* 0x000fe200078a18ff */
[----:B------:R0:W-:Y:S04]  /*8c40*/  STL [R1+0x50], R3 ;  /* 0x0000500301007387 */ /* 0x0001e80000100800 */
[----:B------:R1:W-:Y:S01]  /*8c50*/  STL [R1+0x4c], R7 ;  /* 0x00004c0701007387 */ /* 0x0003e20000100800 */
[----:B------:R-:W-:-:S02]  /*8c60*/  PRMT R41, RZ, 0x7610, R41 ;  /* 0x00007610ff297816 */ /* 0x000fc40000000029 */
[----:B------:R-:W-:Y:S02]  /*8c70*/  PRMT R38, RZ, 0x7610, R38 ;  /* 0x00007610ff267816 */ /* 0x000fe40000000026 */
[----:B------:R-:W-:Y:S02]  /*8c80*/  PRMT R39, RZ, 0x7610, R39 ;  /* 0x00007610ff277816 */ /* 0x000fe40000000027 */
[----:B------:R-:W-:Y:S01]  /*8c90*/  PRMT R37, RZ, 0x7610, R37 ;  /* 0x00007610ff257816 */ /* 0x000fe20000000025 */
[----:B---3--:R-:W-:-:S04]  /*8ca0*/  IMAD.MOV.U32 R6, RZ, RZ, R9 ;  /* 0x000000ffff067224 */ /* 0x008fc800078e0009 */
[----:B------:R-:W-:Y:S02]  /*8cb0*/  IMAD.MOV.U32 R68, RZ, RZ, R6 ;  /* 0x000000ffff447224 */ /* 0x000fe400078e0006 */
[----:B------:R-:W-:Y:S02]  /*8cc0*/  @!P0 IMAD.MOV.U32 R6, RZ, RZ, R3 ;  /* 0x000000ffff068224 */ /* 0x000fe400078e0003 */
[C---:B------:R-:W-:Y:S01]  /*8cd0*/  IMAD.SHL.U32 R9, R4.reuse, 0x4, RZ ;  /* 0x0000000404097824 */ /* 0x040fe200078e00ff */
[----:B0-----:R-:W2:Y:S04]  /*8ce0*/  LDL.LU R3, [R1+0x5a0] ;  /* 0x0005a00001037983 */ /* 0x001ea80000300800 */
[----:B------:R1:W5:Y:S02]  /*8cf0*/  @!P0 LDG.E.U16 R40, desc[UR16][R6.64] ;  /* 0x0000001006288981 */ /* 0x000364000c1e1500 */
[----:B-1----:R-:W-:Y:S01]  /*8d00*/  IMAD.MOV.U32 R7, RZ, RZ, R11 ;  /* 0x000000ffff077224 */ /* 0x002fe200078e000b */
[----:B------:R-:W-:Y:S01]  /*8d10*/  LEA.HI.X.SX32 R6, R9, R0, 0x1, P5 ;  /* 0x0000000009067211 */ /* 0x000fe200028f0eff */
[----:B------:R0:W-:Y:S03]  /*8d20*/  STL [R1+0x48], R11 ;  /* 0x0000480b01007387 */ /* 0x0001e60000100800 */
[----:B------:R-:W-:Y:S01]  /*8d30*/  @!P4 LOP3.LUT R7, R7, R6, RZ, 0x3c, !PT ;  /* 0x000000060707c212 */ /* 0x000fe200078e3cff */
[----:B------:R1:W-:Y:S01]  /*8d40*/  STL [R1+0x44], R6 ;  /* 0x0000440601007387 */ /* 0x0003e20000100800 */
[----:B------:R-:W-:Y:S01]  /*8d50*/  IMAD R9, R4, 0x3, RZ ;  /* 0x0000000304097824 */ /* 0x000fe200078e02ff */
[----:B------:R-:W-:Y:S01]  /*8d60*/  ISETP.GE.U32.AND P0, PT, R10, 0x7fffff80, PT ;  /* 0x7fffff800a00780c */ /* 0x000fe20003f06070 */
[----:B------:R-:W-:Y:S01]  /*8d70*/  IMAD.MOV.U32 R10, RZ, RZ, R30 ;  /* 0x000000ffff0a7224 */ /* 0x000fe200078e001e */
[----:B0-----:R-:W-:-:S02]  /*8d80*/  IADD3 R11, P5, PT, R8, R2, RZ ;  /* 0x00000002080b7210 */ /* 0x001fc40007fbe0ff */
[----:B-1----:R-:W-:Y:S02]  /*8d90*/  @!P4 LOP3.LUT R6, R7, R6, RZ, 0x3c, !PT ;  /* 0x000000060706c212 */ /* 0x002fe400078e3cff */
[----:B------:R-:W-:Y:S02]  /*8da0*/  LEA.HI.X.SX32 R30, R9, R0, 0x1, P5 ;  /* 0x00000000091e7211 */ /* 0x000fe400028f0eff */
[----:B------:R-:W-:Y:S01]  /*8db0*/  @!P4 LOP3.LUT R7, R7, R6, RZ, 0x3c, !PT ;  /* 0x000000060707c212 */ /* 0x000fe200078e3cff */
[----:B------:R-:W-:-:S04]  /*8dc0*/  IMAD.SHL.U32 R8, R4, 0x2, RZ ;  /* 0x0000000204087824 */ /* 0x000fc800078e00ff */
[----:B------:R0:W5:Y:S01]  /*8dd0*/  @!P4 LDG.E.U16 R41, desc[UR16][R6.64] ;  /* 0x000000100629c981 */ /* 0x000162000c1e1500 */
[----:B------:R-:W-:Y:S01]  /*8de0*/  IMAD.MOV.U32 R9, RZ, RZ, R34 ;  /* 0x000000ffff097224 */ /* 0x000fe200078e0022 */
[----:B------:R-:W-:Y:S02]  /*8df0*/  LEA R34, P4, R4, R2, 0x2 ;  /* 0x0000000204227211 */ /* 0x000fe400078810ff */
[----:B------:R4:W-:Y:S01]  /*8e00*/  STL [R1+0x40], R11 ;  /* 0x0000400b01007387 */ /* 0x0009e20000100800 */
[----:B0-----:R-:W-:Y:S02]  /*8e10*/  @!P3 IMAD.MOV.U32 R6, RZ, RZ, R11 ;  /* 0x000000ffff06b224 */ /* 0x001fe400078e000b */
[----:B------:R-:W-:Y:S01]  /*8e20*/  @!P3 IMAD.MOV.U32 R7, RZ, RZ, R30 ;  /* 0x000000ffff07b224 */ /* 0x000fe200078e001e */
[----:B------:R0:W-:Y:S01]  /*8e30*/  STL [R1+0x3c], R30 ;  /* 0x00003c1e01007387 */ /* 0x0001e20000100800 */
[----:B----4-:R-:W-:-:S03]  /*8e40*/  IMAD.MOV.U32 R11, RZ, RZ, R12 ;  /* 0x000000ffff0b7224 */ /* 0x010fc600078e000c */
[----:B------:R1:W5:Y:S01]  /*8e50*/  @!P3 LDG.E.U16 R38, desc[UR16][R6.64] ;  /* 0x000000100626b981 */ /* 0x000362000c1e1500 */
[----:B------:R-:W-:Y:S01]  /*8e60*/  IMAD.MOV.U32 R12, RZ, RZ, R36 ;  /* 0x000000ffff0c7224 */ /* 0x000fe200078e0024 */
[C---:B------:R-:W-:Y:S02]  /*8e70*/  LEA.HI.X.SX32 R36, R8.reuse, R0, 0x1, P4 ;  /* 0x0000000008247211 */ /* 0x040fe400020f0eff */
[----:B0-----:R-:W-:Y:S01]  /*8e80*/  IADD3 R30, P3, PT, R8, R2, RZ ;  /* 0x00000002081e7210 */ /* 0x001fe20007f7e0ff */
[----:B------:R-:W-:Y:S01]  /*8e90*/  IMAD.MOV.U32 R8, RZ, RZ, R33 ;  /* 0x000000ffff087224 */ /* 0x000fe200078e0021 */
[----:B------:R-:W-:Y:S02]  /*8ea0*/  STL [R1+0x38], R34 ;  /* 0x0000382201007387 */ /* 0x000fe40000100800 */
[----:B------:R-:W-:Y:S02]  /*8eb0*/  LEA.HI.X.SX32 R33, R4, R0, 0x1, P3 ;  /* 0x0000000004217211 */ /* 0x000fe400018f0eff */
[----:B------:R-:W-:Y:S01]  /*8ec0*/  STL [R1+0x30], R30 ;  /* 0x0000301e01007387 */ /* 0x000fe20000100800 */
[----:B------:R-:W-:-:S03]  /*8ed0*/  IMAD.MOV.U32 R4, RZ, RZ, R68 ;  /* 0x000000ffff047224 */ /* 0x000fc600078e0044 */
[----:B------:R-:W-:Y:S04]  /*8ee0*/  STL [R1+0x34], R36 ;  /* 0x0000342401007387 */ /* 0x000fe80000100800 */
[----:B------:R0:W-:Y:S04]  /*8ef0*/  STL [R1+0x2c], R33 ;  /* 0x00002c2101007387 */ /* 0x0001e80000100800 */
[----:B------:R-:W3:Y:S01]  /*8f00*/  LDL.LU R68, [R1+0x134] ;  /* 0x0001340001447983 */ /* 0x000ee20000300800 */
[----:B-1----:R-:W-:Y:S02]  /*8f10*/  @!P2 IMAD.MOV.U32 R6, RZ, RZ, R34 ;  /* 0x000000ffff06a224 */ /* 0x002fe400078e0022 */
[----:B------:R-:W-:-:S05]  /*8f20*/  @!P2 IMAD.MOV.U32 R7, RZ, RZ, R36 ;  /* 0x000000ffff07a224 */ /* 0x000fca00078e0024 */
[----:B------:R1:W5:Y:S02]  /*8f30*/  @!P2 LDG.E.U16 R39, desc[UR16][R6.64] ;  /* 0x000000100627a981 */ /* 0x000364000c1e1500 */
[----:B-1----:R-:W-:Y:S02]  /*8f40*/  @!P6 IMAD.MOV.U32 R6, RZ, RZ, R30 ;  /* 0x000000ffff06e224 */ /* 0x002fe400078e001e */
[----:B------:R-:W-:Y:S02]  /*8f50*/  @!P6 IMAD.MOV.U32 R7, RZ, RZ, R33 ;  /* 0x000000ffff07e224 */ /* 0x000fe400078e0021 */
[----:B0-----:R-:W4:Y:S04]  /*8f60*/  LDL.LU R33, [R1+0x138] ;  /* 0x0001380001217983 */ /* 0x001f280000300800 */
[----:B------:R0:W5:Y:S01]  /*8f70*/  @!P6 LDG.E.U16 R37, desc[UR16][R6.64] ;  /* 0x000000100625e981 */ /* 0x000162000c1e1500 */
[----:B------:R-:W-:-:S03]  /*8f80*/  IMAD.MOV.U32 R30, RZ, RZ, R35 ;  /* 0x000000ffff1e7224 */ /* 0x000fc600078e0023 */
[----:B------:R-:W2:Y:S04]  /*8f90*/  LDL.LU R34, [R1+0x13c] ;  /* 0x00013c0001227983 */ /* 0x000ea80000300800 */
[----:B------:R-:W2:Y:S01]  /*8fa0*/  LDL.LU R35, [R1+0x140] ;  /* 0x0001400001237983 */ /* 0x000ea20000300800 */
[----:B0-----:R-:W-:Y:S02]  /*8fb0*/  IMAD.MOV.U32 R7, RZ, RZ, R4 ;  /* 0x000000ffff077224 */ /* 0x001fe400078e0004 */
[----:B------:R-:W-:Y:S01]  /*8fc0*/  IMAD R4, R13, UR4, RZ ;  /* 0x000000040d047c24 */ /* 0x000fe2000f8e02ff */
[----:B------:R-:W4:Y:S01]  /*8fd0*/  LDL.LU R36, [R1+0x144] ;  /* 0x0001440001247983 */ /* 0x000f220000300800 */
[----:B------:R-:W-:Y:S02]  /*8fe0*/  IMAD.MOV.U32 R13, RZ, RZ, R7 ;  /* 0x000000ffff0d7224 */ /* 0x000fe400078e0007 */
[----:B------:R-:W-:-:S02]  /*8ff0*/  IMAD R7, R15, UR4, RZ ;  /* 0x000000040f077c24 */ /* 0x000fc4000f8e02ff */
[----:B------:R-:W-:Y:S02]  /*9000*/  IMAD.MOV.U32 R15, RZ, RZ, R9 ;  /* 0x000000ffff0f7224 */ /* 0x000fe400078e0009 */
[----:B------:R-:W-:Y:S02]  /*9010*/  IMAD R9, R17, UR4, RZ ;  /* 0x0000000411097c24 */ /* 0x000fe4000f8e02ff */
[----:B------:R-:W-:Y:S02]  /*9020*/  IMAD R6, R14, UR4, RZ ;  /* 0x000000040e067c24 */ /* 0x000fe4000f8e02ff */
[----:B------:R-:W-:Y:S02]  /*9030*/  IMAD.MOV.U32 R17, RZ, RZ, R10 ;  /* 0x000000ffff117224 */ /* 0x000fe400078e000a */
[----:B------:R-:W-:Y:S02]  /*9040*/  IMAD.MOV.U32 R14, RZ, RZ, R8 ;  /* 0x000000ffff0e7224 */ /* 0x000fe400078e0008 */
[----:B------:R-:W-:-:S02]  /*9050*/  IMAD R10, R18, UR4, RZ ;  /* 0x00000004120a7c24 */ /* 0x000fc4000f8e02ff */
[----:B------:R-:W-:Y:S02]  /*9060*/  IMAD R8, R16, UR4, RZ ;  /* 0x0000000410087c24 */ /* 0x000fe4000f8e02ff */
[----:B------:R-:W-:Y:S02]  /*9070*/  IMAD.MOV.U32 R18, RZ, RZ, R11 ;  /* 0x000000ffff127224 */ /* 0x000fe400078e000b */
[----:B------:R-:W-:Y:S02]  /*9080*/  IMAD R11, R19, UR4, RZ ;  /* 0x00000004130b7c24 */ /* 0x000fe4000f8e02ff */
[----:B------:R-:W-:Y:S02]  /*9090*/  IMAD R16, R24, UR4, RZ ;  /* 0x0000000418107c24 */ /* 0x000fe4000f8e02ff */
[----:B------:R-:W-:Y:S02]  /*90a0*/  IMAD.MOV.U32 R19, RZ, RZ, R12 ;  /* 0x000000ffff137224 */ /* 0x000fe400078e000c */
[----:B------:R-:W-:-:S02]  /*90b0*/  IMAD.MOV.U32 R24, RZ, RZ, R17 ;  /* 0x000000ffff187224 */ /* 0x000fc400078e0011 */
[----:B------:R-:W-:Y:S02]  /*90c0*/  IMAD R12, R20, UR4, RZ ;  /* 0x00000004140c7c24 */ /* 0x000fe4000f8e02ff */
[----:B------:R-:W-:Y:S02]  /*90d0*/  IMAD R17, R25, UR4, RZ ;  /* 0x0000000419117c24 */ /* 0x000fe4000f8e02ff */
[----:B------:R-:W-:Y:S02]  /*90e0*/  IMAD.MOV.U32 R20, RZ, RZ, R13 ;  /* 0x000000ffff147224 */ /* 0x000fe400078e000d */
[----:B------:R-:W-:Y:S02]  /*90f0*/  IMAD.MOV.U32 R25, RZ, RZ, R18 ;  /* 0x000000ffff197224 */ /* 0x000fe400078e0012 */
[----:B------:R-:W-:Y:S02]  /*9100*/  IMAD R13, R21, UR4, RZ ;  /* 0x00000004150d7c24 */ /* 0x000fe4000f8e02ff */
[----:B------:R-:W-:-:S02]  /*9110*/  IMAD R18, R26, UR4, RZ ;  /* 0x000000041a127c24 */ /* 0x000fc4000f8e02ff */
[----:B------:R-:W-:Y:S02]  /*9120*/  IMAD.MOV.U32 R21, RZ, RZ, R14 ;  /* 0x000000ffff157224 */ /* 0x000fe400078e000e */
[----:B------:R-:W-:Y:S02]  /*9130*/  IMAD.MOV.U32 R26, RZ, RZ, R19 ;  /* 0x000000ffff1a7224 */ /* 0x000fe400078e0013 */
[----:B------:R-:W-:Y:S02]  /*9140*/  IMAD R14, R22, UR4, RZ ;  /* 0x00000004160e7c24 */ /* 0x000fe4000f8e02ff */
[----:B------:R-:W-:Y:S02]  /*9150*/  IMAD R19, R27, UR10, RZ ;  /* 0x0000000a1b137c24 */ /* 0x000fe4000f8e02ff */
[----:B------:R-:W-:Y:S02]  /*9160*/  IMAD.MOV.U32 R22, RZ, RZ, R15 ;  /* 0x000000ffff167224 */ /* 0x000fe400078e000f */
[----:B------:R-:W-:-:S02]  /*9170*/  IMAD.MOV.U32 R27, RZ, RZ, R20 ;  /* 0x000000ffff1b7224 */ /* 0x000fc400078e0014 */
[----:B------:R-:W-:Y:S02]  /*9180*/  IMAD R20, R28, UR11, RZ ;  /* 0x0000000b1c147c24 */ /* 0x000fe4000f8e02ff */
[----:B------:R-:W-:Y:S02]  /*9190*/  IMAD.MOV.U32 R28, RZ, RZ, R21 ;  /* 0x000000ffff1c7224 */ /* 0x000fe400078e0015 */
[----:B------:R-:W-:Y:S02]  /*91a0*/  IMAD R21, R29, UR12, RZ ;  /* 0x0000000c1d157c24 */ /* 0x000fe4000f8e02ff */
[----:B------:R-:W-:Y:S02]  /*91b0*/  IMAD.MOV.U32 R29, RZ, RZ, R22 ;  /* 0x000000ffff1d7224 */ /* 0x000fe400078e0016 */
[----:B------:R-:W-:Y:S02]  /*91c0*/  IMAD R22, R31, UR13, RZ ;  /* 0x0000000d1f167c24 */ /* 0x000fe4000f8e02ff */
[----:B------:R-:W4:Y:S01]  /*91d0*/  LDL.LU R31, [R1+0x130] ;  /* 0x00013000011f7983 */ /* 0x000f220000300800 */
[----:B------:R-:W-:-:S02]  /*91e0*/  IMAD R15, R23, UR4, RZ ;  /* 0x00000004170f7c24 */ /* 0x000fc4000f8e02ff */
[----:B------:R-:W-:Y:S02]  /*91f0*/  IMAD R23, R32, UR14, RZ ;  /* 0x0000000e20177c24 */ /* 0x000fe4000f8e02ff */
[----:B------:R-:W-:Y:S02]  /*9200*/  IMAD R24, R24, UR15, RZ ;  /* 0x0000000f18187c24 */ /* 0x000fe4000f8e02ff */
[----:B------:R-:W-:Y:S02]  /*9210*/  IMAD R25, R25, UR19, RZ ;  /* 0x0000001319197c24 */ /* 0x000fe4000f8e02ff */
[----:B------:R-:W-:Y:S02]  /*9220*/  IMAD R26, R26, UR20, RZ ;  /* 0x000000141a1a7c24 */ /* 0x000fe4000f8e02ff */
[----:B------:R-:W-:Y:S02]  /*9230*/  IMAD R27, R27, UR21, RZ ;  /* 0x000000151b1b7c24 */ /* 0x000fe4000f8e02ff */
[----:B------:R-:W-:-:S02]  /*9240*/  IMAD R28, R28, UR22, RZ ;  /* 0x000000161c1c7c24 */ /* 0x000fc4000f8e02ff */
[----:B------:R-:W-:Y:S02]  /*9250*/  IMAD R29, R29, UR23, RZ ;  /* 0x000000171d1d7c24 */ /* 0x000fe4000f8e02ff */
[----:B------:R-:W-:Y:S01]  /*9260*/  IMAD R30, R30, UR24, RZ ;  /* 0x000000181e1e7c24 */ /* 0x000fe2000f8e02ff */
[----:B------:R-:W-:-:S04]  /*9270*/  @!UP1 UIADD3 UR4, UPT, UPT, -UR5, 0x100000, URZ ;  /* 0x0010000005049890 */ /* 0x000fc8000fffe1ff */
[----:B------:R-:W-:Y:S02]  /*9280*/  @!UP1 USHF.L.U32 UR5, UR4, 0xb, URZ ;  /* 0x0000000b04059899 */ /* 0x000fe400080006ff */
[----:B------:R-:W-:Y:S01]  /*9290*/  @!UP1 USHF.L.U32 UR4, UR4, 0x1, URZ ;  /* 0x0000000104049899 */ /* 0x000fe200080006ff */
[----:B------:R-:W-:-:S11]  /*92a0*/  VOTEU.ALL UP1, P1 ;  /* 0x0000000000ff7886 */ /* 0x000fd60000820000 */
[----:B------:R0:W1:Y:S01]  /*92b0*/  @!UP1 SYNCS.EXCH.64 URZ, [UR6+0x4008], UR4 ;  /* 0x0040080406ff95b2 */ /* 0x0000620008000100 */
[----:B---3--:R-:W-:Y:S01]  /*92c0*/  IMAD R32, R68, UR26, RZ ;  /* 0x0000001a44207c24 */ /* 0x008fe2000f8e02ff */
[----:B------:R-:W-:-:S05]  /*92d0*/  LEA R68, P2, R4, R5, 0x1 ;  /* 0x0000000504447211 */ /* 0x000fca00078408ff */
[----:B------:R3:W-:Y:S02]  /*92e0*/  STL [R1+0x118], R68 ;  /* 0x0001184401007387 */ /* 0x0007e40000100800 */
[----:B---3--:R-:W-:-:S05]  /*92f0*/  LEA R68, P3, R6, R5, 0x1 ;  /* 0x0000000506447211 */ /* 0x008fca00078608ff */
[----:B------:R3:W-:Y:S02]  /*9300*/  STL [R1+0x120], R68 ;  /* 0x0001204401007387 */ /* 0x0007e40000100800 */
[----:B---3--:R-:W-:-:S05]  /*9310*/  LEA R68, P4, R7, R5, 0x1 ;  /* 0x0000000507447211 */ /* 0x008fca00078808ff */
[----:B------:R3:W-:Y:S01]  /*9320*/  STL [R1+0x128], R68 ;  /* 0x0001284401007387 */ /* 0x0007e20000100800 */
[----:B--2---:R-:W-:Y:S02]  /*9330*/  LEA.HI.X.SX32 R6, R6, R3, 0x1, P3 ;  /* 0x0000000306067211 */ /* 0x004fe400018f0eff */
[----:B---3--:R-:W-:-:S05]  /*9340*/  LEA R68, P5, R8, R5, 0x1 ;  /* 0x0000000508447211 */ /* 0x008fca00078a08ff */
[----:B------:R2:W-:Y:S02]  /*9350*/  STL [R1+0x130], R68 ;  /* 0x0001304401007387 */ /* 0x0005e40000100800 */
[----:B--2---:R-:W-:-:S05]  /*9360*/  LEA.HI.X.SX32 R68, R4, R3, 0x1, P2 ;  /* 0x0000000304447211 */ /* 0x004fca00010f0eff */
[----:B------:R2:W-:Y:S04]  /*9370*/  STL [R1+0x114], R68 ;  /* 0x0001144401007387 */ /* 0x0005e80000100800 */
[----:B------:R3:W-:Y:S01]  /*9380*/  STL [R1+0x11c], R6 ;  /* 0x00011c0601007387 */ /* 0x0007e20000100800 */
[----:B----4-:R-:W-:Y:S02]  /*9390*/  IMAD R33, R33, UR27, RZ ;  /* 0x0000001b21217c24 */ /* 0x010fe4000f8e02ff */
[----:B------:R-:W-:Y:S01]  /*93a0*/  IMAD R34, R34, UR28, RZ ;  /* 0x0000001c22227c24 */ /* 0x000fe2000f8e02ff */
[----:B--2---:R-:W2:Y:S01]  /*93b0*/  LDC R68, c[0x0][0x3a0] ;  /* 0x0000e800ff447b82 */ /* 0x004ea20000000800 */
[-C--:B---3--:R-:W-:Y:S02]  /*93c0*/  LEA.HI.X.SX32 R6, R7, R3.reuse, 0x1, P4 ;  /* 0x0000000307067211 */ /* 0x088fe400020f0eff */
[----:B------:R-:W-:-:S03]  /*93d0*/  LEA.HI.X.SX32 R7, R8, R3, 0x1, P5 ;  /* 0x0000000308077211 */ /* 0x000fc600028f0eff */
[----:B------:R3:W-:Y:S01]  /*93e0*/  STL [R1+0x124], R6 ;  /* 0x0001240601007387 */ /* 0x0007e20000100800 */
[----:B------:R-:W-:-:S03]  /*93f0*/  LEA R8, P3, R10, R5, 0x1 ;  /* 0x000000050a087211 */ /* 0x000fc600078608ff */
[----:B------:R4:W-:Y:S01]  /*9400*/  STL [R1+0x12c], R7 ;  /* 0x00012c0701007387 */ /* 0x0009e20000100800 */
[-C--:B---3--:R-:W-:Y:S02]  /*9410*/  LEA R6, P2, R9, R5.reuse, 0x1 ;  /* 0x0000000509067211 */ /* 0x088fe400078408ff */
[----:B----4-:R-:W-:-:S03]  /*9420*/  LEA R7, P4, R11, R5, 0x1 ;  /* 0x000000050b077211 */ /* 0x010fc600078808ff */
[----:B------:R3:W-:Y:S04]  /*9430*/  STL [R1+0x138], R6 ;  /* 0x0001380601007387 */ /* 0x0007e80000100800 */
[----:B------:R4:W-:Y:S01]  /*9440*/  STL [R1+0x140], R8 ;  /* 0x0001400801007387 */ /* 0x0009e20000100800 */
[----:B---3--:R-:W-:-:S03]  /*9450*/  LEA.HI.X.SX32 R6, R9, R3, 0x1, P2 ;  /* 0x0000000309067211 */ /* 0x008fc600010f0eff */
[----:B------:R3:W-:Y:S01]  /*9460*/  STL [R1+0x148], R7 ;  /* 0x0001480701007387 */ /* 0x0007e20000100800 */
[----:B----4-:R-:W-:-:S03]  /*9470*/  LEA.HI.X.SX32 R8, R10, R3, 0x1, P3 ;  /* 0x000000030a087211 */ /* 0x010fc600018f0eff */
[----:B------:R4:W-:Y:S01]  /*9480*/  STL [R1+0x134], R6 ;  /* 0x0001340601007387 */ /* 0x0009e20000100800 */
[----:B---3--:R-:W-:-:S03]  /*9490*/  LEA.HI.X.SX32 R7, R11, R3, 0x1, P4 ;  /* 0x000000030b077211 */ /* 0x008fc600020f0eff */
[----:B------:R3:W-:Y:S01]  /*94a0*/  STL [R1+0x13c], R8 ;  /* 0x00013c0801007387 */ /* 0x0007e20000100800 */
[----:B----4-:R-:W-:-:S03]  /*94b0*/  LEA R6, P2, R12, R5, 0x1 ;  /* 0x000000050c067211 */ /* 0x010fc600078408ff */
[----:B------:R4:W-:Y:S04]  /*94c0*/  STL [R1+0x144], R7 ;  /* 0x0001440701007387 */ /* 0x0009e80000100800 */
[----:B------:R0:W-:Y:S01]  /*94d0*/  STL [R1+0x150], R6 ;  /* 0x0001500601007387 */ /* 0x0001e20000100800 */
[-C--:B---3--:R-:W-:Y:S02]  /*94e0*/  LEA R8, P3, R13, R5.reuse, 0x1 ;  /* 0x000000050d087211 */ /* 0x088fe400078608ff */
[----:B----4-:R-:W-:-:S03]  /*94f0*/  LEA R7, P4, R14, R5, 0x1 ;  /* 0x000000050e077211 */ /* 0x010fc600078808ff */
[----:B------:R3:W-:Y:S01]  /*9500*/  STL [R1+0x158], R8 ;  /* 0x0001580801007387 */ /* 0x0007e20000100800 */
[----:B0-----:R-:W-:-:S03]  /*9510*/  LEA.HI.X.SX32 R6, R12, R3, 0x1, P2 ;  /* 0x000000030c067211 */ /* 0x001fc600010f0eff */
[----:B------:R0:W-:Y:S04]  /*9520*/  STL [R1+0x160], R7 ;  /* 0x0001600701007387 */ /* 0x0001e80000100800 */
[----:B------:R4:W-:Y:S01]  /*9530*/  STL [R1+0x14c], R6 ;  /* 0x00014c0601007387 */ /* 0x0009e20000100800 */
[-C--:B---3--:R-:W-:Y:S02]  /*9540*/  LEA.HI.X.SX32 R8, R13, R3.reuse, 0x1, P3 ;  /* 0x000000030d087211 */ /* 0x088fe400018f0eff */
[----:B0-----:R-:W-:-:S03]  /*9550*/  LEA.HI.X.SX32 R7, R14, R3, 0x1, P4 ;  /* 0x000000030e077211 */ /* 0x001fc600020f0eff */
[----:B------:R0:W-:Y:S01]  /*9560*/  STL [R1+0x154], R8 ;  /* 0x0001540801007387 */ /* 0x0001e20000100800 */
[----:B----4-:R-:W-:-:S03]  /*9570*/  LEA R6, P2, R15, R5, 0x1 ;  /* 0x000000050f067211 */ /* 0x010fc600078408ff */
[----:B------:R3:W-:Y:S04]  /*9580*/  STL [R1+0x15c], R7 ;  /* 0x00015c0701007387 */ /* 0x0007e80000100800 */
[----:B------:R4:W-:Y:S01]  /*9590*/  STL [R1+0x168], R6 ;  /* 0x0001680601007387 */ /* 0x0009e20000100800 */
[-C--:B0-----:R-:W-:Y:S02]  /*95a0*/  LEA R8, P3, R16, R5.reuse, 0x1 ;  /* 0x0000000510087211 */ /* 0x081fe400078608ff */
[----:B---3--:R-:W-:-:S03]  /*95b0*/  LEA R7, P4, R17, R5, 0x1 ;  /* 0x0000000511077211 */ /* 0x008fc600078808ff */
[----:B------:R0:W-:Y:S01]  /*95c0*/  STL [R1+0x170], R8 ;  /* 0x0001700801007387 */ /* 0x0001e20000100800 */
[----:B----4-:R-:W-:-:S03]  /*95d0*/  LEA.HI.X.SX32 R6, R15, R3, 0x1, P2 ;  /* 0x000000030f067211 */ /* 0x010fc600010f0eff */
[----:B------:R3:W-:Y:S04]  /*95e0*/  STL [R1+0x178], R7 ;  /* 0x0001780701007387 */ /* 0x0007e80000100800 */
[----:B------:R4:W-:Y:S01]  /*95f0*/  STL [R1+0x164], R6 ;  /* 0x0001640601007387 */ /* 0x0009e20000100800 */
[-C--:B0-----:R-:W-:Y:S02]  /*9600*/  LEA.HI.X.SX32 R8, R16, R3.reuse, 0x1, P3 ;  /* 0x0000000310087211 */ /* 0x081fe400018f0eff */
[----:B---3--:R-:W-:-:S03]  /*9610*/  LEA.HI.X.SX32 R7, R17, R3, 0x1, P4 ;  /* 0x0000000311077211 */ /* 0x008fc600020f0eff */
        /* <DEDUP_REMOVED lines=44> */
[----:B------:R3:W-:Y:S01]  /*98e0*/  STL [R1+0x1d8], R7 ;  /* 0x0001d80701007387 */ /* 0x0007e20000100800 */
[----:B------:R-:W-:-:S03]  /*98f0*/  IMAD R31, R31, UR25, RZ ;  /* 0x000000191f1f7c24 */ /* 0x000fc6000f8e02ff */
        /* <DEDUP_REMOVED lines=14> */
[-C--:B0-----:R-:W-:Y:S01]  /*99e0*/  LEA.HI.X.SX32 R8, R31, R3.reuse, 0x1, P3 ;  /* 0x000000031f087211 */ /* 0x081fe200018f0eff */
[----:B------:R-:W-:Y:S01]  /*99f0*/  IMAD R36, R36, UR30, RZ ;  /* 0x0000001e24247c24 */ /* 0x000fe2000f8e02ff */
[----:B---3--:R-:W-:-:S03]  /*9a00*/  LEA.HI.X.SX32 R7, R32, R3, 0x1, P4 ;  /* 0x0000000320077211 */ /* 0x008fc600020f0eff */
[----:B------:R0:W-:Y:S01]  /*9a10*/  STL [R1+0x1e4], R8 ;  /* 0x0001e40801007387 */ /* 0x0001e20000100800 */
[----:B----4-:R-:W-:-:S03]  /*9a20*/  LEA R6, P2, R33, R5, 0x1 ;  /* 0x0000000521067211 */ /* 0x010fc600078408ff */
[----:B------:R3:W-:Y:S04]  /*9a30*/  STL [R1+0x1ec], R7 ;  /* 0x0001ec0701007387 */ /* 0x0007e80000100800 */
[----:B------:R4:W-:Y:S01]  /*9a40*/  STL [R1+0x1f8], R6 ;  /* 0x0001f80601007387 */ /* 0x0009e20000100800 */
[-C--:B0-----:R-:W-:Y:S02]  /*9a50*/  LEA R8, P3, R34, R5.reuse, 0x1 ;  /* 0x0000000522087211 */ /* 0x081fe400078608ff */
[----:B---3--:R-:W-:-:S03]  /*9a60*/  LEA R7, P4, R35, R5, 0x1 ;  /* 0x0000000523077211 */ /* 0x008fc600078808ff */
[----:B------:R-:W-:Y:S01]  /*9a70*/  STL [R1+0x200], R8 ;  /* 0x0002000801007387 */ /* 0x000fe20000100800 */
[----:B----4-:R-:W-:Y:S02]  /*9a80*/  LEA R6, P5, R36, R5, 0x1 ;  /* 0x0000000524067211 */ /* 0x010fe400078a08ff */
[----:B------:R-:W-:Y:S01]  /*9a90*/  LEA.HI.X.SX32 R5, R33, R3, 0x1, P2 ;  /* 0x0000000321057211 */ /* 0x000fe200010f0eff */
[----:B------:R0:W-:Y:S01]  /*9aa0*/  STL [R1+0x208], R7 ;  /* 0x0002080701007387 */ /* 0x0001e20000100800 */
[----:B------:R-:W-:-:S03]  /*9ab0*/  PRMT R4, RZ, 0x7610, R4 ;  /* 0x00007610ff047816 */ /* 0x000fc60000000004 */
[----:B------:R3:W-:Y:S04]  /*9ac0*/  STL [R1+0x210], R6 ;  /* 0x0002100601007387 */ /* 0x0007e80000100800 */
[----:B------:R4:W-:Y:S01]  /*9ad0*/  STL [R1+0x1f4], R5 ;  /* 0x0001f40501007387 */ /* 0x0009e20000100800 */
[-C--:B0-----:R-:W-:Y:S02]  /*9ae0*/  LEA.HI.X.SX32 R7, R34, R3.reuse, 0x1, P3 ;  /* 0x0000000322077211 */ /* 0x081fe400018f0eff */
[-C--:B---3--:R-:W-:Y:S02]  /*9af0*/  LEA.HI.X.SX32 R6, R35, R3.reuse, 0x1, P4 ;  /* 0x0000000323067211 */ /* 0x088fe400020f0eff */
[----:B----4-:R-:W-:Y:S01]  /*9b00*/  LEA.HI.X.SX32 R5, R36, R3, 0x1, P5 ;  /* 0x0000000324057211 */ /* 0x010fe200028f0eff */
[----:B------:R-:W-:Y:S01]  /*9b10*/  @!P0 IMAD.MOV.U32 R3, RZ, RZ, R0 ;  /* 0x000000ffff038224 */ /* 0x000fe200078e0000 */
[----:B------:R0:W-:Y:S04]  /*9b20*/  STL [R1+0x1fc], R7 ;  /* 0x0001fc0701007387 */ /* 0x0001e80000100800 */
[----:B------:R0:W-:Y:S04]  /*9b30*/  STL [R1+0x204], R6 ;  /* 0x0002040601007387 */ /* 0x0001e80000100800 */
[----:B------:R2:W5:Y:S04]  /*9b40*/  @!P0 LDG.E.U16 R4, desc[UR16][R2.64] ;  /* 0x0000001002048981 */ /* 0x000568000c1e1500 */
[----:B------:R0:W-:Y:S01]  /*9b50*/  STL [R1+0x20c], R5 ;  /* 0x00020c0501007387 */ /* 0x0001e20000100800 */
[----:B--2---:R-:W-:-:S05]  /*9b60*/  VIADD R3, R68, 0x7f ;  /* 0x0000007f44037836 */ /* 0x004fca0000000000 */
[----:B------:R-:W-:-:S13]  /*9b70*/  ISETP.GT.AND P0, PT, R3, 0x7f, PT ;  /* 0x0000007f0300780c */ /* 0x000fda0003f04270 */
[----:B01----:R-:W-:Y:S05]  /*9b80*/  @!P0 BRA `(.L_x_12) ;  /* 0x0000000400a08947 */ /* 0x003fea0003800000 */
[----:B------:R-:W2:Y:S01]  /*9b90*/  LDL.LU R3, [R1+0x598] ;  /* 0x0005980001037983 */ /* 0x000ea20000300800 */
[----:B-----5:R-:W-:Y:S02]  /*9ba0*/  PRMT R10, R48, 0x5410, R49 ;  /* 0x00005410300a7816 */ /* 0x020fe40000000031 */
[----:B------:R-:W-:Y:S01]  /*9bb0*/  PRMT R11, R50, 0x5410, R51 ;  /* 0x00005410320b7816 */ /* 0x000fe20000000033 */
[----:B------:R-:W3:Y:S01]  /*9bc0*/  LDL.LU R48, [R1] ;  /* 0x0000000001307983 */ /* 0x000ee20000300800 */
[----:B------:R-:W-:Y:S02]  /*9bd0*/  PRMT R12, R52, 0x5410, R53 ;  /* 0x00005410340c7816 */ /* 0x000fe40000000035 */
[----:B------:R-:W-:Y:S01]  /*9be0*/  PRMT R4, R4, 0x5410, R37 ;  /* 0x0000541004047816 */ /* 0x000fe20000000025 */
[----:B------:R-:W4:Y:S01]  /*9bf0*/  LDL.LU R49, [R1+0x4] ;  /* 0x0000040001317983 */ /* 0x000f220000300800 */
[----:B------:R-:W-:Y:S02]  /*9c00*/  PRMT R13, R54, 0x5410, R55 ;  /* 0x00005410360d7816 */ /* 0x000fe40000000037 */
[----:B------:R-:W-:Y:S01]  /*9c10*/  PRMT R5, R39, 0x5410, R38 ;  /* 0x0000541027057816 */ /* 0x000fe20000000026 */
[----:B------:R-:W2:Y:S01]  /*9c20*/  LDL.LU R50, [R1+0xc] ;  /* 0x00000c0001327983 */ /* 0x000ea20000300800 */
[----:B------:R-:W-:-:S02]  /*9c30*/  PRMT R6, R41, 0x5410, R40 ;  /* 0x0000541029067816 */ /* 0x000fc40000000028 */
[----:B------:R-:W-:Y:S01]  /*9c40*/  PRMT R7, R43, 0x5410, R42 ;  /* 0x000054102b077816 */ /* 0x000fe2000000002a */
[----:B------:R-:W2:Y:S01]  /*9c50*/  LDL.LU R51, [R1+0x14] ;  /* 0x0000140001337983 */ /* 0x000ea20000300800 */
[----:B------:R-:W-:Y:S02]  /*9c60*/  PRMT R14, R56, 0x5410, R57 ;  /* 0x00005410380e7816 */ /* 0x000fe40000000039 */
[----:B------:R-:W-:Y:S01]  /*9c70*/  PRMT R8, R44, 0x5410, R45 ;  /* 0x000054102c087816 */ /* 0x000fe2000000002d */
[----:B------:R-:W2:Y:S01]  /*9c80*/  LDL.LU R52, [R1+0x1c] ;  /* 0x00001c0001347983 */ /* 0x000ea20000300800 */
[----:B------:R-:W-:-:S03]  /*9c90*/  PRMT R9, R46, 0x5410, R47 ;  /* 0x000054102e097816 */ /* 0x000fc6000000002f */
[----:B------:R-:W2:Y:S01]  /*9ca0*/  LDL.LU R53, [R1+0x24] ;  /* 0x0000240001357983 */ /* 0x000ea20000300800 */
[----:B------:R-:W-:-:S03]  /*9cb0*/  PRMT R15, R58, 0x5410, R59 ;  /* 0x000054103a0f7816 */ /* 0x000fc6000000003b */
[----:B------:R-:W2:Y:S04]  /*9cc0*/  LDL.LU R54, [R1+0x52c] ;  /* 0x00052c0001367983 */ /* 0x000ea80000300800 */
        /* <DEDUP_REMOVED lines=20> */
[----:B------:R-:W4:Y:S04]  /*9e10*/  LDL.LU R69, [R1+0x584] ;  /* 0x0005840001457983 */ /* 0x000f280000300800 */
[----:B------:R-:W4:Y:S01]  /*9e20*/  LDL.LU R70, [R1+0x58c] ;  /* 0x00058c0001467983 */ /* 0x000f220000300800 */
        /* <DEDUP_REMOVED lines=17> */
[----:B------:R-:W4:Y:S04]  /*9f40*/  LDL.LU R82, [R1+0x530] ;  /* 0x0005300001527983 */ /* 0x000f280000300800 */
[----:B------:R-:W4:Y:S04]  /*9f50*/  LDL.LU R83, [R1+0x18] ;  /* 0x0000180001537983 */ /* 0x000f280000300800 */
[----:B------:R-:W4:Y:S04]  /*9f60*/  LDL.LU R84, [R1+0x20] ;  /* 0x0000200001547983 */ /* 0x000f280000300800 */
[----:B------:R-:W4:Y:S04]  /*9f70*/  LDL.LU R85, [R1+0x8] ;  /* 0x0000080001557983 */ /* 0x000f280000300800 */
[----:B------:R-:W4:Y:S01]  /*9f80*/  LDL.LU R86, [R1+0x10] ;  /* 0x0000100001567983 */ /* 0x000f220000300800 */
[----:B------:R-:W-:-:S02]  /*9f90*/  PRMT R29, R87, 0x5410, R88 ;  /* 0x00005410571d7816 */ /* 0x000fc40000000058 */
[----:B------:R-:W-:Y:S02]  /*9fa0*/  PRMT R30, R89, 0x5410, R90 ;  /* 0x00005410591e7816 */ /* 0x000fe4000000005a */
[----:B------:R-:W-:Y:S02]  /*9fb0*/  PRMT R31, R91, 0x5410, R92 ;  /* 0x000054105b1f7816 */ /* 0x000fe4000000005c */
[----:B------:R-:W-:Y:S02]  /*9fc0*/  PRMT R32, R93, 0x5410, R94 ;  /* 0x000054105d207816 */ /* 0x000fe4000000005e */
[----:B------:R-:W-:Y:S02]  /*9fd0*/  PRMT R33, R95, 0x5410, R96 ;  /* 0x000054105f217816 */ /* 0x000fe40000000060 */
[----:B------:R-:W-:Y:S02]  /*9fe0*/  PRMT R34, R97, 0x5410, R98 ;  /* 0x0000541061227816 */ /* 0x000fe40000000062 */
        /* <DEDUP_REMOVED lines=13> */
[----:B---3--:R-:W-:Y:S02]  /*a0c0*/  PRMT R48, R125, 0x5410, R48 ;  /* 0x000054107d307816 */ /* 0x008fe40000000030 */
[----:B--2---:R-:W-:Y:S02]  /*a0d0*/  PRMT R67, R3, 0x5410, R67 ;  /* 0x0000541003437816 */ /* 0x004fe40000000043 */
[----:B----4-:R-:W-:Y:S02]  /*a0e0*/  PRMT R65, R65, 0x5410, R69 ;  /* 0x0000541041417816 */ /* 0x010fe40000000045 */
        /* <DEDUP_REMOVED lines=16> */
[----:B------:R-:W-:-:S04]  /*a1f0*/  PRMT R50, R50, 0x5410, R86 ;  /* 0x0000541032327816 */ /* 0x000fc80000000056 */
[----:B------:R0:W-:Y:S03]  /*a200*/  STTM.x64 tmem[UR7+0x40], R4 ;  /* 0x00004004000079ed */ /* 0x0001e60008340007 */
.L_x_12:
[----:B0----5:R-:W2:Y:S04]  /*a210*/  LDL R4, [R1+0x114] ;  /* 0x0001140001047983 */ /* 0x021ea80000100800 */
[----:B------:R-:W3:Y:S04]  /*a220*/  LDL R3, [R1+0x118] ;  /* 0x0001180001037983 */ /* 0x000ee80000100800 */
[----:B------:R-:W4:Y:S04]  /*a230*/  LDL R48, [R1+0x154] ;  /* 0x0001540001307983 */ /* 0x000f280000100800 */
[----:B------:R-:W4:Y:S01]  /*a240*/  LDL R47, [R1+0x158] ;  /* 0x00015800012f7983 */ /* 0x000f220000100800 */
[----:B------:R-:W0:Y:S03]  /*a250*/  S2R R5, SR_TID.X ;  /* 0x0000000000057919 */ /* 0x000e260000002100 */
[----:B------:R-:W4:Y:S04]  /*a260*/  LDL R42, [R1+0x194] ;  /* 0x00019400012a7983 */ /* 0x000f280000100800 */
[----:B------:R-:W4:Y:S04]  /*a270*/  LDL R41, [R1+0x198] ;  /* 0x0001980001297983 */ /* 0x000f280000100800 */
[----:B------:R-:W4:Y:S04]  /*a280*/  LDL R46, [R1+0x1d4] ;  /* 0x0001d400012e7983 */ /* 0x000f280000100800 */
[----:B------:R-:W4:Y:S04]  /*a290*/  LDL R45, [R1+0x1d8] ;  /* 0x0001d800012d7983 */ /* 0x000f280000100800 */
[----:B------:R-:W4:Y:S04]  /*a2a0*/  LDL R40, [R1+0x11c] ;  /* 0x00011c0001287983 */ /* 0x000f280000100800 */
[----:B------:R-:W4:Y:S04]  /*a2b0*/  LDL R39, [R1+0x120] ;  /* 0x0001200001277983 */ /* 0x000f280000100800 */
[----:B------:R-:W4:Y:S04]  /*a2c0*/  LDL R37, [R1+0x15c] ;  /* 0x00015c0001257983 */ /* 0x000f280000100800 */
[----:B------:R-:W4:Y:S01]  /*a2d0*/  LDL R36, [R1+0x160] ;  /* 0x0001600001247983 */ /* 0x000f220000100800 */
[----:B0-----:R-:W-:Y:S01]  /*a2e0*/  LOP3.LUT R5, R5, 0x7f, RZ, 0xc0, !PT ;  /* 0x0000007f05057812 */ /* 0x001fe200078ec0ff */
[----:B------:R-:W0:Y:S02]  /*a2f0*/  LDCU.64 UR12, c[0x0][0x3a8] ;  /* 0x00007500ff0c77ac */ /* 0x000e240008000a00 */
[----:B------:R-:W4:Y:S01]  /*a300*/  LDL R44, [R1+0x19c] ;  /* 0x00019c00012c7983 */ /* 0x000f220000100800 */
[----:B------:R-:W-:-:S03]  /*a310*/  ISETP.LT.AND P0, PT, R5, R68, P0 ;  /* 0x000000440500720c */ /* 0x000fc60000701270 */
[----:B------:R-:W4:Y:S04]  /*a320*/  LDL R43, [R1+0x1a0] ;  /* 0x0001a000012b7983 */ /* 0x000f280000100800 */
[----:B------:R-:W4:Y:S01]  /*a330*/  LDL R38, [R1+0x1dc] ;  /* 0x0001dc0001267983 */ /* 0x000f220000100800 */
[----:B------:R-:W1:Y:S02]  /*a340*/  FENCE.VIEW.ASYNC.T ;  /* 0x00000000000073c6 */ /* 0x000e640000000200 */
[----:B-1----:R-:W-:Y:S01]  /*a350*/  BAR.SYNC.DEFER_BLOCKING 0x0 ;  /* 0x0000000000007b1d */ /* 0x002fe20000010000 */
[----:B------:R-:W-:Y:S02]  /*a360*/  PRMT R35, RZ, 0x7610, R35 ;  /* 0x00007610ff237816 */ /* 0x000fe40000000023 */
[----:B------:R-:W-:-:S02]  /*a370*/  PRMT R27, RZ, 0x7610, R27 ;  /* 0x00007610ff1b7816 */ /* 0x000fc4000000001b */
[----:B------:R-:W-:Y:S02]  /*a380*/  PRMT R19, RZ, 0x7610, R19 ;  /* 0x00007610ff137816 */ /* 0x000fe40000000013 */
[----:B------:R-:W-:Y:S01]  /*a390*/  PRMT R11, RZ, 0x7610, R11 ;  /* 0x00007610ff0b7816 */ /* 0x000fe2000000000b */
[----:B------:R-:W4:Y:S04]  /*a3a0*/  LDL R52, [R1+0x164] ;  /* 0x0001640001347983 */ /* 0x000f280000100800 */
[----:B------:R-:W4:Y:S01]  /*a3b0*/  LDL R51, [R1+0x168] ;  /* 0x0001680001337983 */ /* 0x000f220000100800 */
[----:B------:R-:W-:-:S03]  /*a3c0*/  PRMT R34, RZ, 0x7610, R34 ;  /* 0x00007610ff227816 */ /* 0x000fc60000000022 */
[----:B------:R-:W4:Y:S04]  /*a3d0*/  LDL R50, [R1+0x1e4] ;  /* 0x0001e40001327983 */ /* 0x000f280000100800 */
[----:B------:R-:W4:Y:S01]  /*a3e0*/  LDL R49, [R1+0x1e8] ;  /* 0x0001e80001317983 */ /* 0x000f220000100800 */
[----:B------:R-:W-:Y:S02]  /*a3f0*/  PRMT R26, RZ, 0x7610, R26 ;  /* 0x00007610ff1a7816 */ /* 0x000fe4000000001a */
[----:B------:R-:W-:Y:S01]  /*a400*/  PRMT R18, RZ, 0x7610, R18 ;  /* 0x00007610ff127816 */ /* 0x000fe20000000012 */
[----:B------:R-:W4:Y:S01]  /*a410*/  LDL R56, [R1+0x17c] ;  /* 0x00017c0001387983 */ /* 0x000f220000100800 */
[----:B------:R-:W-:Y:S02]  /*a420*/  PRMT R10, RZ, 0x7610, R10 ;  /* 0x00007610ff0a7816 */ /* 0x000fe4000000000a */
[----:B------:R-:W-:Y:S01]  /*a430*/  PRMT R33, RZ, 0x7610, R33 ;  /* 0x00007610ff217816 */ /* 0x000fe20000000021 */
[----:B------:R-:W4:Y:S01]  /*a440*/  LDL R55, [R1+0x180] ;  /* 0x0001800001377983 */ /* 0x000f220000100800 */
[----:B------:R-:W-:-:S02]  /*a450*/  PRMT R25, RZ, 0x7610, R25 ;  /* 0x00007610ff197816 */ /* 0x000fc40000000019 */
[----:B------:R-:W-:Y:S01]  /*a460*/  PRMT R17, RZ, 0x7610, R17 ;  /* 0x00007610ff117816 */ /* 0x000fe20000000011 */
[----:B------:R-:W4:Y:S01]  /*a470*/  LDL R54, [R1+0x1bc] ;  /* 0x0001bc0001367983 */ /* 0x000f220000100800 */
[----:B------:R-:W-:Y:S02]  /*a480*/  PRMT R9, RZ, 0x7610, R9 ;  /* 0x00007610ff097816 */ /* 0x000fe40000000009 */
[----:B------:R-:W-:Y:S01]  /*a490*/  PRMT R32, RZ, 0x7610, R32 ;  /* 0x00007610ff207816 */ /* 0x000fe20000000020 */
[----:B------:R-:W4:Y:S01]  /*a4a0*/  LDL R53, [R1+0x1c0] ;  /* 0x0001c00001357983 */ /* 0x000f220000100800 */
[----:B--2---:R-:W-:Y:S02]  /*a4b0*/  @P0 IMAD.MOV.U32 R5, RZ, RZ, R4 ;  /* 0x000000ffff050224 */ /* 0x004fe400078e0004 */
[----:B---3--:R-:W-:Y:S02]  /*a4c0*/  @P0 IMAD.MOV.U32 R4, RZ, RZ, R3 ;  /* 0x000000ffff040224 */ /* 0x008fe400078e0003 */
[----:B------:R-:W2:Y:S04]  /*a4d0*/  LDL R3, [R1+0x1e0] ;  /* 0x0001e00001037983 */ /* 0x000ea80000100800 */
[----:B------:R4:W3:Y:S02]  /*a4e0*/  @P0 LDG.E.U16 R35, desc[UR16][R4.64] ;  /* 0x0000001004230981 */ /* 0x0008e4000c1e1500 */
[----:B----4-:R-:W-:-:S02]  /*a4f0*/  @P0 IMAD.MOV.U32 R4, RZ, RZ, R47 ;  /* 0x000000ffff040224 */ /* 0x010fc400078e002f */
[----:B------:R-:W-:Y:S01]  /*a500*/  @P0 IMAD.MOV.U32 R5, RZ, RZ, R48 ;  /* 0x000000ffff050224 */ /* 0x000fe200078e0030 */
[----:B------:R-:W4:Y:S04]  /*a510*/  LDL R47, [R1+0x170] ;  /* 0x00017000012f7983 */ /* 0x000f280000100800 */
[----:B------:R1:W3:Y:S04]  /*a520*/  @P0 LDG.E.U16 R27, desc[UR16][R4.64] ;  /* 0x00000010041b0981 */ /* 0x0002e8000c1e1500 */
[----:B------:R-:W3:Y:S01]  /*a530*/  LDL R48, [R1+0x16c] ;  /* 0x00016c0001307983 */ /* 0x000ee20000100800 */
[----:B-1----:R-:W-:-:S02]  /*a540*/  @P0 IMAD.MOV.U32 R4, RZ, RZ, R41 ;  /* 0x000000ffff040224 */ /* 0x002fc400078e0029 */
[----:B------:R-:W-:Y:S01]  /*a550*/  @P0 IMAD.MOV.U32 R5, RZ, RZ, R42 ;  /* 0x000000ffff050224 */ /* 0x000fe200078e002a */
[----:B------:R-:W3:Y:S04]  /*a560*/  LDL R41, [R1+0x128] ;  /* 0x0001280001297983 */ /* 0x000ee80000100800 */
[----:B------:R-:W4:Y:S04]  /*a570*/  LDL R42, [R1+0x124] ;  /* 0x00012400012a7983 */ /* 0x000f280000100800 */
[----:B------:R1:W4:Y:S02]  /*a580*/  @P0 LDG.E.U16 R19, desc[UR16][R4.64] ;  /* 0x0000001004130981 */ /* 0x000324000c1e1500 */
[----:B-1----:R-:W-:-:S02]  /*a590*/  @P0 IMAD.MOV.U32 R4, RZ, RZ, R45 ;  /* 0x000000ffff040224 */ /* 0x002fc400078e002d */
[----:B------:R-:W-:Y:S01]  /*a5a0*/  @P0 IMAD.MOV.U32 R5, RZ, RZ, R46 ;  /* 0x000000ffff050224 */ /* 0x000fe200078e002e */
[----:B------:R-:W4:Y:S04]  /*a5b0*/  LDL R45, [R1+0x1b0] ;  /* 0x0001b000012d7983 */ /* 0x000f280000100800 */
[----:B------:R1:W4:Y:S04]  /*a5c0*/  @P0 LDG.E.U16 R11, desc[UR16][R4.64] ;  /* 0x00000010040b0981 */ /* 0x000328000c1e1500 */
[----:B------:R-:W4:Y:S01]  /*a5d0*/  LDL R46, [R1+0x1ac] ;  /* 0x0001ac00012e7983 */ /* 0x000f220000100800 */
[----:B-1----:R-:W-:-:S02]  /*a5e0*/  @P0 IMAD.MOV.U32 R4, RZ, RZ, R39 ;  /* 0x000000ffff040224 */ /* 0x002fc400078e0027 */
[----:B------:R-:W-:Y:S01]  /*a5f0*/  @P0 IMAD.MOV.U32 R5, RZ, RZ, R40 ;  /* 0x000000ffff050224 */ /* 0x000fe200078e0028 */
[----:B------:R-:W4:Y:S04]  /*a600*/  LDL R39, [R1+0x1a8] ;  /* 0x0001a80001277983 */ /* 0x000f280000100800 */
[----:B------:R-:W4:Y:S04]  /*a610*/  LDL R40, [R1+0x1a4] ;  /* 0x0001a40001287983 */ /* 0x000f280000100800 */
[----:B------:R1:W4:Y:S02]  /*a620*/  @P0 LDG.E.U16 R34, desc[UR16][R4.64] ;  /* 0x0000001004220981 */ /* 0x000324000c1e1500 */
        /* <DEDUP_REMOVED lines=8> */
[----:B------:R1:W4:Y:S04]  /*a6b0*/  @P0 LDG.E.U16 R18, desc[UR16][R4.64] ;  /* 0x0000001004120981 */ /* 0x000328000c1e1500 */
[----:B------:R-:W4:Y:S01]  /*a6c0*/  LDL R44, [R1+0x134] ;  /* 0x00013400012c7983 */ /* 0x000f220000100800 */
[----:B-1----:R-:W-:-:S03]  /*a6d0*/  @P0 IMAD.MOV.U32 R5, RZ, RZ, R38 ;  /* 0x000000ffff050224 */ /* 0x002fc600078e0026 */
[----:B------:R-:W4:Y:S01]  /*a6e0*/  LDL R38, [R1+0x1ec] ;  /* 0x0001ec0001267983 */ /* 0x000f220000100800 */
[----:B--2---:R-:W-:-:S03]  /*a6f0*/  @P0 IMAD.MOV.U32 R4, RZ, RZ, R3 ;  /* 0x000000ffff040224 */ /* 0x004fc600078e0003 */
[----:B------:R-:W2:Y:S04]  /*a700*/  LDL R3, [R1+0x1f0] ;  /* 0x0001f00001037983 */ /* 0x000ea80000100800 */
[----:B------:R3:W2:Y:S02]  /*a710*/  @P0 LDG.E.U16 R10, desc[UR16][R4.64] ;  /* 0x00000010040a0981 */ /* 0x0006a4000c1e1500 */
[----:B---3--:R-:W-:Y:S02]  /*a720*/  @P0 IMAD.MOV.U32 R4, RZ, RZ, R41 ;  /* 0x000000ffff040224 */ /* 0x008fe400078e0029 */
[----:B------:R-:W3:Y:S01]  /*a730*/  LDL R41, [R1+0x178] ;  /* 0x0001780001297983 */ /* 0x000ee20000100800 */
[----:B----4-:R-:W-:-:S03]  /*a740*/  @P0 IMAD.MOV.U32 R5, RZ, RZ, R42 ;  /* 0x000000ffff050224 */ /* 0x010fc600078e002a */
[----:B------:R-:W4:Y:S04]  /*a750*/  LDL R42, [R1+0x174] ;  /* 0x00017400012a7983 */ /* 0x000f280000100800 */
[----:B------:R1:W4:Y:S02]  /*a760*/  @P0 LDG.E.U16 R33, desc[UR16][R4.64] ;  /* 0x0000001004210981 */ /* 0x000324000c1e1500 */
[----:B-1----:R-:W-:Y:S02]  /*a770*/  @P0 IMAD.MOV.U32 R4, RZ, RZ, R51 ;  /* 0x000000ffff040224 */ /* 0x002fe400078e0033 */
[----:B------:R-:W-:Y:S01]  /*a780*/  @P0 IMAD.MOV.U32 R5, RZ, RZ, R52 ;  /* 0x000000ffff050224 */ /* 0x000fe200078e0034 */
[----:B------:R-:W-:Y:S01]  /*a790*/  PRMT R24, RZ, 0x7610, R24 ;  /* 0x00007610ff187816 */ /* 0x000fe20000000018 */
[----:B------:R-:W4:Y:S04]  /*a7a0*/  LDL R52, [R1+0x1fc] ;  /* 0x0001fc0001347983 */ /* 0x000f280000100800 */
[----:B------:R1:W4:Y:S01]  /*a7b0*/  @P0 LDG.E.U16 R25, desc[UR16][R4.64] ;  /* 0x0000001004190981 */ /* 0x000322000c1e1500 */
[----:B------:R-:W-:-:S02]  /*a7c0*/  PRMT R16, RZ, 0x7610, R16 ;  /* 0x00007610ff107816 */ /* 0x000fc40000000010 */
[----:B------:R-:W-:Y:S01]  /*a7d0*/  PRMT R8, RZ, 0x7610, R8 ;  /* 0x00007610ff087816 */ /* 0x000fe20000000008 */
[----:B------:R-:W4:Y:S01]  /*a7e0*/  LDL R51, [R1+0x200] ;  /* 0x0002000001337983 */ /* 0x000f220000100800 */
[----:B-1----:R-:W-:-:S03]  /*a7f0*/  @P0 IMAD.MOV.U32 R4, RZ, RZ, R39 ;  /* 0x000000ffff040224 */ /* 0x002fc600078e0027 */
[----:B------:R-:W4:Y:S01]  /*a800*/  LDL R39, [R1+0x1b8] ;  /* 0x0001b80001277983 */ /* 0x000f220000100800 */
[----:B------:R-:W-:-:S03]  /*a810*/  @P0 IMAD.MOV.U32 R5, RZ, RZ, R40 ;  /* 0x000000ffff050224 */ /* 0x000fc600078e0028 */
[----:B------:R-:W4:Y:S04]  /*a820*/  LDL R40, [R1+0x1b4] ;  /* 0x0001b40001287983 */ /* 0x000f280000100800 */
[----:B------:R1:W4:Y:S02]  /*a830*/  @P0 LDG.E.U16 R17, desc[UR16][R4.64] ;  /* 0x0000001004110981 */ /* 0x000324000c1e1500 */
[----:B-1----:R-:W-:Y:S02]  /*a840*/  @P0 IMAD.MOV.U32 R4, RZ, RZ, R49 ;  /* 0x000000ffff040224 */ /* 0x002fe400078e0031 */
[----:B------:R-:W-:Y:S01]  /*a850*/  @P0 IMAD.MOV.U32 R5, RZ, RZ, R50 ;  /* 0x000000ffff050224 */ /* 0x000fe200078e0032 */
[----:B------:R-:W-:Y:S01]  /*a860*/  PRMT R31, RZ, 0x7610, R31 ;  /* 0x00007610ff1f7816 */ /* 0x000fe2000000001f */
[----:B------:R-:W4:Y:S04]  /*a870*/  LDL R50, [R1+0x144] ;  /* 0x0001440001327983 */ /* 0x000f280000100800 */
[----:B------:R1:W4:Y:S01]  /*a880*/  @P0 LDG.E.U16 R9, desc[UR16][R4.64] ;  /* 0x0000001004090981 */ /* 0x000322000c1e1500 */
[----:B------:R-:W-:-:S03]  /*a890*/  PRMT R23, RZ, 0x7610, R23 ;  /* 0x00007610ff177816 */ /* 0x000fc60000000017 */
[----:B------:R-:W4:Y:S01]  /*a8a0*/  LDL R49, [R1+0x148] ;  /* 0x0001480001317983 */ /* 0x000f220000100800 */
[----:B-1----:R-:W-:Y:S02]  /*a8b0*/  @P0 IMAD.MOV.U32 R4, RZ, RZ, R36 ;  /* 0x000000ffff040224 */ /* 0x002fe400078e0024 */
[----:B------:R-:W-:Y:S01]  /*a8c0*/  @P0 IMAD.MOV.U32 R5, RZ, RZ, R37 ;  /* 0x000000ffff050224 */ /* 0x000fe200078e0025 */
[----:B------:R-:W4:Y:S04]  /*a8d0*/  LDL R36, [R1+0x1f8] ;  /* 0x0001f80001247983 */ /* 0x000f280000100800 */
[----:B------:R-:W4:Y:S04]  /*a8e0*/  LDL R37, [R1+0x1f4] ;  /* 0x0001f40001257983 */ /* 0x000f280000100800 */
[----:B------:R1:W4:Y:S02]  /*a8f0*/  @P0 LDG.E.U16 R32, desc[UR16][R4.64] ;  /* 0x0000001004200981 */ /* 0x000324000c1e1500 */
[----:B-1----:R-:W-:-:S02]  /*a900*/  @P0 IMAD.MOV.U32 R4, RZ, RZ, R47 ;  /* 0x000000ffff040224 */ /* 0x002fc400078e002f */
[----:B------:R-:W-:Y:S01]  /*a910*/  @P0 IMAD.MOV.U32 R5, RZ, RZ, R48 ;  /* 0x000000ffff050224 */ /* 0x000fe200078e0030 */
[----:B------:R-:W-:Y:S01]  /*a920*/  PRMT R15, RZ, 0x7610, R15 ;  /* 0x00007610ff0f7816 */ /* 0x000fe2000000000f */
[----:B------:R-:W4:Y:S04]  /*a930*/  LDL R48, [R1+0x184] ;  /* 0x0001840001307983 */ /* 0x000f280000100800 */
[----:B------:R1:W4:Y:S04]  /*a940*/  @P0 LDG.E.U16 R24, desc[UR16][R4.64] ;  /* 0x0000001004180981 */ /* 0x000328000c1e1500 */
[----:B------:R-:W4:Y:S01]  /*a950*/  LDL R47, [R1+0x188] ;  /* 0x00018800012f7983 */ /* 0x000f220000100800 */
        /* <DEDUP_REMOVED lines=10> */
[----:B-1----:R-:W-:Y:S02]  /*aa00*/  @P0 IMAD.MOV.U32 R4, RZ, RZ, R43 ;  /* 0x000000ffff040224 */ /* 0x002fe400078e002b */
[----:B------:R-:W-:Y:S01]  /*aa10*/  @P0 IMAD.MOV.U32 R5, RZ, RZ, R44 ;  /* 0x000000ffff050224 */ /* 0x000fe200078e002c */
[----:B------:R-:W2:Y:S04]  /*aa20*/  LDL R43, [R1+0x150] ;  /* 0x00015000012b7983 */ /* 0x000ea80000100800 */
[----:B------:R3:W2:Y:S04]  /*aa30*/  @P0 LDG.E.U16 R31, desc[UR16][R4.64] ;  /* 0x00000010041f0981 */ /* 0x0006a8000c1e1500 */
[----:B------:R-:W2:Y:S01]  /*aa40*/  LDL R44, [R1+0x14c] ;  /* 0x00014c00012c7983 */ /* 0x000ea20000100800 */
[----:B---3--:R-:W-:-:S03]  /*aa50*/  @P0 IMAD.MOV.U32 R4, RZ, RZ, R41 ;  /* 0x000000ffff040224 */ /* 0x008fc600078e0029 */
[----:B------:R-:W3:Y:S01]  /*aa60*/  LDL R41, [R1+0x190] ;  /* 0x0001900001297983 */ /* 0x000ee20000100800 */
[----:B----4-:R-:W-:-:S03]  /*aa70*/  @P0 IMAD.MOV.U32 R5, RZ, RZ, R42 ;  /* 0x000000ffff050224 */ /* 0x010fc600078e002a */
[----:B------:R-:W4:Y:S04]  /*aa80*/  LDL R42, [R1+0x18c] ;  /* 0x00018c00012a7983 */ /* 0x000f280000100800 */
[----:B------:R1:W3:Y:S01]  /*aa90*/  @P0 LDG.E.U16 R23, desc[UR16][R4.64] ;  /* 0x0000001004170981 */ /* 0x0002e2000c1e1500 */
[----:B------:R-:W-:Y:S01]  /*aaa0*/  PRMT R7, RZ, 0x7610, R7 ;  /* 0x00007610ff077816 */ /* 0x000fe20000000007 */
[----:B-1----:R-:W-:Y:S02]  /*aab0*/  @P0 IMAD.MOV.U32 R4, RZ, RZ, R39 ;  /* 0x000000ffff040224 */ /* 0x002fe400078e0027 */
[----:B------:R-:W3:Y:S01]  /*aac0*/  LDL R39, [R1+0x1d0] ;  /* 0x0001d00001277983 */ /* 0x000ee20000100800 */
[----:B------:R-:W-:-:S03]  /*aad0*/  @P0 IMAD.MOV.U32 R5, RZ, RZ, R40 ;  /* 0x000000ffff050224 */ /* 0x000fc600078e0028 */
[----:B------:R-:W3:Y:S04]  /*aae0*/  LDL R40, [R1+0x1cc] ;  /* 0x0001cc0001287983 */ /* 0x000ee80000100800 */
[----:B------:R1:W3:Y:S02]  /*aaf0*/  @P0 LDG.E.U16 R15, desc[UR16][R4.64] ;  /* 0x00000010040f0981 */ /* 0x0002e4000c1e1500 */
[----:B-1----:R-:W-:Y:S02]  /*ab00*/  @P0 IMAD.MOV.U32 R4, RZ, RZ, R36 ;  /* 0x000000ffff040224 */ /* 0x002fe400078e0024 */
[----:B------:R-:W3:Y:S01]  /*ab10*/  LDL R36, [R1+0x1c8] ;  /* 0x0001c80001247983 */ /* 0x000ee20000100800 */
[----:B------:R-:W-:-:S03]  /*ab20*/  @P0 IMAD.MOV.U32 R5, RZ, RZ, R37 ;  /* 0x000000ffff050224 */ /* 0x000fc600078e0025 */
[----:B------:R-:W3:Y:S04]  /*ab30*/  LDL R37, [R1+0x1c4] ;  /* 0x0001c40001257983 */ /* 0x000ee80000100800 */
[----:B------:R1:W4:Y:S02]  /*ab40*/  @P0 LDG.E.U16 R7, desc[UR16][R4.64] ;  /* 0x0000001004070981 */ /* 0x000324000c1e1500 */
[----:B-1----:R-:W-:Y:S02]  /*ab50*/  @P0 IMAD.MOV.U32 R5, RZ, RZ, R38 ;  /* 0x000000ffff050224 */ /* 0x002fe400078e0026 */
[----:B------:R-:W4:Y:S01]  /*ab60*/  LDL R38, [R1+0x20c] ;  /* 0x00020c0001267983 */ /* 0x000f220000100800 */
[----:B--2---:R-:W-:-:S03]  /*ab70*/  @P0 IMAD.MOV.U32 R4, RZ, RZ, R3 ;  /* 0x000000ffff040224 */ /* 0x004fc600078e0003 */
[----:B------:R-:W2:Y:S01]  /*ab80*/  LDL R3, [R1+0x210] ;  /* 0x0002100001037983 */ /* 0x000ea20000100800 */
[----:B------:R-:W-:Y:S02]  /*ab90*/  PRMT R30, RZ, 0x7610, R30 ;  /* 0x00007610ff1e7816 */ /* 0x000fe4000000001e */
[----:B------:R-:W-:-:S04]  /*aba0*/  PRMT R22, RZ, 0x7610, R22 ;  /* 0x00007610ff167816 */ /* 0x000fc80000000016 */
[----:B------:R1:W2:Y:S01]  /*abb0*/  @P0 LDG.E.U16 R30, desc[UR16][R4.64] ;  /* 0x00000010041e0981 */ /* 0x0002a2000c1e1500 */
[----:B------:R-:W-:Y:S01]  /*abc0*/  PRMT R14, RZ, 0x7610, R14 ;  /* 0x00007610ff0e7816 */ /* 0x000fe2000000000e */
[----:B-1----:R-:W-:Y:S02]  /*abd0*/  @P0 IMAD.MOV.U32 R4, RZ, RZ, R55 ;  /* 0x000000ffff040224 */ /* 0x002fe400078e0037 */
[----:B------:R-:W-:-:S05]  /*abe0*/  @P0 IMAD.MOV.U32 R5, RZ, RZ, R56 ;  /* 0x000000ffff050224 */ /* 0x000fca00078e0038 */
        /* <DEDUP_REMOVED lines=9> */
[----:B------:R-:W-:Y:S02]  /*ac80*/  PRMT R21, RZ, 0x7610, R21 ;  /* 0x00007610ff157816 */ /* 0x000fe40000000015 */
[----:B------:R-:W-:Y:S01]  /*ac90*/  PRMT R13, RZ, 0x7610, R13 ;  /* 0x00007610ff0d7816 */ /* 0x000fe2000000000d */
[----:B-1----:R-:W-:Y:S02]  /*aca0*/  @P0 IMAD.MOV.U32 R4, RZ, RZ, R49 ;  /* 0x000000ffff040224 */ /* 0x002fe400078e0031 */
[----:B------:R-:W-:-:S05]  /*acb0*/  @P0 IMAD.MOV.U32 R5, RZ, RZ, R50 ;  /* 0x000000ffff050224 */ /* 0x000fca00078e0032 */
[----:B------:R1:W2:Y:S02]  /*acc0*/  @P0 LDG.E.U16 R29, desc[UR16][R4.64] ;  /* 0x00000010041d0981 */ /* 0x0002a4000c1e1500 */
[----:B-1----:R-:W-:Y:S02]  /*acd0*/  @P0 IMAD.MOV.U32 R4, RZ, RZ, R47 ;  /* 0x000000ffff040224 */ /* 0x002fe400078e002f */
[----:B------:R-:W-:-:S05]  /*ace0*/  @P0 IMAD.MOV.U32 R5, RZ, RZ, R48 ;  /* 0x000000ffff050224 */ /* 0x000fca00078e0030 */
[----:B------:R1:W2:Y:S01]  /*acf0*/  @P0 LDG.E.U16 R21, desc[UR16][R4.64] ;  /* 0x0000001004150981 */ /* 0x0002a2000c1e1500 */
[----:B------:R-:W-:Y:S02]  /*ad00*/  PRMT R28, RZ, 0x7610, R28 ;  /* 0x00007610ff1c7816 */ /* 0x000fe4000000001c */
[----:B-1----:R-:W-:Y:S01]  /*ad10*/  PRMT R5, RZ, 0x7610, R5 ;  /* 0x00007610ff057816 */ /* 0x002fe20000000005 */
[----:B---3--:R1:W3:Y:S02]  /*ad20*/  @P0 LDG.E.U16 R13, desc[UR16][R36.64] ;  /* 0x00000010240d0981 */ /* 0x0082e4000c1e1500 */
[----:B-1----:R-:W-:Y:S02]  /*ad30*/  @P0 IMAD.MOV.U32 R36, RZ, RZ, R45 ;  /* 0x000000ffff240224 */ /* 0x002fe400078e002d */
[----:B------:R-:W-:-:S05]  /*ad40*/  @P0 IMAD.MOV.U32 R37, RZ, RZ, R46 ;  /* 0x000000ffff250224 */ /* 0x000fca00078e002e */
[----:B------:R1:W3:Y:S01]  /*ad50*/  @P0 LDG.E.U16 R5, desc[UR16][R36.64] ;  /* 0x0000001024050981 */ /* 0x0002e2000c1e1500 */
[----:B------:R-:W-:Y:S01]  /*ad60*/  PRMT R20, RZ, 0x7610, R20 ;  /* 0x00007610ff147816 */ /* 0x000fe20000000014 */
[----:B-1----:R-:W-:Y:S02]  /*ad70*/  @P0 IMAD.MOV.U32 R36, RZ, RZ, R43 ;  /* 0x000000ffff240224 */ /* 0x002fe400078e002b */
[----:B------:R-:W-:-:S05]  /*ad80*/  @P0 IMAD.MOV.U32 R37, RZ, RZ, R44 ;  /* 0x000000ffff250224 */ /* 0x000fca00078e002c */
[----:B------:R1:W3:Y:S01]  /*ad90*/  @P0 LDG.E.U16 R28, desc[UR16][R36.64] ;  /* 0x00000010241c0981 */ /* 0x0002e2000c1e1500 */
[----:B------:R-:W-:Y:S01]  /*ada0*/  PRMT R12, RZ, 0x7610, R12 ;  /* 0x00007610ff0c7816 */ /* 0x000fe2000000000c */
[----:B-1----:R-:W-:Y:S02]  /*adb0*/  @P0 IMAD.MOV.U32 R36, RZ, RZ, R41 ;  /* 0x000000ffff240224 */ /* 0x002fe400078e0029 */
[----:B----4-:R-:W-:-:S05]  /*adc0*/  @P0 IMAD.MOV.U32 R37, RZ, RZ, R42 ;  /* 0x000000ffff250224 */ /* 0x010fca00078e002a */
[----:B------:R1:W4:Y:S01]  /*add0*/  @P0 LDG.E.U16 R20, desc[UR16][R36.64] ;  /* 0x0000001024140981 */ /* 0x000322000c1e1500 */
[----:B------:R-:W-:Y:S01]  /*ade0*/  PRMT R4, RZ, 0x7610, R4 ;  /* 0x00007610ff047816 */ /* 0x000fe20000000004 */
[----:B-1----:R-:W-:Y:S02]  /*adf0*/  @P0 IMAD.MOV.U32 R36, RZ, RZ, R39 ;  /* 0x000000ffff240224 */ /* 0x002fe400078e0027 */
[----:B------:R-:W-:-:S05]  /*ae00*/  @P0 IMAD.MOV.U32 R37, RZ, RZ, R40 ;  /* 0x000000ffff250224 */ /* 0x000fca00078e0028 */
[----:B------:R1:W4:Y:S02]  /*ae10*/  @P0 LDG.E.U16 R12, desc[UR16][R36.64] ;  /* 0x00000010240c0981 */ /* 0x000324000c1e1500 */
[----:B-1----:R-:W-:Y:S02]  /*ae20*/  @P0 IMAD.MOV.U32 R37, RZ, RZ, R38 ;  /* 0x000000ffff250224 */ /* 0x002fe400078e0026 */
[----:B--2---:R-:W-:-:S05]  /*ae30*/  @P0 IMAD.MOV.U32 R36, RZ, RZ, R3 ;  /* 0x000000ffff240224 */ /* 0x004fca00078e0003 */
[----:B------:R1:W2:Y:S01]  /*ae40*/  @P0 LDG.E.U16 R4, desc[UR16][R36.64] ;  /* 0x0000001024040981 */ /* 0x0002a2000c1e1500 */
[----:B------:R-:W0:Y:S01]  /*ae50*/  S2R R39, SR_TID.X ;  /* 0x0000000000277919 */ /* 0x000e220000002100 */
[----:B------:R-:W1:Y:S01]  /*ae60*/  S2R R38, SR_CgaCtaId ;  /* 0x0000000000267919 */ /* 0x000e620000008800 */
[C---:B0-----:R-:W-:Y:S02]  /*ae70*/  IMAD.SHL.U32 R3, R39.reuse, 0x40, RZ ;  /* 0x0000004027037824 */ /* 0x041fe400078e00ff */
[----:B-1----:R-:W-:-:S03]  /*ae80*/  IMAD.SHL.U32 R36, R39, 0x2, RZ ;  /* 0x0000000227247824 */ /* 0x002fc600078e00ff */
[----:B------:R-:W-:-:S04]  /*ae90*/  LOP3.LUT R3, R3, 0x1000, RZ, 0xc0, !PT ;  /* 0x0000100003037812 */ /* 0x000fc800078ec0ff */
[----:B------:R-:W-:Y:S02]  /*aea0*/  LOP3.LUT R3, R3, 0x7e, R36, 0xf8, !PT ;  /* 0x0000007e03037812 */ /* 0x000fe400078ef824 */
[----:B------:R-:W-:Y:S01]  /*aeb0*/  LOP3.LUT P0, RZ, R38, UR9, RZ, 0xfc, !PT ;  /* 0x0000000926ff7c12 */ /* 0x000fe2000f80fcff */
[----:B------:R-:W0:Y:S01]  /*aec0*/  LDC R36, c[0x0][0x3a0] ;  /* 0x0000e800ff247b82 */ /* 0x000e220000000800 */
[C---:B------:R-:W-:Y:S01]  /*aed0*/  LOP3.LUT R38, R3.reuse, 0x10, RZ, 0x3c, !PT ;  /* 0x0000001003267812 */ /* 0x040fe200078e3cff */
[----:B------:R-:W-:Y:S01]  /*aee0*/  STS.U16 [R3+UR6], R35 ;  /* 0x0000002303007988 */ /* 0x000fe20008000406 */
[----:B------:R-:W-:-:S03]  /*aef0*/  LOP3.LUT R37, R3, 0x20, RZ, 0x3c, !PT ;  /* 0x0000002003257812 */ /* 0x000fc600078e3cff */
[----:B------:R-:W-:Y:S04]  /*af00*/  STS.U16 [R3+UR6+0x400], R27 ;  /* 0x0004001b03007988 */ /* 0x000fe80008000406 */
[----:B------:R-:W-:Y:S04]  /*af10*/  STS.U16 [R3+UR6+0x800], R19 ;  /* 0x0008001303007988 */ /* 0x000fe80008000406 */
[----:B------:R1:W-:Y:S04]  /*af20*/  STS.U16 [R3+UR6+0xc00], R11 ;  /* 0x000c000b03007988 */ /* 0x0003e80008000406 */
[----:B------:R-:W-:Y:S04]  /*af30*/  STS.U16 [R38+UR6+0x80], R34 ;  /* 0x0000802226007988 */ /* 0x000fe80008000406 */
[----:B------:R-:W-:Y:S04]  /*af40*/  STS.U16 [R38+UR6+0x480], R26 ;  /* 0x0004801a26007988 */ /* 0x000fe80008000406 */
[----:B------:R1:W-:Y:S04]  /*af50*/  STS.U16 [R38+UR6+0x880], R18 ;  /* 0x0008801226007988 */ /* 0x0003e80008000406 */
[----:B------:R0:W-:Y:S01]  /*af60*/  STS.U16 [R38+UR6+0xc80], R10 ;  /* 0x000c800a26007988 */ /* 0x0001e20008000406 */
[----:B-1----:R-:W-:-:S03]  /*af70*/  LOP3.LUT R11, R3, 0x40, RZ, 0x3c, !PT ;  /* 0x00000040030b7812 */ /* 0x002fc600078e3cff */
[----:B------:R-:W-:Y:S01]  /*af80*/  STS.U16 [R37+UR6+0x100], R33 ;  /* 0x0001002125007988 */ /* 0x000fe20008000406 */
[----:B------:R-:W-:-:S03]  /*af90*/  LOP3.LUT R18, R3, 0x30, RZ, 0x3c, !PT ;  /* 0x0000003003127812 */ /* 0x000fc600078e3cff */
[----:B------:R-:W-:Y:S04]  /*afa0*/  STS.U16 [R37+UR6+0x500], R25 ;  /* 0x0005001925007988 */ /* 0x000fe80008000406 */
[----:B------:R-:W-:Y:S04]  /*afb0*/  STS.U16 [R37+UR6+0x900], R17 ;  /* 0x0009001125007988 */ /* 0x000fe80008000406 */
[----:B------:R1:W-:Y:S01]  /*afc0*/  STS.U16 [R37+UR6+0xd00], R9 ;  /* 0x000d000925007988 */ /* 0x0003e20008000406 */
[----:B0-----:R-:W-:-:S03]  /*afd0*/  LOP3.LUT R10, R3, 0x50, RZ, 0x3c, !PT ;  /* 0x00000050030a7812 */ /* 0x001fc600078e3cff */
[----:B------:R-:W-:Y:S04]  /*afe0*/  STS.U16 [R18+UR6+0x180], R32 ;  /* 0x0001802012007988 */ /* 0x000fe80008000406 */
[----:B------:R-:W-:Y:S04]  /*aff0*/  STS.U16 [R18+UR6+0x580], R24 ;  /* 0x0005801812007988 */ /* 0x000fe80008000406 */
[----:B------:R-:W-:Y:S04]  /*b000*/  STS.U16 [R18+UR6+0x980], R16 ;  /* 0x0009801012007988 */ /* 0x000fe80008000406 */
[----:B------:R0:W-:Y:S01]  /*b010*/  STS.U16 [R18+UR6+0xd80], R8 ;  /* 0x000d800812007988 */ /* 0x0001e20008000406 */
[----:B-1----:R-:W-:-:S03]  /*b020*/  LOP3.LUT R9, R3, 0x60, RZ, 0x3c, !PT ;  /* 0x0000006003097812 */ /* 0x002fc600078e3cff */
[----:B------:R-:W-:Y:S04]  /*b030*/  STS.U16 [R11+UR6+0x200], R31 ;  /* 0x0002001f0b007988 */ /* 0x000fe80008000406 */
[----:B------:R-:W-:Y:S04]  /*b040*/  STS.U16 [R11+UR6+0x600], R23 ;  /* 0x000600170b007988 */ /* 0x000fe80008000406 */
[----:B------:R-:W-:Y:S04]  /*b050*/  STS.U16 [R11+UR6+0xa00], R15 ;  /* 0x000a000f0b007988 */ /* 0x000fe80008000406 */
[----:B------:R-:W-:Y:S01]  /*b060*/  STS.U16 [R11+UR6+0xe00], R7 ;  /* 0x000e00070b007988 */ /* 0x000fe20008000406 */
[----:B0-----:R-:W-:-:S03]  /*b070*/  LOP3.LUT R8, R3, 0x70, RZ, 0x3c, !PT ;  /* 0x0000007003087812 */ /* 0x001fc600078e3cff */
[----:B------:R-:W-:Y:S04]  /*b080*/  STS.U16 [R10+UR6+0x280], R30 ;  /* 0x0002801e0a007988 */ /* 0x000fe80008000406 */
[----:B------:R-:W-:Y:S04]  /*b090*/  STS.U16 [R10+UR6+0x680], R22 ;  /* 0x000680160a007988 */ /* 0x000fe80008000406 */
[----:B------:R-:W-:Y:S04]  /*b0a0*/  STS.U16 [R10+UR6+0xa80], R14 ;  /* 0x000a800e0a007988 */ /* 0x000fe80008000406 */
[----:B------:R0:W-:Y:S04]  /*b0b0*/  STS.U16 [R10+UR6+0xe80], R6 ;  /* 0x000e80060a007988 */ /* 0x0001e80008000406 */
[----:B------:R-:W-:Y:S04]  /*b0c0*/  STS.U16 [R9+UR6+0x300], R29 ;  /* 0x0003001d09007988 */ /* 0x000fe80008000406 */
[----:B------:R-:W-:Y:S04]  /*b0d0*/  STS.U16 [R9+UR6+0x700], R21 ;  /* 0x0007001509007988 */ /* 0x000fe80008000406 */
[----:B---3--:R-:W-:Y:S04]  /*b0e0*/  STS.U16 [R9+UR6+0xb00], R13 ;  /* 0x000b000d09007988 */ /* 0x008fe80008000406 */
[----:B------:R1:W-:Y:S04]  /*b0f0*/  STS.U16 [R9+UR6+0xf00], R5 ;  /* 0x000f000509007988 */ /* 0x0003e80008000406 */
[----:B------:R-:W-:Y:S04]  /*b100*/  STS.U16 [R8+UR6+0x380], R28 ;  /* 0x0003801c08007988 */ /* 0x000fe80008000406 */
[----:B----4-:R-:W-:Y:S04]  /*b110*/  STS.U16 [R8+UR6+0x780], R20 ;  /* 0x0007801408007988 */ /* 0x010fe80008000406 */
[----:B------:R-:W-:Y:S01]  /*b120*/  STS.U16 [R8+UR6+0xb80], R12 ;  /* 0x000b800c08007988 */ /* 0x000fe20008000406 */
[----:B0-----:R-:W-:-:S05]  /*b130*/  VIADD R6, R36, 0x7f ;  /* 0x0000007f24067836 */ /* 0x001fca0000000000 */
[----:B------:R-:W-:-:S04]  /*b140*/  SHF.R.S32.HI R7, RZ, 0x1f, R6 ;  /* 0x0000001fff077819 */ /* 0x000fc80000011406 */
[----:B-1----:R-:W-:-:S04]  /*b150*/  LEA.HI R5, R7, R6, RZ, 0x7 ;  /* 0x0000000607057211 */ /* 0x002fc800078f38ff */
[----:B------:R-:W-:Y:S01]  /*b160*/  SHF.R.S32.HI R5, RZ, 0x7, R5 ;  /* 0x00000007ff057819 */ /* 0x000fe20000011405 */
[----:B------:R-:W-:Y:S01]  /*b170*/  UIADD3 UR4, UPT, UPT, UR6, 0x2000, URZ ;  /* 0x0000200006047890 */ /* 0x000fe2000fffe0ff */
[----:B------:R-:W-:-:S03]  /*b180*/  ISETP.LT.OR P2, PT, R6, 0x80, P0 ;  /* 0x000000800600780c */ /* 0x000fc60000741670 */
[----:B------:R-:W-:-:S04]  /*b190*/  USHF.R.U32.HI UR4, URZ, 0x4, UR4 ;  /* 0x00000004ff047899 */ /* 0x000fc80008011604 */
[----:B------:R-:W-:-:S04]  /*b1a0*/  USGXT.U32 UR10, UR4, 0xe ;  /* 0x0000000e040a789a */ /* 0x000fc80008000000 */
[----:B------:R-:W-:Y:S01]  /*b1b0*/  UIADD3 UR11, UP1, UPT, UR10, 0x2, URZ ;  /* 0x000000020a0b7890 */ /* 0x000fe2000ff3e0ff */
[----:B------:R-:W-:Y:S01]  /*b1c0*/  UMOV UR4, URZ ;  /* 0x000000ff00047c82 */ /* 0x000fe20008000000 */
[----:B------:R-:W-:Y:S02]  /*b1d0*/  USHF.L.U32 UR5, UR13, 0x7, URZ ;  /* 0x000000070d057899 */ /* 0x000fe400080006ff */
[----:B------:R-:W-:Y:S02]  /*b1e0*/  USHF.L.U32 UR9, UR12, 0x7, URZ ;  /* 0x000000070c097899 */ /* 0x000fe400080006ff */
[----:B------:R-:W-:Y:S02]  /*b1f0*/  UIADD3.X UR14, UPT, UPT, UR4, 0x40004040, URZ, UP1, !UPT ;  /* 0x40004040040e7890 */ /* 0x000fe40008ffe4ff */
[----:B------:R-:W-:Y:S01]  /*b200*/  UIADD3 UR19, UPT, UPT, UR18, 0x40, URZ ;  /* 0x0000004012137890 */ /* 0x000fe2000fffe0ff */
[----:B--2---:R0:W-:Y:S01]  /*b210*/  STS.U16 [R8+UR6+0xf80], R4 ;  /* 0x000f800408007988 */ /* 0x0041e20008000406 */
[----:B------:R1:W-:Y:S06]  /*b220*/  MEMBAR.ALL.CTA ;  /* 0x0000000000007992 */ /* 0x0003ec0000008000 */
[----:B-1----:R-:W1:Y:S01]  /*b230*/  FENCE.VIEW.ASYNC.S ;  /* 0x00000000000073c6 */ /* 0x002e620000000000 */
[----:B0-----:R-:W-:-:S05]  /*b240*/  VIMNMX R4, PT, PT, R5, 0x1, !PT ;  /* 0x0000000105047848 */ /* 0x001fca0007fe0100 */
[----:B------:R-:W-:Y:S01]  /*b250*/  VIADD R7, R4, 0xffffffff ;  /* 0xffffffff04077836 */ /* 0x000fe20000000000 */
[----:B-1----:R-:W-:Y:S06]  /*b260*/  BAR.SYNC.DEFER_BLOCKING 0x0 ;  /* 0x0000000000007b1d */ /* 0x002fec0000010000 */
[----:B------:R0:W-:Y:S01]  /*b270*/  STL [R1+0x524], R7 ;  /* 0x0005240701007387 */ /* 0x0001e20000100800 */
[----:B------:R-:W-:Y:S01]  /*b280*/  ISETP.NE.U32.AND P3, PT, R7, RZ, PT ;  /* 0x000000ff0700720c */ /* 0x000fe20003f65070 */
[----:B------:R-:W-:-:S00]  /*b290*/  MEMBAR.ALL.CTA ;  /* 0x0000000000007992 */ /* 0x000fc00000008000 */
[----:B------:R-:W-:Y:S06]  /*b2a0*/  MEMBAR.ALL.GPU ;  /* 0x0000000000007992 */ /* 0x000fec000000a000 */
[----:B------:R-:W-:-:S00]  /*b2b0*/  ERRBAR ;  /* 0x00000000000079ab */ /* 0x000fc00000000000 */
[----:B------:R-:W-:Y:S08]  /*b2c0*/  CGAERRBAR ;  /* 0x00000000000075ab */ /* 0x000ff00000000000 */
[----:B------:R-:W-:Y:S06]  /*b2d0*/  UCGABAR_ARV ;  /* 0x00000000000079c7 */ /* 0x000fec0008000000 */
[----:B------:R-:W-:Y:S01]  /*b2e0*/  UCGABAR_WAIT ;  /* 0x0000000000007dc7 */ /* 0x000fe20008000000 */
[----:B------:R-:W-:Y:S01]  /*b2f0*/  CCTL.IVALL ;  /* 0x00000000ff00798f */ /* 0x000fe20002000000 */
[----:B0-----:R-:W-:Y:S05]  /*b300*/  @P2 BRA `(.L_x_13) ;  /* 0x0000000000b82947 */ /* 0x001fea0003800000 */
[----:B------:R-:W-:Y:S01]  /*b310*/  USHF.R.U32.HI UR12, URZ, 0x4, UR6 ;  /* 0x00000004ff0c7899 */ /* 0x000fe20008011606 */
[----:B------:R-:W-:Y:S01]  /*b320*/  UMOV UR4, URZ ;  /* 0x000000ff00047c82 */ /* 0x000fe20008000000 */
[----:B------:R-:W-:Y:S02]  /*b330*/  UIADD3 UR15, UPT, UPT, UR18, 0x48, URZ ;  /* 0x00000048120f7890 */ /* 0x000fe4000fffe0ff */
[----:B------:R-:W-:Y:S02]  /*b340*/  USGXT.U32 UR12, UR12, 0xe ;  /* 0x0000000e0c0c789a */ /* 0x000fe40008000000 */
[----:B------:R-:W-:Y:S02]  /*b350*/  UIADD3 UR30, UPT, UPT, UR18, 0x50, URZ ;  /* 0x00000050121e7890 */ /* 0x000fe4000fffe0ff */
[----:B------:R-:W-:Y:S02]  /*b360*/  UIADD3 UR46, UP1, UPT, UR12, 0x2, URZ ;  /* 0x000000020c2e7890 */ /* 0x000fe4000ff3e0ff */
[----:B------:R-:W-:-:S02]  /*b370*/  UIADD3 UR31, UPT, UPT, UR18, 0x58, URZ ;  /* 0x00000058121f7890 */ /* 0x000fc4000fffe0ff */
[----:B------:R-:W-:Y:S02]  /*b380*/  UIADD3.X UR47, UPT, UPT, UR4, 0x40004040, URZ, UP1, !UPT ;  /* 0x40004040042f7890 */ /* 0x000fe40008ffe4ff */
[----:B------:R-:W-:Y:S02]  /*b390*/  UIADD3 UR36, UPT, UPT, UR18, 0x60, URZ ;  /* 0x0000006012247890 */ /* 0x000fe4000fffe0ff */
[----:B------:R-:W-:Y:S02]  /*b3a0*/  UIADD3.64 UR28, UPT, UPT, UR46, 0x2, URZ ;  /* 0x000000022e1c7897 */ /* 0x000fe4000fffe0ff */
[----:B------:R-:W-:Y:S02]  /*b3b0*/  UIADD3.64 UR32, UPT, UPT, UR46, 0x4, URZ ;  /* 0x000000042e207897 */ /* 0x000fe4000fffe0ff */
[----:B------:R-:W-:Y:S02]  /*b3c0*/  UIADD3.64 UR34, UPT, UPT, UR46, 0xfe, URZ ;  /* 0x000000fe2e227897 */ /* 0x000fe4000fffe0ff */
[----:B------:R-:W-:-:S02]  /*b3d0*/  UIADD3 UR37, UPT, UPT, UR18, 0x68, URZ ;  /* 0x0000006812257890 */ /* 0x000fc4000fffe0ff */
[----:B------:R-:W-:Y:S02]  /*b3e0*/  UIADD3.64 UR38, UPT, UPT, UR46, 0x100, URZ ;  /* 0x000001002e267897 */ /* 0x000fe4000fffe0ff */
[----:B------:R-:W-:Y:S02]  /*b3f0*/  UIADD3 UR4, UPT, UPT, UR18, 0x70, URZ ;  /* 0x0000007012047890 */ /* 0x000fe4000fffe0ff */
[----:B------:R-:W-:Y:S01]  /*b400*/  UIADD3.64 UR40, UPT, UPT, UR46, 0x102, URZ ;  /* 0x000001022e287897 */ /* 0x000fe2000fffe0ff */
[----:B------:R-:W-:Y:S01]  /*b410*/  UMOV UR20, 0x0 ;  /* 0x0000000000147882 */ /* 0x000fe20000000000 */
[----:B------:R-:W-:Y:S01]  /*b420*/  UMOV UR21, 0x10100010 ;  /* 0x1010001000157882 */ /* 0x000fe20000000000 */
[----:B------:R-:W-:Y:S02]  /*b430*/  UIADD3 UR44, UPT, UPT, UR18, 0x78, URZ ;  /* 0x00000078122c7890 */ /* 0x000fe4000fffe0ff */
[----:B------:R-:W-:Y:S01]  /*b440*/  UIADD3.64 UR42, UPT, UPT, UR46, 0x104, URZ ;  /* 0x000001042e2a7897 */ /* 0x000fe2000fffe0ff */
[----:B------:R-:W-:Y:S01]  /*b450*/  UMOV UR13, 0x40004040 ;  /* 0x40004040000d7882 */ /* 0x000fe20000000000 */
[----:B------:R-:W-:Y:S01]  /*b460*/  UMOV UR22, 0x0 ;  /* 0x0000000000167882 */ /* 0x000fe20000000000 */
[----:B------:R-:W-:Y:S01]  /*b470*/  UMOV UR23, 0x10100010 ;  /* 0x1010001000177882 */ /* 0x000fe20000000000 */
[----:B------:R-:W-:Y:S01]  /*b480*/  UMOV UR26, 0x0 ;  /* 0x00000000001a7882 */ /* 0x000fe20000000000 */
[----:B------:R-:W-:Y:S01]  /*b490*/  UMOV UR27, 0x10100010 ;  /* 0x10100010001b7882 */ /* 0x000fe20000000000 */
[----:B------:R0:W-:Y:S01]  /*b4a0*/  UTCHMMA.2CTA tmem[UR19], gdesc[UR12], tmem[UR18], tmem[UR20], idesc[UR21], !UPT ;  /* 0x00ff140c130079ea */ /* 0x0001e2000fa00012 */
[----:B------:R-:W-:Y:S01]  /*b4b0*/  UMOV UR24, 0x0 ;  /* 0x0000000000187882 */ /* 0x000fe20000000000 */
[----:B------:R-:W-:Y:S01]  /*b4c0*/  UMOV UR25, 0x10100010 ;  /* 0x1010001000197882 */ /* 0x000fe20000000000 */
[----:B------:R0:W-:Y:S01]  /*b4d0*/  UTCHMMA.2CTA tmem[UR15], gdesc[UR46], tmem[UR18], tmem[UR22], idesc[UR23], UPT ;  /* 0x00ff162e0f0079ea */ /* 0x0001e2000ba00012 */
        /* <DEDUP_REMOVED lines=13> */
[----:B------:R0:W-:Y:S01]  /*b5b0*/  UTCHMMA.2CTA tmem[UR4], gdesc[UR40], tmem[UR18], tmem[UR52], idesc[UR53], UPT ;  /* 0x00ff3428040079ea */ /* 0x0001e2000ba00012 */
[----:B------:R0:W-:Y:S01]  /*b5c0*/  UTCHMMA.2CTA tmem[UR44], gdesc[UR42], tmem[UR18], tmem[UR54], idesc[UR55], UPT ;  /* 0x00ff362a2c0079ea */ /* 0x0001e2000ba00012 */
[----:B------:R0:W-:Y:S01]  /*b5d0*/  UTCBAR.2CTA.MULTICAST [UR8], URZ, UR45 ;  /* 0x000000ff080073e9 */ /* 0x0001e2000820082d */
[----:B------:R-:W-:Y:S01]  /*b5e0*/  NOP ;  /* 0x0000000000007918 */ /* 0x000fe20000000000 */
.L_x_13:
[----:B0-----:R-:W-:Y:S01]  /*b5f0*/  UMOV UR4, URZ ;  /* 0x000000ff00047c82 */ /* 0x001fe20008000000 */
[----:B------:R-:W-:Y:S01]  /*b600*/  UMOV UR12, UR11 ;  /* 0x0000000b000c7c82 */ /* 0x000fe20008000000 */
[----:B------:R-:W-:Y:S01]  /*b610*/  UMOV UR13, UR14 ;  /* 0x0000000e000d7c82 */ /* 0x000fe20008000000 */
[----:B------:R-:W-:Y:S01]  /*b620*/  IMAD.MOV.U32 R68, RZ, RZ, RZ ;  /* 0x000000ffff447224 */ /* 0x000fe200078e00ff */
[----:B------:R-:W-:Y:S06]  /*b630*/  @!P3 BRA `(.L_x_14) ;  /* 0x0000007800f8b947 */ /* 0x000fec0003800000 */
[----:B------:R-:W-:Y:S02]  /*b640*/  USHF.R.S32.HI UR14, URZ, 0x1f, UR5 ;  /* 0x0000001fff0e7899 */ /* 0x000fe40008011405 */
[----:B------:R-:W-:Y:S02]  /*b650*/  USHF.R.S32.HI UR11, URZ, 0x1f, UR9 ;  /* 0x0000001fff0b7899 */ /* 0x000fe40008011409 */
[----:B------:R-:W-:Y:S02]  /*b660*/  USHF.L.U64.HI UR15, UR5, 0x1, UR14 ;  /* 0x00000001050f7899 */ /* 0x000fe4000801020e */
[----:B------:R-:W-:Y:S02]  /*b670*/  USHF.L.U32 UR33, UR5, 0x1, URZ ;  /* 0x0000000105217899 */ /* 0x000fe400080006ff */
[----:B------:R-:W-:Y:S02]  /*b680*/  USHF.L.U32 UR32, UR9, 0x1, URZ ;  /* 0x0000000109207899 */ /* 0x000fe400080006ff */
[----:B------:R-:W-:-:S02]  /*b690*/  USHF.L.U64.HI UR14, UR9, 0x1, UR11 ;  /* 0x00000001090e7899 */ /* 0x000fc4000801020b */
[----:B------:R-:W-:Y:S02]  /*b6a0*/  UIADD3.64 UR20, UPT, UPT, UR12, 0x2, URZ ;  /* 0x000000020c147897 */ /* 0x000fe4000fffe0ff */
[----:B------:R-:W-:Y:S02]  /*b6b0*/  UIADD3.64 UR22, UPT, UPT, UR12, 0x4, URZ ;  /* 0x000000040c167897 */ /* 0x000fe4000fffe0ff */
[----:B------:R-:W-:Y:S02]  /*b6c0*/  UIADD3.64 UR24, UPT, UPT, UR12, 0xfe, URZ ;  /* 0x000000fe0c187897 */ /* 0x000fe4000fffe0ff */
[----:B------:R-:W-:Y:S02]  /*b6d0*/  UIADD3.64 UR26, UPT, UPT, UR12, 0x100, URZ ;  /* 0x000001000c1a7897 */ /* 0x000fe4000fffe0ff */
[----:B------:R-:W-:Y:S02]  /*b6e0*/  UIADD3.64 UR28, UPT, UPT, UR12, 0x102, URZ ;  /* 0x000001020c1c7897 */ /* 0x000fe4000fffe0ff */
[----:B------:R-:W-:Y:S01]  /*b6f0*/  UIADD3.64 UR30, UPT, UPT, UR12, 0x104, URZ ;  /* 0x000001040c1e7897 */ /* 0x000fe2000fffe0ff */
[----:B------:R-:W-:Y:S01]  /*b700*/  UMOV UR9, 0x1 ;  /* 0x0000000100097882 */ /* 0x000fe20000000000 */
[----:B------:R-:W-:-:S10]  /*b710*/  UMOV UR5, URZ ;  /* 0x000000ff00057c82 */ /* 0x000fd40008000000 */
.L_x_17:
[----:B------:R0:W-:Y:S01]  /*b720*/  STL [R1+0x5e0], R60 ;  /* 0x0005e03c01007387 */ /* 0x0001e20000100800 */
[----:B------:R-:W1:Y:S03]  /*b730*/  LDC R83, c[0x0][0x3a0] ;  /* 0x0000e800ff537b82 */ /* 0x000e660000000800 */
[----:B0-----:R-:W2:Y:S04]  /*b740*/  LDL.LU R60, [R1+0x48] ;  /* 0x00004800013c7983 */ /* 0x001ea80000300800 */
[----:B------:R0:W-:Y:S04]  /*b750*/  STL [R1+0x5dc], R76 ;  /* 0x0005dc4c01007387 */ /* 0x0001e80000100800 */
[----:B0-----:R-:W3:Y:S04]  /*b760*/  LDL.LU R76, [R1+0x40] ;  /* 0x00004000014c7983 */ /* 0x001ee80000300800 */
[----:B------:R-:W-:Y:S04]  /*b770*/  STL [R1+0x5d8], R61 ;  /* 0x0005d83d01007387 */ /* 0x000fe80000100800 */
[----:B------:R0:W-:Y:S04]  /*b780*/  STL [R1+0x5d4], R75 ;  /* 0x0005d44b01007387 */ /* 0x0001e80000100800 */
[----:B0-----:R-:W4:Y:S04]  /*b790*/  LDL.LU R75, [R1+0x30] ;  /* 0x00003000014b7983 */ /* 0x001f280000300800 */
[----:B------:R-:W-:Y:S04]  /*b7a0*/  STL [R1+0x5d0], R62 ;  /* 0x0005d03e01007387 */ /* 0x000fe80000100800 */
[----:B------:R-:W-:Y:S04]  /*b7b0*/  STL [R1+0x5cc], R74 ;  /* 0x0005cc4a01007387 */ /* 0x000fe80000100800 */
[----:B------:R0:W-:Y:S04]  /*b7c0*/  STL [R1+0x5c8], R63 ;  /* 0x0005c83f01007387 */ /* 0x0001e80000100800 */
[----:B0-----:R-:W2:Y:S04]  /*b7d0*/  LDL.LU R63, [R1+0x3c] ;  /* 0x00003c00013f7983 */ /* 0x001ea80000300800 */
[----:B------:R-:W-:Y:S04]  /*b7e0*/  STL [R1+0x5c4], R73 ;  /* 0x0005c44901007387 */ /* 0x000fe80000100800 */
[----:B------:R-:W-:Y:S04]  /*b7f0*/  STL [R1+0x5c0], R64 ;  /* 0x0005c04001007387 */ /* 0x000fe80000100800 */
[----:B------:R0:W-:Y:S04]  /*b800*/  STL [R1+0x5bc], R72 ;  /* 0x0005bc4801007387 */ /* 0x0001e80000100800 */
[----:B0-----:R-:W2:Y:S04]  /*b810*/  LDL.LU R72, [R1+0x38] ;  /* 0x0000380001487983 */ /* 0x001ea80000300800 */
[----:B------:R-:W-:Y:S04]  /*b820*/  STL [R1+0x5b8], R65 ;  /* 0x0005b84101007387 */ /* 0x000fe80000100800 */
[----:B------:R-:W-:Y:S04]  /*b830*/  STL [R1+0x5b4], R71 ;  /* 0x0005b44701007387 */ /* 0x000fe80000100800 */
[----:B------:R0:W-:Y:S04]  /*b840*/  STL [R1+0x5b0], R66 ;  /* 0x0005b04201007387 */ /* 0x0001e80000100800 */
[----:B0-----:R-:W3:Y:S01]  /*b850*/  LDL.LU R66, [R1+0x2c] ;  /* 0x00002c0001427983 */ /* 0x001ee20000300800 */
[----:B------:R-:W-:Y:S01]  /*b860*/  VIADD R68, R68, 0x1 ;  /* 0x0000000144447836 */ /* 0x000fe20000000000 */
[----:B------:R-:W-:-:S02]  /*b870*/  IADD3 R2, P3, PT, R2, UR32, RZ ;  /* 0x0000002002027c10 */ /* 0x000fc4000ff7e0ff */
[----:B------:R-:W-:Y:S01]  /*b880*/  PRMT R82, RZ, 0x7610, R82 ;  /* 0x00007610ff527816 */ /* 0x000fe20000000052 */
[----:B-1----:R-:W-:Y:S01]  /*b890*/  IMAD R83, R68, -0x80, R83 ;  /* 0xffffff8044537824 */ /* 0x002fe200078e0253 */
[----:B------:R-:W-:Y:S01]  /*b8a0*/  IADD3.X R0, PT, PT, R0, UR14, RZ, P3, !PT ;  /* 0x0000000e00007c10 */ /* 0x000fe20009ffe4ff */
[----:B------:R0:W-:Y:S03]  /*b8b0*/  STL [R1+0x5ac], R70 ;  /* 0x0005ac4601007387 */ /* 0x0001e60000100800 */
[C---:B------:R-:W-:Y:S01]  /*b8c0*/  ISETP.GT.AND P2, PT, R83.reuse, RZ, PT ;  /* 0x000000ff5300720c */ /* 0x040fe20003f44270 */
[----:B------:R-:W-:Y:S01]  /*b8d0*/  STL [R1+0x5a8], R67 ;  /* 0x0005a84301007387 */ /* 0x000fe20000100800 */
[----:B------:R-:W-:-:S03]  /*b8e0*/  ISETP.GT.AND P3, PT, R83, 0x1, PT ;  /* 0x000000015300780c */ /* 0x000fc60003f64270 */
[----:B------:R-:W-:Y:S01]  /*b8f0*/  STL [R1+0x5a4], R69 ;  /* 0x0005a44501007387 */ /* 0x000fe20000100800 */
[----:B------:R-:W-:-:S03]  /*b900*/  PRMT R84, RZ, 0x7610, R84 ;  /* 0x00007610ff547816 */ /* 0x000fc60000000054 */
[----:B------:R-:W-:Y:S04]  /*b910*/  STL [R1+0x5a0], R3 ;  /* 0x0005a00301007387 */ /* 0x000fe80000100800 */
[----:B------:R-:W-:Y:S02]  /*b920*/  @P2 IMAD.MOV.U32 R4, RZ, RZ, R2 ;  /* 0x000000ffff042224 */ /* 0x000fe400078e0002 */
[----:B------:R-:W-:-:S05]  /*b930*/  @P2 IMAD.MOV.U32 R5, RZ, RZ, R0 ;  /* 0x000000ffff052224 */ /* 0x000fca00078e0000 */
[----:B------:R1:W3:Y:S01]  /*b940*/  @P2 LDG.E.U16 R82, desc[UR16][R4.64] ;  /* 0x0000001004522981 */ /* 0x0002e2000c1e1500 */
[----:B----4-:R-:W-:-:S05]  /*b950*/  IADD3 R75, P5, PT, R75, UR32, RZ ;  /* 0x000000204b4b7c10 */ /* 0x010fca000ffbe0ff */
[----:B------:R4:W-:Y:S01]  /*b960*/  STL [R1+0x30], R75 ;  /* 0x0000304b01007387 */ /* 0x0009e20000100800 */
[----:B-1----:R-:W-:Y:S01]  /*b970*/  @P3 IMAD.MOV.U32 R4, RZ, RZ, R75 ;  /* 0x000000ffff043224 */ /* 0x002fe200078e004b */
[----:B--2---:R-:W-:Y:S02]  /*b980*/  IADD3 R72, P6, PT, R72, UR32, RZ ;  /* 0x0000002048487c10 */ /* 0x004fe4000ffde0ff */
[----:B---3--:R-:W-:Y:S02]  /*b990*/  IADD3.X R66, PT, PT, R66, UR14, RZ, P5, !PT ;  /* 0x0000000e42427c10 */ /* 0x008fe4000affe4ff */
[----:B------:R-:W-:-:S03]  /*b9a0*/  IADD3 R76, P5, PT, R76, UR32, RZ ;  /* 0x000000204c4c7c10 */ /* 0x000fc6000ffbe0ff */
[----:B------:R1:W-:Y:S01]  /*b9b0*/  STL [R1+0x2c], R66 ;  /* 0x00002c4201007387 */ /* 0x0003e20000100800 */
[----:B------:R-:W-:-:S03]  /*b9c0*/  @P3 IMAD.MOV.U32 R5, RZ, RZ, R66 ;  /* 0x000000ffff053224 */ /* 0x000fc600078e0042 */
[----:B0-----:R-:W2:Y:S04]  /*b9d0*/  LDL.LU R70, [R1+0x44] ;  /* 0x0000440001467983 */ /* 0x001ea80000300800 */
[----:B------:R0:W-:Y:S04]  /*b9e0*/  STL [R1+0x38], R72 ;  /* 0x0000384801007387 */ /* 0x0001e80000100800 */
[----:B----4-:R-:W3:Y:S04]  /*b9f0*/  LDL.LU R75, [R1+0x50] ;  /* 0x00005000014b7983 */ /* 0x010ee80000300800 */
[----:B------:R-:W-:Y:S04]  /*ba00*/  STL [R1+0x40], R76 ;  /* 0x0000404c01007387 */ /* 0x000fe80000100800 */
[----:B-1----:R-:W4:Y:S04]  /*ba10*/  LDL.LU R66, [R1+0x58] ;  /* 0x0000580001427983 */ /* 0x002f280000300800 */
[----:B------:R1:W3:Y:S04]  /*ba20*/  @P3 LDG.E.U16 R84, desc[UR16][R4.64] ;  /* 0x0000001004543981 */ /* 0x0002e8000c1e1500 */
[----:B------:R-:W3:Y:S01]  /*ba30*/  LDL.LU R5, [R1+0x34] ;  /* 0x0000340001057983 */ /* 0x000ee20000300800 */
[----:B------:R-:W-:-:S02]  /*ba40*/  ISETP.GT.AND P4, PT, R83, 0x2, PT ;  /* 0x000000025300780c */ /* 0x000fc40003f84270 */
[C---:B------:R-:W-:Y:S02]  /*ba50*/  ISETP.GT.AND P2, PT, R83.reuse, 0x3, PT ;  /* 0x000000035300780c */ /* 0x040fe40003f44270 */
[----:B------:R-:W-:Y:S02]  /*ba60*/  PRMT R80, RZ, 0x7610, R80 ;  /* 0x00007610ff507816 */ /* 0x000fe40000000050 */
[----:B------:R-:W-:Y:S02]  /*ba70*/  ISETP.GT.AND P3, PT, R83, 0x4, PT ;  /* 0x000000045300780c */ /* 0x000fe40003f64270 */
[----:B------:R-:W-:Y:S02]  /*ba80*/  IADD3.X R63, PT, PT, R63, UR14, RZ, P5, !PT ;  /* 0x0000000e3f3f7c10 */ /* 0x000fe4000affe4ff */
[----:B------:R-:W-:-:S03]  /*ba90*/  IADD3 R60, P5, PT, R60, UR32, RZ ;  /* 0x000000203c3c7c10 */ /* 0x000fc6000ffbe0ff */
[----:B-1----:R-:W-:Y:S01]  /*baa0*/  @P4 IMAD.MOV.U32 R4, RZ, RZ, R72 ;  /* 0x000000ffff044224 */ /* 0x002fe200078e0048 */
[----:B------:R-:W-:Y:S02]  /*bab0*/  PRMT R81, RZ, 0x7610, R81 ;  /* 0x00007610ff517816 */ /* 0x000fe40000000051 */
[----:B------:R-:W-:Y:S02]  /*bac0*/  PRMT R79, RZ, 0x7610, R79 ;  /* 0x00007610ff4f7816 */ /* 0x000fe4000000004f */
[----:B--2---:R-:W-:Y:S02]  /*bad0*/  IADD3.X R70, PT, PT, R70, UR14, RZ, P5, !PT ;  /* 0x0000000e46467c10 */ /* 0x004fe4000affe4ff */
[----:B----4-:R-:W-:Y:S02]  /*bae0*/  IADD3 R66, P5, PT, R66, UR32, RZ ;  /* 0x0000002042427c10 */ /* 0x010fe4000ffbe0ff */
[----:B---3--:R-:W-:-:S05]  /*baf0*/  IADD3.X R5, PT, PT, R5, UR14, RZ, P6, !PT ;  /* 0x0000000e05057c10 */ /* 0x008fca000b7fe4ff */
[----:B------:R1:W-:Y:S04]  /*bb00*/  STL [R1+0x34], R5 ;  /* 0x0000340501007387 */ /* 0x0003e80000100800 */
[----:B------:R2:W5:Y:S01]  /*bb10*/  @P4 LDG.E.U16 R80, desc[UR16][R4.64] ;  /* 0x0000001004504981 */ /* 0x000562000c1e1500 */
[----:B------:R-:W-:-:S03]  /*bb20*/  IADD3 R75, P6, PT, R75, UR32, RZ ;  /* 0x000000204b4b7c10 */ /* 0x000fc6000ffde0ff */
[----:B------:R3:W-:Y:S04]  /*bb30*/  STL [R1+0x3c], R63 ;  /* 0x00003c3f01007387 */ /* 0x0007e80000100800 */
[----:B0-----:R-:W4:Y:S01]  /*bb40*/  LDL.LU R72, [R1+0x54] ;  /* 0x0000540001487983 */ /* 0x001f220000300800 */
[----:B--2---:R-:W-:Y:S02]  /*bb50*/  @P2 IMAD.MOV.U32 R4, RZ, RZ, R76 ;  /* 0x000000ffff042224 */ /* 0x004fe400078e004c */
[----:B-1----:R-:W-:Y:S02]  /*bb60*/  @P2 IMAD.MOV.U32 R5, RZ, RZ, R63 ;  /* 0x000000ffff052224 */ /* 0x002fe400078e003f */
[----:B---3--:R-:W2:Y:S04]  /*bb70*/  LDL.LU R63, [R1+0x60] ;  /* 0x00006000013f7983 */ /* 0x008ea80000300800 */
[----:B------:R-:W-:Y:S04]  /*bb80*/  STL [R1+0x48], R60 ;  /* 0x0000483c01007387 */ /* 0x000fe80000100800 */
[----:B------:R0:W5:Y:S04]  /*bb90*/  @P2 LDG.E.U16 R81, desc[UR16][R4.64] ;  /* 0x0000001004512981 */ /* 0x000168000c1e1500 */
[----:B------:R1:W-:Y:S01]  /*bba0*/  STL [R1+0x44], R70 ;  /* 0x0000444601007387 */ /* 0x0003e20000100800 */
[----:B0-----:R-:W-:-:S02]  /*bbb0*/  @P3 IMAD.MOV.U32 R4, RZ, RZ, R60 ;  /* 0x000000ffff043224 */ /* 0x001fc400078e003c */
[----:B------:R-:W-:Y:S02]  /*bbc0*/  @P3 IMAD.MOV.U32 R5, RZ, RZ, R70 ;  /* 0x000000ffff053224 */ /* 0x000fe400078e0046 */
[----:B-1----:R-:W3:Y:S04]  /*bbd0*/  LDL.LU R70, [R1+0x5c] ;  /* 0x00005c0001467983 */ /* 0x002ee80000300800 */
[----:B------:R-:W-:Y:S04]  /*bbe0*/  STL [R1+0x50], R75 ;  /* 0x0000504b01007387 */ /* 0x000fe80000100800 */
[----:B------:R-:W3:Y:S04]  /*bbf0*/  LDL.LU R76, [R1+0x68] ;  /* 0x00006800014c7983 */ /* 0x000ee80000300800 */
[----:B------:R-:W-:Y:S04]  /*bc00*/  STL [R1+0x58], R66 ;  /* 0x0000584201007387 */ /* 0x000fe80000100800 */
[----:B------:R-:W3:Y:S04]  /*bc10*/  LDL.LU R60, [R1+0x70] ;  /* 0x00007000013c7983 */ /* 0x000ee80000300800 */
[----:B------:R0:W5:Y:S04]  /*bc20*/  @P3 LDG.E.U16 R79, desc[UR16][R4.64] ;  /* 0x00000010044f3981 */ /* 0x000168000c1e1500 */
[----:B------:R-:W3:Y:S01]  /*bc30*/  LDL.LU R5, [R1+0x4c] ;  /* 0x00004c0001057983 */ /* 0x000ee20000300800 */
[----:B------:R-:W-:-:S02]  /*bc40*/  ISETP.GT.AND P4, PT, R83, 0x5, PT ;  /* 0x000000055300780c */ /* 0x000fc40003f84270 */
[C---:B------:R-:W-:Y:S02]  /*bc50*/  ISETP.GT.AND P2, PT, R83.reuse, 0x6, PT ;  /* 0x000000065300780c */ /* 0x040fe40003f44270 */
[----:B------:R-:W-:Y:S02]  /*bc60*/  PRMT R6, RZ, 0x7610, R6 ;  /* 0x00007610ff067816 */ /* 0x000fe40000000006 */
[----:B------:R-:W-:Y:S02]  /*bc70*/  ISETP.GT.AND P3, PT, R83, 0x7, PT ;  /* 0x000000075300780c */ /* 0x000fe40003f64270 */
[----:B------:R-:W-:-:S05]  /*bc80*/  PRMT R7, RZ, 0x7610, R7 ;  /* 0x00007610ff077816 */ /* 0x000fca0000000007 */
[----:B0-----:R-:W-:Y:S01]  /*bc90*/  @P4 IMAD.MOV.U32 R4, RZ, RZ, R75 ;  /* 0x000000ffff044224 */ /* 0x001fe200078e004b */
[----:B------:R-:W-:Y:S02]  /*bca0*/  PRMT R56, RZ, 0x7610, R56 ;  /* 0x00007610ff387816 */ /* 0x000fe40000000038 */
[----:B----4-:R-:W-:Y:S02]  /*bcb0*/  IADD3.X R72, PT, PT, R72, UR14, RZ, P5, !PT ;  /* 0x0000000e48487c10 */ /* 0x010fe4000affe4ff */
[----:B--2---:R-:W-:-:S04]  /*bcc0*/  IADD3 R63, P5, PT, R63, UR32, RZ ;  /* 0x000000203f3f7c10 */ /* 0x004fc8000ffbe0ff */
[----:B---3--:R-:W-:Y:S02]  /*bcd0*/  IADD3.X R70, PT, PT, R70, UR14, RZ, P5, !PT ;  /* 0x0000000e46467c10 */ /* 0x008fe4000affe4ff */
[----:B------:R-:W-:Y:S02]  /*bce0*/  IADD3 R60, P5, PT, R60, UR32, RZ ;  /* 0x000000203c3c7c10 */ /* 0x000fe4000ffbe0ff */
[----:B------:R-:W-:-:S05]  /*bcf0*/  IADD3.X R5, PT, PT, R5, UR14, RZ, P6, !PT ;  /* 0x0000000e05057c10 */ /* 0x000fca000b7fe4ff */
[----:B------:R0:W-:Y:S04]  /*bd00*/  STL [R1+0x4c], R5 ;  /* 0x00004c0501007387 */ /* 0x0001e80000100800 */
[----:B------:R1:W5:Y:S01]  /*bd10*/  @P4 LDG.E.U16 R6, desc[UR16][R4.64] ;  /* 0x0000001004064981 */ /* 0x000362000c1e1500 */
[----:B------:R-:W-:-:S03]  /*bd20*/  IADD3 R76, P6, PT, R76, UR32, RZ ;  /* 0x000000204c4c7c10 */ /* 0x000fc6000ffde0ff */
[----:B------:R2:W-:Y:S01]  /*bd30*/  STL [R1+0x54], R72 ;  /* 0x0000544801007387 */ /* 0x0005e20000100800 */
[----:B-1----:R-:W-:Y:S02]  /*bd40*/  @P2 IMAD.MOV.U32 R4, RZ, RZ, R66 ;  /* 0x000000ffff042224 */ /* 0x002fe400078e0042 */
[----:B0-----:R-:W-:Y:S02]  /*bd50*/  @P2 IMAD.MOV.U32 R5, RZ, RZ, R72 ;  /* 0x000000ffff052224 */ /* 0x001fe400078e0048 */
[----:B--2---:R-:W2:Y:S04]  /*bd60*/  LDL.LU R72, [R1+0x6c] ;  /* 0x00006c0001487983 */ /* 0x004ea80000300800 */
[----:B------:R-:W3:Y:S04]  /*bd70*/  LDL.LU R66, [R1+0x78] ;  /* 0x0000780001427983 */ /* 0x000ee80000300800 */
[----:B------:R-:W-:Y:S04]  /*bd80*/  STL [R1+0x60], R63 ;  /* 0x0000603f01007387 */ /* 0x000fe80000100800 */
[----:B------:R0:W5:Y:S04]  /*bd90*/  @P2 LDG.E.U16 R7, desc[UR16][R4.64] ;  /* 0x0000001004072981 */ /* 0x000168000c1e1500 */
[----:B------:R1:W-:Y:S01]  /*bda0*/  STL [R1+0x5c], R70 ;  /* 0x00005c4601007387 */ /* 0x0003e20000100800 */
[----:B0-----:R-:W-:-:S02]  /*bdb0*/  @P3 IMAD.MOV.U32 R4, RZ, RZ, R63 ;  /* 0x000000ffff043224 */ /* 0x001fc400078e003f */
[----:B------:R-:W-:Y:S02]  /*bdc0*/  @P3 IMAD.MOV.U32 R5, RZ, RZ, R70 ;  /* 0x000000ffff053224 */ /* 0x000fe400078e0046 */
[----:B-1----:R-:W4:Y:S04]  /*bdd0*/  LDL.LU R70, [R1+0x74] ;  /* 0x0000740001467983 */ /* 0x002f280000300800 */
[----:B------:R-:W-:Y:S04]  /*bde0*/  STL [R1+0x68], R76 ;  /* 0x0000684c01007387 */ /* 0x000fe80000100800 */
[----:B------:R-:W4:Y:S04]  /*bdf0*/  LDL.LU R75, [R1+0x80] ;  /* 0x00008000014b7983 */ /* 0x000f280000300800 */
[----:B------:R-:W-:Y:S04]  /*be00*/  STL [R1+0x70], R60 ;  /* 0x0000703c01007387 */ /* 0x000fe80000100800 */
[----:B------:R-:W4:Y:S04]  /*be10*/  LDL.LU R63, [R1+0x88] ;  /* 0x00008800013f7983 */ /* 0x000f280000300800 */
[----:B------:R0:W5:Y:S04]  /*be20*/  @P3 LDG.E.U16 R56, desc[UR16][R4.64] ;  /* 0x0000001004383981 */ /* 0x000168000c1e1500 */
[----:B------:R-:W4:Y:S01]  /*be30*/  LDL.LU R5, [R1+0x64] ;  /* 0x0000640001057983 */ /* 0x000f220000300800 */
[----:B------:R-:W-:-:S02]  /*be40*/  ISETP.GT.AND P4, PT, R83, 0x8, PT ;  /* 0x000000085300780c */ /* 0x000fc40003f84270 */
[C---:B------:R-:W-:Y:S02]  /*be50*/  ISETP.GT.AND P2, PT, R83.reuse, 0x9, PT ;  /* 0x000000095300780c */ /* 0x040fe40003f44270 */
[----:B------:R-:W-:Y:S02]  /*be60*/  PRMT R8, RZ, 0x7610, R8 ;  /* 0x00007610ff087816 */ /* 0x000fe40000000008 */
[----:B------:R-:W-:Y:S02]  /*be70*/  ISETP.GT.AND P3, PT, R83, 0xa, PT ;  /* 0x0000000a5300780c */ /* 0x000fe40003f64270 */
[----:B------:R-:W-:-:S05]  /*be80*/  PRMT R55, RZ, 0x7610, R55 ;  /* 0x00007610ff377816 */ /* 0x000fca0000000037 */
[----:B0-----:R-:W-:Y:S01]  /*be90*/  @P4 IMAD.MOV.U32 R4, RZ, RZ, R76 ;  /* 0x000000ffff044224 */ /* 0x001fe200078e004c */
[----:B------:R-:W-:Y:S02]  /*bea0*/  PRMT R54, RZ, 0x7610, R54 ;  /* 0x00007610ff367816 */ /* 0x000fe40000000036 */
[----:B--2---:R-:W-:Y:S02]  /*beb0*/  IADD3.X R72, PT, PT, R72, UR14, RZ, P5, !PT ;  /* 0x0000000e48487c10 */ /* 0x004fe4000affe4ff */
[----:B---3--:R-:W-:-:S04]  /*bec0*/  IADD3 R66, P5, PT, R66, UR32, RZ ;  /* 0x0000002042427c10 */ /* 0x008fc8000ffbe0ff */
[----:B----4-:R-:W-:Y:S02]  /*bed0*/  IADD3.X R70, PT, PT, R70, UR14, RZ, P5, !PT ;  /* 0x0000000e46467c10 */ /* 0x010fe4000affe4ff */
        /* <DEDUP_REMOVED lines=400> */
[----:B------:R0:W-:Y:S04]  /*d7e0*/  STL [R1+0x2a0], R75 ;  /* 0x0002a04b01007387 */ /* 0x0001e80000100800 */
        /* <DEDUP_REMOVED lines=10> */
[----:B-1----:R-:W-:Y:S01]  /*d890*/  @P4 IMAD.MOV.U32 R4, RZ, RZ, R75 ;  /* 0x000000ffff044224 */ /* 0x002fe200078e004b */
        /* <DEDUP_REMOVED lines=9> */
[----:B------:R3:W-:Y:S04]  /*d930*/  STL [R1+0x2a4], R72 ;  /* 0x0002a44801007387 */ /* 0x0007e80000100800 */
[----:B0-----:R-:W4:Y:S01]  /*d940*/  LDL.LU R75, [R1+0x2bc] ;  /* 0x0002bc00014b7983 */ /* 0x001f220000300800 */
[----:B--2---:R-:W-:Y:S02]  /*d950*/  @P2 IMAD.MOV.U32 R4, RZ, RZ, R63 ;  /* 0x000000ffff042224 */ /* 0x004fe400078e003f */
[----:B-1----:R-:W-:Y:S01]  /*d960*/  @P2 IMAD.MOV.U32 R5, RZ, RZ, R72 ;  /* 0x000000ffff052224 */ /* 0x002fe200078e0048 */
[----:B------:R-:W2:Y:S04]  /*d970*/  LDL.LU R63, [R1+0x2c8] ;  /* 0x0002c800013f7983 */ /* 0x000ea80000300800 */
[----:B------:R0:W-:Y:S04]  /*d980*/  STL [R1+0x2b0], R60 ;  /* 0x0002b03c01007387 */ /* 0x0001e80000100800 */
[----:B------:R1:W5:Y:S04]  /*d990*/  @P2 LDG.E.U16 R28, desc[UR16][R4.64] ;  /* 0x00000010041c2981 */ /* 0x000368000c1e1500 */
[----:B------:R0:W-:Y:S04]  /*d9a0*/  STL [R1+0x2ac], R70 ;  /* 0x0002ac4601007387 */ /* 0x0001e80000100800 */
[----:B---3--:R-:W3:Y:S01]  /*d9b0*/  LDL.LU R72, [R1+0x2c4] ;  /* 0x0002c40001487983 */ /* 0x008ee20000300800 */
[----:B-1----:R-:W-:-:S02]  /*d9c0*/  @P3 IMAD.MOV.U32 R4, RZ, RZ, R60 ;  /* 0x000000ffff043224 */ /* 0x002fc400078e003c */
[----:B------:R-:W-:Y:S01]  /*d9d0*/  @P3 IMAD.MOV.U32 R5, RZ, RZ, R70 ;  /* 0x000000ffff053224 */ /* 0x000fe200078e0046 */
[----:B------:R-:W-:Y:S04]  /*d9e0*/  STL [R1+0x2b8], R76 ;  /* 0x0002b84c01007387 */ /* 0x000fe80000100800 */
[----:B0-----:R-:W3:Y:S04]  /*d9f0*/  LDL.LU R60, [R1+0x2d0] ;  /* 0x0002d000013c7983 */ /* 0x001ee80000300800 */
        /* <DEDUP_REMOVED lines=24> */
[----:B------:R0:W5:Y:S04]  /*db80*/  @P2 LDG.E.U16 R34, desc[UR16][R4.64] ;  /* 0x0000001004222981 */ /* 0x000168000c1e1500 */
[----:B------:R-:W-:Y:S04]  /*db90*/  STL [R1+0x2c8], R63 ;  /* 0x0002c83f01007387 */ /* 0x000fe80000100800 */
[----:B------:R1:W-:Y:S01]  /*dba0*/  STL [R1+0x2c4], R72 ;  /* 0x0002c44801007387 */ /* 0x0003e20000100800 */
[----:B0-----:R-:W-:-:S02]  /*dbb0*/  @P3 IMAD.MOV.U32 R4, RZ, RZ, R63 ;  /* 0x000000ffff043224 */ /* 0x001fc400078e003f */
[----:B------:R-:W-:-:S05]  /*dbc0*/  @P3 IMAD.MOV.U32 R5, RZ, RZ, R72 ;  /* 0x000000ffff053224 */ /* 0x000fca00078e0048 */
[----:B------:R0:W5:Y:S04]  /*dbd0*/  @P3 LDG.E.U16 R30, desc[UR16][R4.64] ;  /* 0x00000010041e3981 */ /* 0x000168000c1e1500 */
[----:B-1----:R-:W4:Y:S04]  /*dbe0*/  LDL.LU R72, [R1+0x2dc] ;  /* 0x0002dc0001487983 */ /* 0x002f280000300800 */
[----:B------:R1:W-:Y:S01]  /*dbf0*/  STL [R1+0x2d0], R60 ;  /* 0x0002d03c01007387 */ /* 0x0003e20000100800 */
[----:B0-----:R-:W-:-:S03]  /*dc00*/  IMAD.MOV.U32 R5, RZ, RZ, R60 ;  /* 0x000000ffff057224 */ /* 0x001fc600078e003c */
[----:B------:R-:W4:Y:S04]  /*dc10*/  LDL.LU R76, [R1+0x2e8] ;  /* 0x0002e800014c7983 */ /* 0x000f280000300800 */
[----:B------:R-:W-:Y:S04]  /*dc20*/  STL [R1+0x2d8], R70 ;  /* 0x0002d84601007387 */ /* 0x000fe80000100800 */
[----:B------:R-:W4:Y:S04]  /*dc30*/  LDL.LU R63, [R1+0x2f0] ;  /* 0x0002f000013f7983 */ /* 0x000f280000300800 */
[----:B-1----:R-:W4:Y:S04]  /*dc40*/  LDL.LU R60, [R1+0x5e0] ;  /* 0x0005e000013c7983 */ /* 0x002f280000300800 */
[----:B------:R-:W4:Y:S01]  /*dc50*/  LDL.LU R4, [R1+0x2cc] ;  /* 0x0002cc0001047983 */ /* 0x000f220000300800 */
[----:B------:R-:W-:-:S02]  /*dc60*/  ISETP.GT.AND P4, PT, R83, 0x35, PT ;  /* 0x000000355300780c */ /* 0x000fc40003f84270 */
[C---:B------:R-:W-:Y:S02]  /*dc70*/  ISETP.GT.AND P2, PT, R83.reuse, 0x36, PT ;  /* 0x000000365300780c */ /* 0x040fe40003f44270 */
[----:B------:R-:W-:Y:S02]  /*dc80*/  PRMT R33, RZ, 0x7610, R33 ;  /* 0x00007610ff217816 */ /* 0x000fe40000000021 */
[----:B------:R-:W-:Y:S02]  /*dc90*/  ISETP.GT.AND P3, PT, R83, 0x37, PT ;  /* 0x000000375300780c */ /* 0x000fe40003f64270 */
[----:B------:R-:W-:Y:S02]  /*dca0*/  PRMT R31, RZ, 0x7610, R31 ;  /* 0x00007610ff1f7816 */ /* 0x000fe4000000001f */
[----:B------:R-:W-:Y:S02]  /*dcb0*/  PRMT R32, RZ, 0x7610, R32 ;  /* 0x00007610ff207816 */ /* 0x000fe40000000020 */
[----:B--2---:R-:W-:-:S02]  /*dcc0*/  IADD3.X R75, PT, PT, R75, UR14, RZ, P5, !PT ;  /* 0x0000000e4b4b7c10 */ /* 0x004fc4000affe4ff */
[----:B---3--:R-:W-:-:S04]  /*dcd0*/  IADD3 R66, P5, PT, R66, UR32, RZ ;  /* 0x0000002042427c10 */ /* 0x008fc8000ffbe0ff */
[----:B----4-:R-:W-:Y:S02]  /*dce0*/  IADD3.X R72, PT, PT, R72, UR14, RZ, P5, !PT ;  /* 0x0000000e48487c10 */ /* 0x010fe4000affe4ff */
[----:B------:R-:W-:-:S04]  /*dcf0*/  IADD3.X R4, PT, PT, R4, UR14, RZ, P6, !PT ;  /* 0x0000000e04047c10 */ /* 0x000fc8000b7fe4ff */
[-C--:B------:R-:W-:Y:S01]  /*dd00*/  @P4 LOP3.LUT R5, R5, R4.reuse, RZ, 0x3c, !PT ;  /* 0x0000000405054212 */ /* 0x080fe200078e3cff */
[----:B------:R0:W-:Y:S03]  /*dd10*/  STL [R1+0x2cc], R4 ;  /* 0x0002cc0401007387 */ /* 0x0001e60000100800 */
[----:B0-----:R-:W-:-:S04]  /*dd20*/  @P4 LOP3.LUT R4, R5, R4, RZ, 0x3c, !PT ;  /* 0x0000000405044212 */ /* 0x001fc800078e3cff */
[----:B------:R-:W-:-:S05]  /*dd30*/  @P4 LOP3.LUT R5, R5, R4, RZ, 0x3c, !PT ;  /* 0x0000000405054212 */ /* 0x000fca00078e3cff */
[----:B------:R0:W5:Y:S01]  /*dd40*/  @P4 LDG.E.U16 R33, desc[UR16][R4.64] ;  /* 0x0000001004214981 */ /* 0x000162000c1e1500 */
[----:B------:R-:W-:-:S03]  /*dd50*/  IADD3 R76, P6, PT, R76, UR32, RZ ;  /* 0x000000204c4c7c10 */ /* 0x000fc6000ffde0ff */
[----:B------:R1:W-:Y:S01]  /*dd60*/  STL [R1+0x2d4], R75 ;  /* 0x0002d44b01007387 */ /* 0x0003e20000100800 */
[----:B0-----:R-:W-:Y:S02]  /*dd70*/  @P2 IMAD.MOV.U32 R4, RZ, RZ, R70 ;  /* 0x000000ffff042224 */ /* 0x001fe400078e0046 */
[----:B------:R-:W-:Y:S02]  /*dd80*/  @P2 IMAD.MOV.U32 R5, RZ, RZ, R75 ;  /* 0x000000ffff052224 */ /* 0x000fe400078e004b */
[----:B-1----:R-:W2:Y:S01]  /*dd90*/  LDL.LU R75, [R1+0x2ec] ;  /* 0x0002ec00014b7983 */ /* 0x002ea20000300800 */
[----:B------:R-:W-:-:S03]  /*dda0*/  IADD3 R63, P5, PT, R63, UR32, RZ ;  /* 0x000000203f3f7c10 */ /* 0x000fc6000ffbe0ff */
[----:B------:R0:W5:Y:S04]  /*ddb0*/  @P2 LDG.E.U16 R31, desc[UR16][R4.64] ;  /* 0x00000010041f2981 */ /* 0x000168000c1e1500 */
[----:B------:R-:W3:Y:S04]  /*ddc0*/  LDL.LU R70, [R1+0x2f8] ;  /* 0x0002f80001467983 */ /* 0x000ee80000300800 */
[----:B------:R1:W-:Y:S01]  /*ddd0*/  STL [R1+0x2e0], R66 ;  /* 0x0002e04201007387 */ /* 0x0003e20000100800 */
[----:B0-----:R-:W-:Y:S02]  /*dde0*/  @P3 IMAD.MOV.U32 R4, RZ, RZ, R66 ;  /* 0x000000ffff043224 */ /* 0x001fe400078e0042 */
[----:B------:R-:W-:Y:S01]  /*ddf0*/  @P3 IMAD.MOV.U32 R5, RZ, RZ, R72 ;  /* 0x000000ffff053224 */ /* 0x000fe200078e0048 */
[----:B------:R0:W-:Y:S04]  /*de00*/  STL [R1+0x2dc], R72 ;  /* 0x0002dc4801007387 */ /* 0x0001e80000100800 */
[----:B------:R4:W5:Y:S04]  /*de10*/  @P3 LDG.E.U16 R32, desc[UR16][R4.64] ;  /* 0x0000001004203981 */ /* 0x000968000c1e1500 */
[----:B-1----:R-:W3:Y:S04]  /*de20*/  LDL.LU R66, [R1+0x300] ;  /* 0x0003000001427983 */ /* 0x002ee80000300800 */
[----:B------:R1:W-:Y:S01]  /*de30*/  STL [R1+0x2e8], R76 ;  /* 0x0002e84c01007387 */ /* 0x0003e20000100800 */
[----:B----4-:R-:W-:-:S03]  /*de40*/  IMAD.MOV.U32 R5, RZ, RZ, R76 ;  /* 0x000000ffff057224 */ /* 0x010fc600078e004c */
[----:B0-----:R-:W4:Y:S04]  /*de50*/  LDL.LU R72, [R1+0x308] ;  /* 0x0003080001487983 */ /* 0x001f280000300800 */
[----:B------:R-:W-:Y:S04]  /*de60*/  STL [R1+0x2f0], R63 ;  /* 0x0002f03f01007387 */ /* 0x000fe80000100800 */
[----:B-1----:R-:W3:Y:S04]  /*de70*/  LDL.LU R76, [R1+0x5dc] ;  /* 0x0005dc00014c7983 */ /* 0x002ee80000300800 */
[----:B------:R-:W3:Y:S01]  /*de80*/  LDL.LU R4, [R1+0x2e4] ;  /* 0x0002e40001047983 */ /* 0x000ee20000300800 */
[----:B------:R-:W-:-:S02]  /*de90*/  ISETP.GT.AND P4, PT, R83, 0x38, PT ;  /* 0x000000385300780c */ /* 0x000fc40003f84270 */
[----:B------:R-:W-:Y:S02]  /*dea0*/  ISETP.GT.AND P2, PT, R83, 0x39, PT ;  /* 0x000000395300780c */ /* 0x000fe40003f44270 */
[----:B------:R-:W-:Y:S02]  /*deb0*/  PRMT R61, RZ, 0x7610, R61 ;  /* 0x00007610ff3d7816 */ /* 0x000fe4000000003d */
[----:B------:R-:W-:Y:S02]  /*dec0*/  PRMT R62, RZ, 0x7610, R62 ;  /* 0x00007610ff3e7816 */ /* 0x000fe4000000003e */
[----:B--2---:R-:W-:Y:S02]  /*ded0*/  IADD3.X R75, PT, PT, R75, UR14, RZ, P5, !PT ;  /* 0x0000000e4b4b7c10 */ /* 0x004fe4000affe4ff */
[----:B---3--:R-:W-:-:S04]  /*dee0*/  IADD3.X R4, PT, PT, R4, UR14, RZ, P6, !PT ;  /* 0x0000000e04047c10 */ /* 0x008fc8000b7fe4ff */
[-C--:B------:R-:W-:Y:S01]  /*def0*/  @P4 LOP3.LUT R5, R5, R4.reuse, RZ, 0x3c, !PT ;  /* 0x0000000405054212 */ /* 0x080fe200078e3cff */
[----:B------:R0:W-:Y:S03]  /*df00*/  STL [R1+0x2e4], R4 ;  /* 0x0002e40401007387 */ /* 0x0001e60000100800 */
[----:B0-----:R-:W-:-:S04]  /*df10*/  @P4 LOP3.LUT R4, R5, R4, RZ, 0x3c, !PT ;  /* 0x0000000405044212 */ /* 0x001fc800078e3cff */
[----:B------:R-:W-:-:S05]  /*df20*/  @P4 LOP3.LUT R5, R5, R4, RZ, 0x3c, !PT ;  /* 0x0000000405054212 */ /* 0x000fca00078e3cff */
[----:B------:R0:W2:Y:S02]  /*df30*/  @P4 LDG.E.U16 R61, desc[UR16][R4.64] ;  /* 0x00000010043d4981 */ /* 0x0000a4000c1e1500 */
[----:B0-----:R-:W-:Y:S02]  /*df40*/  IMAD.MOV.U32 R5, RZ, RZ, R75 ;  /* 0x000000ffff057224 */ /* 0x001fe400078e004b */
[----:B------:R-:W-:-:S05]  /*df50*/  @P2 IMAD.MOV.U32 R4, RZ, RZ, R63 ;  /* 0x000000ffff042224 */ /* 0x000fca00078e003f */
[----:B------:R-:W3:Y:S01]  /*df60*/  @P2 LDG.E.U16 R62, desc[UR16][R4.64] ;  /* 0x00000010043e2981 */ /* 0x000ee2000c1e1500 */
[----:B------:R-:W-:-:S03]  /*df70*/  IADD3 R70, P5, PT, R70, UR32, RZ ;  /* 0x0000002046467c10 */ /* 0x000fc6000ffbe0ff */
[----:B------:R-:W-:Y:S04]  /*df80*/  STL [R1+0x2ec], R75 ;  /* 0x0002ec4b01007387 */ /* 0x000fe80000100800 */
[----:B--2---:R0:W-:Y:S04]  /*df90*/  STL [R1+0x24], R61 ;  /* 0x0000243d01007387 */ /* 0x0041e80000100800 */
[----:B0-----:R-:W2:Y:S04]  /*dfa0*/  LDL.LU R61, [R1+0x5d8] ;  /* 0x0005d800013d7983 */ /* 0x001ea80000300800 */
[----:B------:R-:W2:Y:S04]  /*dfb0*/  LDL.LU R75, [R1+0x5d4] ;  /* 0x0005d400014b7983 */ /* 0x000ea80000300800 */
[----:B------:R-:W2:Y:S04]  /*dfc0*/  LDL.LU R63, [R1+0x304] ;  /* 0x00030400013f7983 */ /* 0x000ea80000300800 */
[----:B---3--:R0:W-:Y:S04]  /*dfd0*/  STL [R1+0x20], R62 ;  /* 0x0000203e01007387 */ /* 0x0081e80000100800 */
[----:B0-----:R-:W3:Y:S04]  /*dfe0*/  LDL.LU R62, [R1+0x5d0] ;  /* 0x0005d000013e7983 */ /* 0x001ee80000300800 */
[----:B------:R0:W-:Y:S04]  /*dff0*/  STL [R1+0x2f8], R70 ;  /* 0x0002f84601007387 */ /* 0x0001e80000100800 */
[----:B------:R-:W2:Y:S01]  /*e000*/  LDL.LU R4, [R1+0x2f4] ;  /* 0x0002f40001047983 */ /* 0x000ea20000300800 */
[----:B------:R-:W-:Y:S01]  /*e010*/  ISETP.GT.AND P3, PT, R83, 0x3a, PT ;  /* 0x0000003a5300780c */ /* 0x000fe20003f64270 */
[----:B------:R-:W-:-:S02]  /*e020*/  IMAD.MOV.U32 R5, RZ, RZ, R70 ;  /* 0x000000ffff057224 */ /* 0x000fc400078e0046 */
[----:B0-----:R-:W3:Y:S01]  /*e030*/  LDL.LU R70, [R1+0x310] ;  /* 0x0003100001467983 */ /* 0x001ee20000300800 */
[----:B------:R-:W-:Y:S02]  /*e040*/  PRMT R71, RZ, 0x7610, R71 ;  /* 0x00007610ff477816 */ /* 0x000fe40000000047 */
[----:B------:R-:W-:Y:S02]  /*e050*/  IADD3 R66, P6, PT, R66, UR32, RZ ;  /* 0x0000002042427c10 */ /* 0x000fe4000ffde0ff */
[----:B--2---:R-:W-:-:S05]  /*e060*/  IADD3.X R4, PT, PT, R4, UR14, RZ, P5, !PT ;  /* 0x0000000e04047c10 */ /* 0x004fca000affe4ff */
[-C--:B------:R-:W-:Y:S01]  /*e070*/  @P3 LOP3.LUT R5, R5, R4.reuse, RZ, 0x3c, !PT ;  /* 0x0000000405053212 */ /* 0x080fe200078e3cff */
[----:B------:R0:W-:Y:S03]  /*e080*/  STL [R1+0x2f4], R4 ;  /* 0x0002f40401007387 */ /* 0x0001e60000100800 */
[----:B0-----:R-:W-:-:S04]  /*e090*/  @P3 LOP3.LUT R4, R5, R4, RZ, 0x3c, !PT ;  /* 0x0000000405043212 */ /* 0x001fc800078e3cff */
[----:B------:R-:W-:Y:S01]  /*e0a0*/  @P3 LOP3.LUT R5, R5, R4, RZ, 0x3c, !PT ;  /* 0x0000000405053212 */ /* 0x000fe200078e3cff */
[----:B------:R0:W-:Y:S04]  /*e0b0*/  STL [R1+0x300], R66 ;  /* 0x0003004201007387 */ /* 0x0001e80000100800 */
[----:B------:R1:W2:Y:S04]  /*e0c0*/  @P3 LDG.E.U16 R71, desc[UR16][R4.64] ;  /* 0x0000001004473981 */ /* 0x0002a8000c1e1500 */
[----:B------:R-:W3:Y:S01]  /*e0d0*/  LDL.LU R4, [R1+0x2fc] ;  /* 0x0002fc0001047983 */ /* 0x000ee20000300800 */
[C---:B------:R-:W-:Y:S01]  /*e0e0*/  ISETP.GT.AND P4, PT, R83.reuse, 0x3b, PT ;  /* 0x0000003b5300780c */ /* 0x040fe20003f84270 */
[----:B-1----:R-:W-:Y:S01]  /*e0f0*/  IMAD.MOV.U32 R5, RZ, RZ, R66 ;  /* 0x000000ffff057224 */ /* 0x002fe200078e0042 */
[----:B----4-:R-:W-:Y:S01]  /*e100*/  IADD3 R72, P5, PT, R72, UR32, RZ ;  /* 0x0000002048487c10 */ /* 0x010fe2000ffbe0ff */
[----:B0-----:R-:W4:Y:S01]  /*e110*/  LDL.LU R66, [R1+0x318] ;  /* 0x0003180001427983 */ /* 0x001f220000300800 */
[----:B------:R-:W-:-:S03]  /*e120*/  ISETP.GT.AND P2, PT, R83, 0x3c, PT ;  /* 0x0000003c5300780c */ /* 0x000fc60003f44270 */
[----:B------:R-:W-:Y:S01]  /*e130*/  STL [R1+0x308], R72 ;  /* 0x0003084801007387 */ /* 0x000fe20000100800 */
[----:B------:R-:W-:Y:S02]  /*e140*/  PRMT R74, RZ, 0x7610, R74 ;  /* 0x00007610ff4a7816 */ /* 0x000fe4000000004a */
[----:B------:R-:W-:Y:S02]  /*e150*/  IADD3.X R63, PT, PT, R63, UR14, RZ, P5, !PT ;  /* 0x0000000e3f3f7c10 */ /* 0x000fe4000affe4ff */
[----:B------:R-:W-:Y:S01]  /*e160*/  PRMT R73, RZ, 0x7610, R73 ;  /* 0x00007610ff497816 */ /* 0x000fe20000000049 */
[----:B--2---:R0:W-:Y:S01]  /*e170*/  STL [R1+0x1c], R71 ;  /* 0x00001c4701007387 */ /* 0x0041e20000100800 */
[----:B---3--:R-:W-:-:S03]  /*e180*/  IADD3.X R4, PT, PT, R4, UR14, RZ, P6, !PT ;  /* 0x0000000e04047c10 */ /* 0x008fc6000b7fe4ff */
[----:B0-----:R-:W2:Y:S01]  /*e190*/  LDL.LU R71, [R1+0x320] ;  /* 0x0003200001477983 */ /* 0x001ea20000300800 */
[----:B------:R-:W-:-:S03]  /*e1a0*/  @P4 LOP3.LUT R5, R5, R4, RZ, 0x3c, !PT ;  /* 0x0000000405054212 */ /* 0x000fc600078e3cff */
[----:B------:R0:W-:Y:S02]  /*e1b0*/  STL [R1+0x2fc], R4 ;  /* 0x0002fc0401007387 */ /* 0x0001e40000100800 */
[----:B0-----:R-:W-:-:S04]  /*e1c0*/  @P4 LOP3.LUT R4, R5, R4, RZ, 0x3c, !PT ;  /* 0x0000000405044212 */ /* 0x001fc800078e3cff */
[----:B------:R-:W-:-:S05]  /*e1d0*/  @P4 LOP3.LUT R5, R5, R4, RZ, 0x3c, !PT ;  /* 0x0000000405054212 */ /* 0x000fca00078e3cff */
[----:B------:R0:W3:Y:S02]  /*e1e0*/  @P4 LDG.E.U16 R74, desc[UR16][R4.64] ;  /* 0x00000010044a4981 */ /* 0x0000e4000c1e1500 */
[----:B0-----:R-:W-:Y:S02]  /*e1f0*/  IMAD.MOV.U32 R5, RZ, RZ, R63 ;  /* 0x000000ffff057224 */ /* 0x001fe400078e003f */
[----:B------:R-:W-:-:S05]  /*e200*/  @P2 IMAD.MOV.U32 R4, RZ, RZ, R72 ;  /* 0x000000ffff042224 */ /* 0x000fca00078e0048 */
[----:B------:R-:W2:Y:S01]  /*e210*/  @P2 LDG.E.U16 R73, desc[UR16][R4.64] ;  /* 0x0000001004492981 */ /* 0x000ea2000c1e1500 */
[----:B------:R-:W-:-:S03]  /*e220*/  IADD3 R70, P5, PT, R70, UR32, RZ ;  /* 0x0000002046467c10 */ /* 0x000fc6000ffbe0ff */
[----:B------:R-:W-:Y:S04]  /*e230*/  STL [R1+0x304], R63 ;  /* 0x0003043f01007387 */ /* 0x000fe80000100800 */
[----:B---3--:R0:W-:Y:S04]  /*e240*/  STL [R1+0x14], R74 ;  /* 0x0000144a01007387 */ /* 0x0081e80000100800 */
[----:B0-----:R-:W3:Y:S04]  /*e250*/  LDL.LU R74, [R1+0x5cc] ;  /* 0x0005cc00014a7983 */ /* 0x001ee80000300800 */
[----:B------:R-:W3:Y:S04]  /*e260*/  LDL.LU R63, [R1+0x5c8] ;  /* 0x0005c800013f7983 */ /* 0x000ee80000300800 */
[----:B------:R-:W3:Y:S04]  /*e270*/  LDL.LU R72, [R1+0x31c] ;  /* 0x00031c0001487983 */ /* 0x000ee80000300800 */
[----:B--2---:R0:W-:Y:S04]  /*e280*/  STL [R1+0x18], R73 ;  /* 0x0000184901007387 */ /* 0x0041e80000100800 */
[----:B0-----:R-:W2:Y:S04]  /*e290*/  LDL.LU R73, [R1+0x5c4] ;  /* 0x0005c40001497983 */ /* 0x001ea80000300800 */
[----:B------:R0:W-:Y:S04]  /*e2a0*/  STL [R1+0x310], R70 ;  /* 0x0003104601007387 */ /* 0x0001e80000100800 */
[----:B------:R-:W2:Y:S01]  /*e2b0*/  LDL.LU R4, [R1+0x30c] ;  /* 0x00030c0001047983 */ /* 0x000ea20000300800 */
[----:B------:R-:W-:Y:S01]  /*e2c0*/  ISETP.GT.AND P3, PT, R83, 0x3d, PT ;  /* 0x0000003d5300780c */ /* 0x000fe20003f64270 */
[----:B------:R-:W-:-:S02]  /*e2d0*/  IMAD.MOV.U32 R5, RZ, RZ, R70 ;  /* 0x000000ffff057224 */ /* 0x000fc400078e0046 */
[----:B0-----:R-:W3:Y:S01]  /*e2e0*/  LDL.LU R70, [R1+0x328] ;  /* 0x0003280001467983 */ /* 0x001ee20000300800 */
[----:B------:R-:W-:Y:S02]  /*e2f0*/  PRMT R69, RZ, 0x7610, R69 ;  /* 0x00007610ff457816 */ /* 0x000fe40000000045 */
[----:B----4-:R-:W-:Y:S02]  /*e300*/  IADD3 R66, P6, PT, R66, UR32, RZ ;  /* 0x0000002042427c10 */ /* 0x010fe4000ffde0ff */
[----:B--2---:R-:W-:-:S05]  /*e310*/  IADD3.X R4, PT, PT, R4, UR14, RZ, P5, !PT ;  /* 0x0000000e04047c10 */ /* 0x004fca000affe4ff */
[-C--:B------:R-:W-:Y:S01]  /*e320*/  @P3 LOP3.LUT R5, R5, R4.reuse, RZ, 0x3c, !PT ;  /* 0x0000000405053212 */ /* 0x080fe200078e3cff */
[----:B------:R0:W-:Y:S03]  /*e330*/  STL [R1+0x30c], R4 ;  /* 0x00030c0401007387 */ /* 0x0001e60000100800 */
[----:B0-----:R-:W-:-:S04]  /*e340*/  @P3 LOP3.LUT R4, R5, R4, RZ, 0x3c, !PT ;  /* 0x0000000405043212 */ /* 0x001fc800078e3cff */
[----:B------:R-:W-:Y:S01]  /*e350*/  @P3 LOP3.LUT R5, R5, R4, RZ, 0x3c, !PT ;  /* 0x0000000405053212 */ /* 0x000fe200078e3cff */
[----:B------:R0:W-:Y:S04]  /*e360*/  STL [R1+0x318], R66 ;  /* 0x0003184201007387 */ /* 0x0001e80000100800 */
[----:B------:R1:W2:Y:S04]  /*e370*/  @P3 LDG.E.U16 R69, desc[UR16][R4.64] ;  /* 0x0000001004453981 */ /* 0x0002a8000c1e1500 */
[----:B------:R-:W4:Y:S01]  /*e380*/  LDL.LU R4, [R1+0x314] ;  /* 0x0003140001047983 */ /* 0x000f220000300800 */
[----:B------:R-:W-:Y:S01]  /*e390*/  ISETP.GT.AND P4, PT, R83, 0x3e, PT ;  /* 0x0000003e5300780c */ /* 0x000fe20003f84270 */
[----:B-1----:R-:W-:Y:S01]  /*e3a0*/  IMAD.MOV.U32 R5, RZ, RZ, R66 ;  /* 0x000000ffff057224 */ /* 0x002fe200078e0042 */
[----:B------:R-:W-:Y:S01]  /*e3b0*/  IADD3 R71, P5, PT, R71, UR32, RZ ;  /* 0x0000002047477c10 */ /* 0x000fe2000ffbe0ff */
[----:B0-----:R-:W3:Y:S04]  /*e3c0*/  LDL.LU R66, [R1+0x330] ;  /* 0x0003300001427983 */ /* 0x001ee80000300800 */
[----:B------:R-:W-:Y:S01]  /*e3d0*/  STL [R1+0x320], R71 ;  /* 0x0003204701007387 */ /* 0x000fe20000100800 */
[----:B------:R-:W-:-:S03]  /*e3e0*/  PRMT R64, RZ, 0x7610, R64 ;  /* 0x00007610ff407816 */ /* 0x000fc60000000040 */
[----:B--2---:R0:W-:Y:S01]  /*e3f0*/  STL [R1+0x10], R69 ;  /* 0x0000104501007387 */ /* 0x0041e20000100800 */
[----:B----4-:R-:W-:-:S03]  /*e400*/  IADD3.X R4, PT, PT, R4, UR14, RZ, P6, !PT ;  /* 0x0000000e04047c10 */ /* 0x010fc6000b7fe4ff */
[----:B0-----:R-:W2:Y:S01]  /*e410*/  LDL.LU R69, [R1+0x338] ;  /* 0x0003380001457983 */ /* 0x001ea20000300800 */
[----:B------:R-:W-:-:S03]  /*e420*/  @P4 LOP3.LUT R5, R5, R4, RZ, 0x3c, !PT ;  /* 0x0000000405054212 */ /* 0x000fc600078e3cff */
[----:B------:R0:W-:Y:S02]  /*e430*/  STL [R1+0x314], R4 ;  /* 0x0003140401007387 */ /* 0x0001e40000100800 */
[----:B0-----:R-:W-:-:S04]  /*e440*/  @P4 LOP3.LUT R4, R5, R4, RZ, 0x3c, !PT ;  /* 0x0000000405044212 */ /* 0x001fc800078e3cff */
[----:B------:R-:W-:-:S05]  /*e450*/  @P4 LOP3.LUT R5, R5, R4, RZ, 0x3c, !PT ;  /* 0x0000000405054212 */ /* 0x000fca00078e3cff */
[----:B------:R0:W4:Y:S01]  /*e460*/  @P4 LDG.E.U16 R64, desc[UR16][R4.64] ;  /* 0x0000001004404981 */ /* 0x000122000c1e1500 */
[----:B------:R-:W-:Y:S02]  /*e470*/  ISETP.GT.AND P2, PT, R83, 0x3f, PT ;  /* 0x0000003f5300780c */ /* 0x000fe40003f44270 */
[----:B---3--:R-:W-:Y:S02]  /*e480*/  IADD3.X R72, PT, PT, R72, UR14, RZ, P5, !PT ;  /* 0x0000000e48487c10 */ /* 0x008fe4000affe4ff */
[----:B------:R-:W-:-:S03]  /*e490*/  PRMT R65, RZ, 0x7610, R65 ;  /* 0x00007610ff417816 */ /* 0x000fc60000000041 */
[----:B------:R-:W-:Y:S01]  /*e4a0*/  STL [R1+0x31c], R72 ;  /* 0x00031c4801007387 */ /* 0x000fe20000100800 */
[----:B0-----:R-:W-:-:S05]  /*e4b0*/  IMAD.MOV.U32 R5, RZ, RZ, R72 ;  /* 0x000000ffff057224 */ /* 0x001fca00078e0048 */
[----:B------:R-:W-:-:S05]  /*e4c0*/  @P2 IMAD.MOV.U32 R4, RZ, RZ, R71 ;  /* 0x000000ffff042224 */ /* 0x000fca00078e0047 */
[----:B------:R-:W3:Y:S04]  /*e4d0*/  @P2 LDG.E.U16 R65, desc[UR16][R4.64] ;  /* 0x0000001004412981 */ /* 0x000ee8000c1e1500 */
[----:B----4-:R0:W-:Y:S04]  /*e4e0*/  STL [R1+0xc], R64 ;  /* 0x00000c4001007387 */ /* 0x0101e80000100800 */
[----:B0-----:R-:W4:Y:S04]  /*e4f0*/  LDL.LU R64, [R1+0x5c0] ;  /* 0x0005c00001407983 */ /* 0x001f280000300800 */
[----:B------:R-:W2:Y:S04]  /*e500*/  LDL.LU R72, [R1+0x5bc] ;  /* 0x0005bc0001487983 */ /* 0x000ea80000300800 */
[----:B------:R-:W2:Y:S01]  /*e510*/  LDL.LU R5, [R1+0x324] ;  /* 0x0003240001057983 */ /* 0x000ea20000300800 */
[----:B------:R-:W-:-:S02]  /*e520*/  ISETP.GT.AND P3, PT, R83, 0x40, PT ;  /* 0x000000405300780c */ /* 0x000fc40003f64270 */
[----:B------:R-:W-:Y:S01]  /*e530*/  IADD3 R70, P5, PT, R70, UR32, RZ ;  /* 0x0000002046467c10 */ /* 0x000fe2000ffbe0ff */
[----:B------:R-:W4:Y:S01]  /*e540*/  LDL.LU R71, [R1+0x334] ;  /* 0x0003340001477983 */ /* 0x000f220000300800 */
[----:B------:R-:W-:Y:S02]  /*e550*/  PRMT R67, RZ, 0x7610, R67 ;  /* 0x00007610ff437816 */ /* 0x000fe40000000043 */
[----:B------:R-:W-:Y:S01]  /*e560*/  IADD3 R66, P6, PT, R66, UR32, RZ ;  /* 0x0000002042427c10 */ /* 0x000fe2000ffde0ff */
[----:B------:R-:W-:Y:S04]  /*e570*/  STL [R1+0x328], R70 ;  /* 0x0003284601007387 */ /* 0x000fe80000100800 */
[----:B---3--:R0:W-:Y:S02]  /*e580*/  STL [R1+0x8], R65 ;  /* 0x0000084101007387 */ /* 0x0081e40000100800 */
[----:B------:R-:W-:-:S02]  /*e590*/  @P3 IMAD.MOV.U32 R4, RZ, RZ, R70 ;  /* 0x000000ffff043224 */ /* 0x000fc400078e0046 */
[----:B0-----:R-:W3:Y:S01]  /*e5a0*/  LDL.LU R65, [R1+0x340] ;  /* 0x0003400001417983 */ /* 0x001ee20000300800 */
[----:B--2---:R-:W-:-:S05]  /*e5b0*/  IADD3.X R5, PT, PT, R5, UR14, RZ, P5, !PT ;  /* 0x0000000e05057c10 */ /* 0x004fca000affe4ff */
[----:B------:R0:W-:Y:S04]  /*e5c0*/  STL [R1+0x324], R5 ;  /* 0x0003240501007387 */ /* 0x0001e80000100800 */
[----:B------:R0:W2:Y:S04]  /*e5d0*/  @P3 LDG.E.U16 R67, desc[UR16][R4.64] ;  /* 0x0000001004433981 */ /* 0x0000a8000c1e1500 */
[----:B------:R-:W-:Y:S04]  /*e5e0*/  STL [R1+0x330], R66 ;  /* 0x0003304201007387 */ /* 0x000fe80000100800 */
[----:B------:R-:W3:Y:S01]  /*e5f0*/  LDL.LU R4, [R1+0x32c] ;  /* 0x00032c0001047983 */ /* 0x000ee20000300800 */
[----:B------:R-:W-:Y:S01]  /*e600*/  ISETP.GT.AND P4, PT, R83, 0x41, PT ;  /* 0x000000415300780c */ /* 0x000fe20003f84270 */
[----:B0-----:R-:W-:Y:S01]  /*e610*/  IMAD.MOV.U32 R5, RZ, RZ, R66 ;  /* 0x000000ffff057224 */ /* 0x001fe200078e0042 */
[----:B------:R-:W-:-:S02]  /*e620*/  IADD3 R69, P5, PT, R69, UR32, RZ ;  /* 0x0000002045457c10 */ /* 0x000fc4000ffbe0ff */
[----:B------:R-:W-:Y:S02]  /*e630*/  ISETP.GT.AND P2, PT, R83, 0x42, PT ;  /* 0x000000425300780c */ /* 0x000fe40003f44270 */
[----:B------:R-:W-:Y:S02]  /*e640*/  PRMT R125, RZ, 0x7610, R125 ;  /* 0x00007610ff7d7816 */ /* 0x000fe4000000007d */
[----:B----4-:R-:W-:Y:S02]  /*e650*/  IADD3.X R71, PT, PT, R71, UR14, RZ, P5, !PT ;  /* 0x0000000e47477c10 */ /* 0x010fe4000affe4ff */
[----:B------:R-:W-:Y:S01]  /*e660*/  PRMT R3, RZ, 0x7610, R3 ;  /* 0x00007610ff037816 */ /* 0x000fe20000000003 */
[----:B--2---:R0:W-:Y:S01]  /*e670*/  STL [R1+0x4], R67 ;  /* 0x0000044301007387 */ /* 0x0041e20000100800 */
[----:B---3--:R-:W-:-:S03]  /*e680*/  IADD3.X R4, PT, PT, R4, UR14, RZ, P6, !PT ;  /* 0x0000000e04047c10 */ /* 0x008fc6000b7fe4ff */
[----:B0-----:R-:W2:Y:S01]  /*e690*/  LDL.LU R67, [R1+0x33c] ;  /* 0x00033c0001437983 */ /* 0x001ea20000300800 */
[----:B------:R-:W-:-:S03]  /*e6a0*/  @P4 LOP3.LUT R5, R5, R4, RZ, 0x3c, !PT ;  /* 0x0000000405054212 */ /* 0x000fc600078e3cff */
[----:B------:R-:W-:Y:S04]  /*e6b0*/  STL [R1+0x338], R69 ;  /* 0x0003384501007387 */ /* 0x000fe80000100800 */
[----:B------:R-:W3:Y:S04]  /*e6c0*/  LDL.LU R70, [R1+0x348] ;  /* 0x0003480001467983 */ /* 0x000ee80000300800 */
[----:B------:R-:W4:Y:S04]  /*e6d0*/  LDL.LU R66, [R1+0x350] ;  /* 0x0003500001427983 */ /* 0x000f280000300800 */
[----:B------:R0:W-:Y:S02]  /*e6e0*/  STL [R1+0x32c], R4 ;  /* 0x00032c0401007387 */ /* 0x0001e40000100800 */
[----:B0-----:R-:W-:-:S04]  /*e6f0*/  @P4 LOP3.LUT R4, R5, R4, RZ, 0x3c, !PT ;  /* 0x0000000405044212 */ /* 0x001fc800078e3cff */
[----:B------:R-:W-:-:S05]  /*e700*/  @P4 LOP3.LUT R5, R5, R4, RZ, 0x3c, !PT ;  /* 0x0000000405054212 */ /* 0x000fca00078e3cff */
[----:B------:R0:W5:Y:S02]  /*e710*/  @P4 LDG.E.U16 R125, desc[UR16][R4.64] ;  /* 0x00000010047d4981 */ /* 0x000164000c1e1500 */
[----:B0-----:R-:W-:Y:S02]  /*e720*/  @P2 IMAD.MOV.U32 R4, RZ, RZ, R69 ;  /* 0x000000ffff042224 */ /* 0x001fe400078e0045 */
[----:B------:R-:W-:-:S05]  /*e730*/  @P2 IMAD.MOV.U32 R5, RZ, RZ, R71 ;  /* 0x000000ffff052224 */ /* 0x000fca00078e0047 */
[----:B------:R0:W4:Y:S01]  /*e740*/  @P2 LDG.E.U16 R3, desc[UR16][R4.64] ;  /* 0x0000001004032981 */ /* 0x000122000c1e1500 */
[----:B------:R-:W-:Y:S02]  /*e750*/  ISETP.GT.AND P3, PT, R83, 0x43, PT ;  /* 0x000000435300780c */ /* 0x000fe40003f64270 */
[----:B------:R-:W-:Y:S01]  /*e760*/  IADD3 R65, P5, PT, R65, UR32, RZ ;  /* 0x0000002041417c10 */ /* 0x000fe2000ffbe0ff */
[----:B------:R-:W-:Y:S01]  /*e770*/  STL [R1+0x334], R71 ;  /* 0x0003344701007387 */ /* 0x000fe20000100800 */
[----:B------:R-:W-:-:S03]  /*e780*/  PRMT R124, RZ, 0x7610, R124 ;  /* 0x00007610ff7c7816 */ /* 0x000fc6000000007c */
[----:B------:R-:W4:Y:S04]  /*e790*/  LDL.LU R69, [R1+0x34c] ;  /* 0x00034c0001457983 */ /* 0x000f280000300800 */
[----:B------:R-:W-:Y:S02]  /*e7a0*/  STL [R1+0x340], R65 ;  /* 0x0003404101007387 */ /* 0x000fe40000100800 */
[----:B0-----:R-:W-:Y:S01]  /*e7b0*/  @P3 IMAD.MOV.U32 R4, RZ, RZ, R65 ;  /* 0x000000ffff043224 */ /* 0x001fe200078e0041 */
[----:B--2---:R-:W-:-:S05]  /*e7c0*/  IADD3.X R67, PT, PT, R67, UR14, RZ, P5, !PT ;  /* 0x0000000e43437c10 */ /* 0x004fca000affe4ff */
[----:B------:R-:W-:Y:S01]  /*e7d0*/  @P3 IMAD.MOV.U32 R5, RZ, RZ, R67 ;  /* 0x000000ffff053224 */ /* 0x000fe200078e0043 */
[----:B---3--:R-:W-:-:S04]  /*e7e0*/  IADD3 R70, P6, PT, R70, UR32, RZ ;  /* 0x0000002046467c10 */ /* 0x008fc8000ffde0ff */
[----:B------:R0:W5:Y:S01]  /*e7f0*/  @P3 LDG.E.U16 R124, desc[UR16][R4.64] ;  /* 0x00000010047c3981 */ /* 0x000162000c1e1500 */
[----:B----4-:R-:W-:-:S03]  /*e800*/  IADD3 R66, P5, PT, R66, UR32, RZ ;  /* 0x0000002042427c10 */ /* 0x010fc6000ffbe0ff */
[----:B------:R1:W-:Y:S04]  /*e810*/  STL [R1], R3 ;  /* 0x0000000301007387 */ /* 0x0003e80000100800 */
[----:B-1----:R-:W2:Y:S04]  /*e820*/  LDL.LU R3, [R1+0x358] ;  /* 0x0003580001037983 */ /* 0x002ea80000300800 */
[----:B------:R1:W-:Y:S04]  /*e830*/  STL [R1+0x33c], R67 ;  /* 0x00033c4301007387 */ /* 0x0003e80000100800 */
[----:B-1----:R-:W3:Y:S04]  /*e840*/  LDL.LU R67, [R1+0x354] ;  /* 0x0003540001437983 */ /* 0x002ee80000300800 */
[----:B------:R-:W-:Y:S04]  /*e850*/  STL [R1+0x348], R70 ;  /* 0x0003484601007387 */ /* 0x000fe80000100800 */
[----:B------:R-:W4:Y:S04]  /*e860*/  LDL.LU R71, [R1+0x360] ;  /* 0x0003600001477983 */ /* 0x000f280000300800 */
[----:B------:R-:W-:Y:S04]  /*e870*/  STL [R1+0x350], R66 ;  /* 0x0003504201007387 */ /* 0x000fe80000100800 */
[----:B------:R-:W4:Y:S04]  /*e880*/  LDL.LU R65, [R1+0x368] ;  /* 0x0003680001417983 */ /* 0x000f280000300800 */
[----:B------:R-:W4:Y:S01]  /*e890*/  LDL.LU R5, [R1+0x344] ;  /* 0x0003440001057983 */ /* 0x000f220000300800 */
[----:B------:R-:W-:-:S02]  /*e8a0*/  ISETP.GT.AND P4, PT, R83, 0x44, PT ;  /* 0x000000445300780c */ /* 0x000fc40003f84270 */
[C---:B------:R-:W-:Y:S02]  /*e8b0*/  ISETP.GT.AND P2, PT, R83.reuse, 0x45, PT ;  /* 0x000000455300780c */ /* 0x040fe40003f44270 */
[----:B------:R-:W-:Y:S02]  /*e8c0*/  PRMT R123, RZ, 0x7610, R123 ;  /* 0x00007610ff7b7816 */ /* 0x000fe4000000007b */
[----:B------:R-:W-:Y:S02]  /*e8d0*/  ISETP.GT.AND P3, PT, R83, 0x46, PT ;  /* 0x000000465300780c */ /* 0x000fe40003f64270 */
[----:B------:R-:W-:-:S05]  /*e8e0*/  IADD3.X R69, PT, PT, R69, UR14, RZ, P5, !PT ;  /* 0x0000000e45457c10 */ /* 0x000fca000affe4ff */
[----:B0-----:R-:W-:Y:S01]  /*e8f0*/  @P4 IMAD.MOV.U32 R4, RZ, RZ, R70 ;  /* 0x000000ffff044224 */ /* 0x001fe200078e0046 */
[----:B------:R-:W-:Y:S02]  /*e900*/  PRMT R122, RZ, 0x7610, R122 ;  /* 0x00007610ff7a7816 */ /* 0x000fe4000000007a */
[----:B------:R-:W-:Y:S02]  /*e910*/  PRMT R121, RZ, 0x7610, R121 ;  /* 0x00007610ff797816 */ /* 0x000fe40000000079 */
[----:B--2---:R-:W-:-:S04]  /*e920*/  IADD3 R3, P5, PT, R3, UR32, RZ ;  /* 0x0000002003037c10 */ /* 0x004fc8000ffbe0ff */
[----:B---3--:R-:W-:Y:S02]  /*e930*/  IADD3.X R67, PT, PT, R67, UR14, RZ, P5, !PT ;  /* 0x0000000e43437c10 */ /* 0x008fe4000affe4ff */
[----:B----4-:R-:W-:-:S05]  /*e940*/  IADD3.X R5, PT, PT, R5, UR14, RZ, P6, !PT ;  /* 0x0000000e05057c10 */ /* 0x010fca000b7fe4ff */
[----:B------:R0:W-:Y:S04]  /*e950*/  STL [R1+0x344], R5 ;  /* 0x0003440501007387 */ /* 0x0001e80000100800 */
[----:B------:R1:W5:Y:S01]  /*e960*/  @P4 LDG.E.U16 R123, desc[UR16][R4.64] ;  /* 0x00000010047b4981 */ /* 0x000362000c1e1500 */
[----:B------:R-:W-:-:S03]  /*e970*/  IADD3 R71, P6, PT, R71, UR32, RZ ;  /* 0x0000002047477c10 */ /* 0x000fc6000ffde0ff */
[----:B------:R2:W-:Y:S01]  /*e980*/  STL [R1+0x34c], R69 ;  /* 0x00034c4501007387 */ /* 0x0005e20000100800 */
[----:B------:R-:W-:Y:S01]  /*e990*/  IADD3 R65, P5, PT, R65, UR32, RZ ;  /* 0x0000002041417c10 */ /* 0x000fe2000ffbe0ff */
        /* <DEDUP_REMOVED lines=255> */
[----:B------:R-:W-:Y:S04]  /*f990*/  STL [R1+0x40c], R69 ;  /* 0x00040c4501007387 */ /* 0x000fe80000100800 */
[----:B0-----:R-:W3:Y:S01]  /*f9a0*/  LDL.LU R70, [R1+0x424] ;  /* 0x0004240001467983 */ /* 0x001ee20000300800 */
[----:B--2---:R-:W-:Y:S02]  /*f9b0*/  @P2 IMAD.MOV.U32 R4, RZ, RZ, R3 ;  /* 0x000000ffff042224 */ /* 0x004fe400078e0003 */
[----:B-1----:R-:W-:Y:S01]  /*f9c0*/  @P2 IMAD.MOV.U32 R5, RZ, RZ, R69 ;  /* 0x000000ffff052224 */ /* 0x002fe200078e0045 */
[----:B------:R-:W2:Y:S04]  /*f9d0*/  LDL.LU R3, [R1+0x430] ;  /* 0x0004300001037983 */ /* 0x000ea80000300800 */
        /* <DEDUP_REMOVED lines=19> */
[----:B---3--:R-:W-:Y:S02]  /*fb10*/  IADD3.X R70, PT, PT, R70, UR14, RZ, P5, !PT ;  /* 0x0000000e46467c10 */ /* 0x008fe4000affe4ff */
[----:B--2---:R-:W-:-:S04]  /*fb20*/  IADD3 R3, P5, PT, R3, UR32, RZ ;  /* 0x0000002003037c10 */ /* 0x004fc8000ffbe0ff */
        /* <DEDUP_REMOVED lines=31> */
[----:B---3--:R-:W-:-:S02]  /*fd20*/  IADD3.X R71, PT, PT, R71, UR14, RZ, P5, !PT ;  /* 0x0000000e47477c10 */ /* 0x008fc4000affe4ff */
[----:B--2---:R-:W-:-:S04]  /*fd30*/  IADD3 R66, P5, PT, R66, UR32, RZ ;  /* 0x0000002042427c10 */ /* 0x004fc8000ffbe0ff */
[----:B----4-:R-:W-:Y:S02]  /*fd40*/  IADD3.X R67, PT, PT, R67, UR14, RZ, P5, !PT ;  /* 0x0000000e43437c10 */ /* 0x010fe4000affe4ff */
[----:B------:R-:W-:-:S04]  /*fd50*/  IADD3.X R4, PT, PT, R4, UR14, RZ, P6, !PT ;  /* 0x0000000e04047c10 */ /* 0x000fc8000b7fe4ff */
[-C--:B------:R-:W-:Y:S01]  /*fd60*/  @P4 LOP3.LUT R5, R5, R4.reuse, RZ, 0x3c, !PT ;  /* 0x0000000405054212 */ /* 0x080fe200078e3cff */
[----:B------:R0:W-:Y:S03]  /*fd70*/  STL [R1+0x434], R4 ;  /* 0x0004340401007387 */ /* 0x0001e60000100800 */
[----:B0-----:R-:W-:-:S04]  /*fd80*/  @P4 LOP3.LUT R4, R5, R4, RZ, 0x3c, !PT ;  /* 0x0000000405044212 */ /* 0x001fc800078e3cff */
[----:B------:R-:W-:Y:S01]  /*fd90*/  @P4 LOP3.LUT R5, R5, R4, RZ, 0x3c, !PT ;  /* 0x0000000405054212 */ /* 0x000fe200078e3cff */
[----:B------:R0:W-:Y:S04]  /*fda0*/  STL [R1+0x43c], R71 ;  /* 0x00043c4701007387 */ /* 0x0001e80000100800 */
[----:B------:R1:W5:Y:S01]  /*fdb0*/  @P4 LDG.E.U16 R93, desc[UR16][R4.64] ;  /* 0x00000010045d4981 */ /* 0x000362000c1e1500 */
[----:B------:R-:W-:Y:S02]  /*fdc0*/  IADD3 R70, P6, PT, R70, UR32, RZ ;  /* 0x0000002046467c10 */ /* 0x000fe4000ffde0ff */
[----:B------:R-:W-:Y:S01]  /*fdd0*/  IADD3 R3, P5, PT, R3, UR32, RZ ;  /* 0x0000002003037c10 */ /* 0x000fe2000ffbe0ff */
[----:B-1----:R-:W-:Y:S02]  /*fde0*/  @P2 IMAD.MOV.U32 R4, RZ, RZ, R69 ;  /* 0x000000ffff042224 */ /* 0x002fe400078e0045 */
[----:B------:R-:W-:Y:S01]  /*fdf0*/  @P2 IMAD.MOV.U32 R5, RZ, RZ, R71 ;  /* 0x000000ffff052224 */ /* 0x000fe200078e0047 */
[----:B------:R-:W2:Y:S04]  /*fe00*/  LDL.LU R69, [R1+0x454] ;  /* 0x0004540001457983 */ /* 0x000ea80000300800 */
[----:B0-----:R-:W3:Y:S04]  /*fe10*/  LDL.LU R71, [R1+0x460] ;  /* 0x0004600001477983 */ /* 0x001ee80000300800 */
[----:B------:R0:W5:Y:S04]  /*fe20*/  @P2 LDG.E.U16 R92, desc[UR16][R4.64] ;  /* 0x00000010045c2981 */ /* 0x000168000c1e1500 */
[----:B------:R1:W-:Y:S04]  /*fe30*/  STL [R1+0x448], R66 ;  /* 0x0004484201007387 */ /* 0x0003e80000100800 */
[----:B------:R4:W-:Y:S01]  /*fe40*/  STL [R1+0x444], R67 ;  /* 0x0004444301007387 */ /* 0x0009e20000100800 */
[----:B0-----:R-:W-:-:S02]  /*fe50*/  @P3 IMAD.MOV.U32 R4, RZ, RZ, R66 ;  /* 0x000000ffff043224 */ /* 0x001fc400078e0042 */
[----:B------:R-:W-:Y:S01]  /*fe60*/  @P3 IMAD.MOV.U32 R5, RZ, RZ, R67 ;  /* 0x000000ffff053224 */ /* 0x000fe200078e0043 */
[----:B-1----:R-:W3:Y:S04]  /*fe70*/  LDL.LU R66, [R1+0x468] ;  /* 0x0004680001427983 */ /* 0x002ee80000300800 */
[----:B------:R0:W-:Y:S04]  /*fe80*/  STL [R1+0x450], R70 ;  /* 0x0004504601007387 */ /* 0x0001e80000100800 */
[----:B----4-:R-:W4:Y:S04]  /*fe90*/  LDL.LU R67, [R1+0x470] ;  /* 0x0004700001437983 */ /* 0x010f280000300800 */
[----:B------:R-:W-:Y:S04]  /*fea0*/  STL [R1+0x458], R3 ;  /* 0x0004580301007387 */ /* 0x000fe80000100800 */
[----:B------:R1:W5:Y:S04]  /*feb0*/  @P3 LDG.E.U16 R91, desc[UR16][R4.64] ;  /* 0x00000010045b3981 */ /* 0x000368000c1e1500 */
[----:B------:R-:W4:Y:S01]  /*fec0*/  LDL.LU R5, [R1+0x44c] ;  /* 0x00044c0001057983 */ /* 0x000f220000300800 */
[----:B------:R-:W-:-:S02]  /*fed0*/  ISETP.GT.AND P4, PT, R83, 0x65, PT ;  /* 0x000000655300780c */ /* 0x000fc40003f84270 */
[----:B------:R-:W-:Y:S02]  /*fee0*/  ISETP.GT.AND P2, PT, R83, 0x66, PT ;  /* 0x000000665300780c */ /* 0x000fe40003f44270 */
[----:B------:R-:W-:Y:S02]  /*fef0*/  PRMT R89, RZ, 0x7610, R89 ;  /* 0x00007610ff597816 */ /* 0x000fe40000000059 */
[----:B------:R-:W-:-:S07]  /*ff00*/  PRMT R90, RZ, 0x7610, R90 ;  /* 0x00007610ff5a7816 */ /* 0x000fce000000005a */
[----:B-1----:R-:W-:Y:S01]  /*ff10*/  @P4 IMAD.MOV.U32 R4, RZ, RZ, R70 ;  /* 0x000000ffff044224 */ /* 0x002fe200078e0046 */
[----:B--2---:R-:W-:Y:S02]  /*ff20*/  IADD3.X R69, PT, PT, R69, UR14, RZ, P5, !PT ;  /* 0x0000000e45457c10 */ /* 0x004fe4000affe4ff */
[----:B---3--:R-:W-:Y:S02]  /*ff30*/  IADD3 R71, P5, PT, R71, UR32, RZ ;  /* 0x0000002047477c10 */ /* 0x008fe4000ffbe0ff */
[----:B----4-:R-:W-:-:S05]  /*ff40*/  IADD3.X R5, PT, PT, R5, UR14, RZ, P6, !PT ;  /* 0x0000000e05057c10 */ /* 0x010fca000b7fe4ff */
[----:B------:R1:W-:Y:S04]  /*ff50*/  STL [R1+0x44c], R5 ;  /* 0x00044c0501007387 */ /* 0x0003e80000100800 */
[----:B------:R2:W5:Y:S04]  /*ff60*/  @P4 LDG.E.U16 R89, desc[UR16][R4.64] ;  /* 0x0000001004594981 */ /* 0x000568000c1e1500 */
[----:B------:R3:W-:Y:S04]  /*ff70*/  STL [R1+0x454], R69 ;  /* 0x0004544501007387 */ /* 0x0007e80000100800 */
[----:B0-----:R-:W4:Y:S01]  /*ff80*/  LDL.LU R70, [R1+0x46c] ;  /* 0x00046c0001467983 */ /* 0x001f220000300800 */
[----:B--2---:R-:W-:-:S02]  /*ff90*/  @P2 IMAD.MOV.U32 R4, RZ, RZ, R3 ;  /* 0x000000ffff042224 */ /* 0x004fc400078e0003 */
[----:B-1----:R-:W-:Y:S02]  /*ffa0*/  @P2 IMAD.MOV.U32 R5, RZ, RZ, R69 ;  /* 0x000000ffff052224 */ /* 0x002fe400078e0045 */
[----:B---3--:R-:W2:Y:S04]  /*ffb0*/  LDL.LU R69, [R1+0x478] ;  /* 0x0004780001457983 */ /* 0x008ea80000300800 */
[----:B------:R-:W3:Y:S04]  /*ffc0*/  LDL.LU R3, [R1+0x480] ;  /* 0x0004800001037983 */ /* 0x000ee80000300800 */
[----:B------:R0:W5:Y:S04]  /*ffd0*/  @P2 LDG.E.U16 R90, desc[UR16][R4.64] ;  /* 0x00000010045a2981 */ /* 0x000168000c1e1500 */
[----:B------:R1:W-:Y:S01]  /*ffe0*/  STL [R1+0x460], R71 ;  /* 0x0004604701007387 */ /* 0x0003e20000100800 */
[----:B0-----:R-:W-:-:S03]  /*fff0*/  IMAD.MOV.U32 R5, RZ, RZ, R71 ;  /* 0x000000ffff057224 */ /* 0x001fc600078e0047 */
[----:B-1----:R-:W2:Y:S04]  /*10000*/  LDL.LU R71, [R1+0x5b4] ;  /* 0x0005b40001477983 */ /* 0x002ea80000300800 */
[----:B------:R-:W2:Y:S01]  /*10010*/  LDL.LU R4, [R1+0x45c] ;  /* 0x00045c0001047983 */ /* 0x000ea20000300800 */
[----:B------:R-:W-:Y:S02]  /*10020*/  ISETP.GT.AND P3, PT, R83, 0x67, PT ;  /* 0x000000675300780c */ /* 0x000fe40003f64270 */
[----:B------:R-:W-:Y:S02]  /*10030*/  PRMT R88, RZ, 0x7610, R88 ;  /* 0x00007610ff587816 */ /* 0x000fe40000000058 */
[----:B------:R-:W-:Y:S02]  /*10040*/  IADD3 R66, P6, PT, R66, UR32, RZ ;  /* 0x0000002042427c10 */ /* 0x000fe4000ffde0ff */
[----:B--2---:R-:W-:-:S07]  /*10050*/  IADD3.X R4, PT, PT, R4, UR14, RZ, P5, !PT ;  /* 0x0000000e04047c10 */ /* 0x004fce000affe4ff */
[-C--:B------:R-:W-:Y:S01]  /*10060*/  @P3 LOP3.LUT R5, R5, R4.reuse, RZ, 0x3c, !PT ;  /* 0x0000000405053212 */ /* 0x080fe200078e3cff */
[----:B------:R0:W-:Y:S03]  /*10070*/  STL [R1+0x45c], R4 ;  /* 0x00045c0401007387 */ /* 0x0001e60000100800 */
[----:B0-----:R-:W-:-:S04]  /*10080*/  @P3 LOP3.LUT R4, R5, R4, RZ, 0x3c, !PT ;  /* 0x0000000405043212 */ /* 0x001fc800078e3cff */
[----:B------:R-:W-:Y:S01]  /*10090*/  @P3 LOP3.LUT R5, R5, R4, RZ, 0x3c, !PT ;  /* 0x0000000405053212 */ /* 0x000fe200078e3cff */
[----:B------:R0:W-:Y:S04]  /*100a0*/  STL [R1+0x468], R66 ;  /* 0x0004684201007387 */ /* 0x0001e80000100800 */
[----:B------:R1:W5:Y:S02]  /*100b0*/  @P3 LDG.E.U16 R88, desc[UR16][R4.64] ;  /* 0x0000001004583981 */ /* 0x000364000c1e1500 */
[----:B-1----:R-:W-:Y:S02]  /*100c0*/  IMAD.MOV.U32 R5, RZ, RZ, R66 ;  /* 0x000000ffff057224 */ /* 0x002fe400078e0042 */
[----:B0-----:R-:W2:Y:S04]  /*100d0*/  LDL.LU R66, [R1+0x5b0] ;  /* 0x0005b00001427983 */ /* 0x001ea80000300800 */
[----:B------:R-:W2:Y:S01]  /*100e0*/  LDL.LU R4, [R1+0x464] ;  /* 0x0004640001047983 */ /* 0x000ea20000300800 */
[----:B------:R-:W-:-:S02]  /*100f0*/  ISETP.GT.AND P4, PT, R83, 0x68, PT ;  /* 0x000000685300780c */ /* 0x000fc40003f84270 */
[----:B------:R-:W-:-:S05]  /*10100*/  IADD3 R67, P5, PT, R67, UR32, RZ ;  /* 0x0000002043437c10 */ /* 0x000fca000ffbe0ff */
[----:B------:R-:W-:Y:S01]  /*10110*/  STL [R1+0x470], R67 ;  /* 0x0004704301007387 */ /* 0x000fe20000100800 */
[----:B------:R-:W-:Y:S02]  /*10120*/  ISETP.GT.AND P2, PT, R83, 0x69, PT ;  /* 0x000000695300780c */ /* 0x000fe40003f44270 */
[----:B------:R-:W-:Y:S02]  /*10130*/  PRMT R87, RZ, 0x7610, R87 ;  /* 0x00007610ff577816 */ /* 0x000fe40000000057 */
[----:B----4-:R-:W-:Y:S02]  /*10140*/  IADD3.X R70, PT, PT, R70, UR14, RZ, P5, !PT ;  /* 0x0000000e46467c10 */ /* 0x010fe4000affe4ff */
[----:B------:R-:W-:Y:S02]  /*10150*/  PRMT R86, RZ, 0x7610, R86 ;  /* 0x00007610ff567816 */ /* 0x000fe40000000056 */
[----:B--2---:R-:W-:-:S04]  /*10160*/  IADD3.X R4, PT, PT, R4, UR14, RZ, P6, !PT ;  /* 0x0000000e04047c10 */ /* 0x004fc8000b7fe4ff */
[-C--:B------:R-:W-:Y:S01]  /*10170*/  @P4 LOP3.LUT R5, R5, R4.reuse, RZ, 0x3c, !PT ;  /* 0x0000000405054212 */ /* 0x080fe200078e3cff */
[----:B------:R0:W-:Y:S03]  /*10180*/  STL [R1+0x464], R4 ;  /* 0x0004640401007387 */ /* 0x0001e60000100800 */
[----:B0-----:R-:W-:-:S04]  /*10190*/  @P4 LOP3.LUT R4, R5, R4, RZ, 0x3c, !PT ;  /* 0x0000000405044212 */ /* 0x001fc800078e3cff */
[----:B------:R-:W-:-:S05]  /*101a0*/  @P4 LOP3.LUT R5, R5, R4, RZ, 0x3c, !PT ;  /* 0x0000000405054212 */ /* 0x000fca00078e3cff */
[----:B------:R0:W5:Y:S02]  /*101b0*/  @P4 LDG.E.U16 R87, desc[UR16][R4.64] ;  /* 0x0000001004574981 */ /* 0x000164000c1e1500 */
[----:B0-----:R-:W-:Y:S02]  /*101c0*/  IMAD.MOV.U32 R4, RZ, RZ, R70 ;  /* 0x000000ffff047224 */ /* 0x001fe400078e0046 */
[----:B------:R-:W-:-:S05]  /*101d0*/  IMAD.MOV.U32 R5, RZ, RZ, R67 ;  /* 0x000000ffff057224 */ /* 0x000fca00078e0043 */
[----:B------:R-:W-:-:S04]  /*101e0*/  @P2 LOP3.LUT R5, R5, R4, RZ, 0x3c, !PT ;  /* 0x0000000405052212 */ /* 0x000fc800078e3cff */
[----:B------:R-:W-:Y:S02]  /*101f0*/  @P2 LOP3.LUT R4, R5, R4, RZ, 0x3c, !PT ;  /* 0x0000000405042212 */ /* 0x000fe400078e3cff */
[----:B------:R-:W-:Y:S02]  /*10200*/  IADD3 R69, P4, PT, R69, UR32, RZ ;  /* 0x0000002045457c10 */ /* 0x000fe4000ff9e0ff */
[----:B------:R-:W-:Y:S01]  /*10210*/  @P2 LOP3.LUT R5, R5, R4, RZ, 0x3c, !PT ;  /* 0x0000000405052212 */ /* 0x000fe200078e3cff */
[----:B------:R0:W-:Y:S04]  /*10220*/  STL [R1+0x46c], R70 ;  /* 0x00046c4601007387 */ /* 0x0001e80000100800 */
[----:B------:R1:W5:Y:S04]  /*10230*/  @P2 LDG.E.U16 R86, desc[UR16][R4.64] ;  /* 0x0000001004562981 */ /* 0x000368000c1e1500 */
[----:B0-----:R-:W2:Y:S04]  /*10240*/  LDL.LU R70, [R1+0x5ac] ;  /* 0x0005ac0001467983 */ /* 0x001ea80000300800 */
[----:B------:R-:W4:Y:S01]  /*10250*/  LDL.LU R67, [R1+0x5a8] ;  /* 0x0005a80001437983 */ /* 0x000f220000300800 */
[----:B-1----:R-:W-:-:S03]  /*10260*/  IMAD.MOV.U32 R5, RZ, RZ, R69 ;  /* 0x000000ffff057224 */ /* 0x002fc600078e0045 */
[----:B------:R0:W-:Y:S04]  /*10270*/  STL [R1+0x478], R69 ;  /* 0x0004784501007387 */ /* 0x0001e80000100800 */
[----:B0-----:R-:W2:Y:S04]  /*10280*/  LDL.LU R69, [R1+0x5a4] ;  /* 0x0005a40001457983 */ /* 0x001ea80000300800 */
[----:B------:R-:W2:Y:S01]  /*10290*/  LDL.LU R4, [R1+0x474] ;  /* 0x0004740001047983 */ /* 0x000ea20000300800 */
[----:B------:R-:W-:Y:S02]  /*102a0*/  ISETP.GT.AND P3, PT, R83, 0x6a, PT ;  /* 0x0000006a5300780c */ /* 0x000fe40003f64270 */
[----:B------:R-:W-:-:S02]  /*102b0*/  PRMT R85, RZ, 0x7610, R85 ;  /* 0x00007610ff557816 */ /* 0x000fc40000000055 */
[----:B--2---:R-:W-:-:S09]  /*102c0*/  IADD3.X R4, PT, PT, R4, UR14, RZ, P4, !PT ;  /* 0x0000000e04047c10 */ /* 0x004fd2000a7fe4ff */
[-C--:B------:R-:W-:Y:S01]  /*102d0*/  @P3 LOP3.LUT R5, R5, R4.reuse, RZ, 0x3c, !PT ;  /* 0x0000000405053212 */ /* 0x080fe200078e3cff */
[----:B------:R0:W-:Y:S03]  /*102e0*/  STL [R1+0x474], R4 ;  /* 0x0004740401007387 */ /* 0x0001e60000100800 */
[----:B0-----:R-:W-:-:S04]  /*102f0*/  @P3 LOP3.LUT R4, R5, R4, RZ, 0x3c, !PT ;  /* 0x0000000405043212 */ /* 0x001fc800078e3cff */
[----:B------:R-:W-:-:S05]  /*10300*/  @P3 LOP3.LUT R5, R5, R4, RZ, 0x3c, !PT ;  /* 0x0000000405053212 */ /* 0x000fca00078e3cff */
[----:B------:R0:W5:Y:S04]  /*10310*/  @P3 LDG.E.U16 R85, desc[UR16][R4.64] ;  /* 0x0000001004553981 */ /* 0x000168000c1e1500 */
[----:B------:R-:W2:Y:S01]  /*10320*/  LDL.LU R5, [R1+0x47c] ;  /* 0x00047c0001057983 */ /* 0x000ea20000300800 */
[----:B------:R-:W-:Y:S02]  /*10330*/  ISETP.GT.AND P5, PT, R83, 0x6b, PT ;  /* 0x0000006b5300780c */ /* 0x000fe40003fa4270 */
[----:B---3--:R-:W-:Y:S02]  /*10340*/  IADD3 R3, P2, PT, R3, UR32, RZ ;  /* 0x0000002003037c10 */ /* 0x008fe4000ff5e0ff */
[----:B------:R-:W-:-:S03]  /*10350*/  PRMT R57, RZ, 0x7610, R57 ;  /* 0x00007610ff397816 */ /* 0x000fc60000000039 */
[----:B------:R1:W-:Y:S06]  /*10360*/  STL [R1+0x480], R3 ;  /* 0x0004800301007387 */ /* 0x0003ec0000100800 */
[----:B0-----:R-:W-:Y:S01]  /*10370*/  @P5 IMAD.MOV.U32 R4, RZ, RZ, R3 ;  /* 0x000000ffff045224 */ /* 0x001fe200078e0003 */
[----:B--2---:R-:W-:-:S05]  /*10380*/  IADD3.X R5, PT, PT, R5, UR14, RZ, P2, !PT ;  /* 0x0000000e05057c10 */ /* 0x004fca00097fe4ff */
[----:B------:R0:W-:Y:S04]  /*10390*/  STL [R1+0x47c], R5 ;  /* 0x00047c0501007387 */ /* 0x0001e80000100800 */
[----:B-1----:R-:W5:Y:S04]  /*103a0*/  LDL.LU R3, [R1+0x5a0] ;  /* 0x0005a00001037983 */ /* 0x002f680000300800 */
[----:B------:R1:W5:Y:S04]  /*103b0*/  @P5 LDG.E.U16 R57, desc[UR16][R4.64] ;  /* 0x0000001004395981 */ /* 0x000368000c1e1500 */
[----:B------:R-:W2:Y:S04]  /*103c0*/  LDL.LU R4, [R1+0x484] ;  /* 0x0004840001047983 */ /* 0x000ea80000300800 */
[----:B0-----:R-:W1:Y:S01]  /*103d0*/  LDL.LU R5, [R1+0x488] ;  /* 0x0004880001057983 */ /* 0x001e620000300800 */
[----:B------:R-:W-:-:S02]  /*103e0*/  ISETP.GT.AND P3, PT, R83, 0x6c, PT ;  /* 0x0000006c5300780c */ /* 0x000fc40003f64270 */
[----:B------:R-:W-:Y:S02]  /*103f0*/  PRMT R58, RZ, 0x7610, R58 ;  /* 0x00007610ff3a7816 */ /* 0x000fe4000000003a */
[----:B-1----:R-:W-:-:S04]  /*10400*/  IADD3 R5, P2, PT, R5, UR32, RZ ;  /* 0x0000002005057c10 */ /* 0x002fc8000ff5e0ff */
[----:B--2---:R-:W-:Y:S01]  /*10410*/  IADD3.X R4, PT, PT, R4, UR14, RZ, P2, !PT ;  /* 0x0000000e04047c10 */ /* 0x004fe200097fe4ff */
[----:B------:R0:W-:Y:S04]  /*10420*/  STL [R1+0x488], R5 ;  /* 0x0004880501007387 */ /* 0x0001e80000100800 */
[----:B------:R1:W-:Y:S01]  /*10430*/  STL [R1+0x484], R4 ;  /* 0x0004840401007387 */ /* 0x0003e20000100800 */
[----:B0-----:R-:W-:-:S04]  /*10440*/  @P3 LOP3.LUT R5, R5, R4, RZ, 0x3c, !PT ;  /* 0x0000000405053212 */ /* 0x001fc800078e3cff */
[----:B-1----:R-:W-:-:S04]  /*10450*/  @P3 LOP3.LUT R4, R5, R4, RZ, 0x3c, !PT ;  /* 0x0000000405043212 */ /* 0x002fc800078e3cff */
[----:B------:R-:W-:-:S05]  /*10460*/  @P3 LOP3.LUT R5, R5, R4, RZ, 0x3c, !PT ;  /* 0x0000000405053212 */ /* 0x000fca00078e3cff */
[----:B------:R0:W5:Y:S04]  /*10470*/  @P3 LDG.E.U16 R58, desc[UR16][R4.64] ;  /* 0x00000010043a3981 */ /* 0x000168000c1e1500 */
[----:B------:R-:W2:Y:S04]  /*10480*/  LDL.LU R4, [R1+0x48c] ;  /* 0x00048c0001047983 */ /* 0x000ea80000300800 */
[----:B------:R-:W0:Y:S01]  /*10490*/  LDL.LU R5, [R1+0x490] ;  /* 0x0004900001057983 */ /* 0x000e220000300800 */
[----:B------:R-:W-:Y:S02]  /*104a0*/  ISETP.GT.AND P3, PT, R83, 0x6d, PT ;  /* 0x0000006d5300780c */ /* 0x000fe40003f64270 */
[----:B------:R-:W-:-:S02]  /*104b0*/  PRMT R78, RZ, 0x7610, R78 ;  /* 0x00007610ff4e7816 */ /* 0x000fc4000000004e */
[----:B0-----:R-:W-:-:S04]  /*104c0*/  IADD3 R5, P2, PT, R5, UR32, RZ ;  /* 0x0000002005057c10 */ /* 0x001fc8000ff5e0ff */
        /* <DEDUP_REMOVED lines=202> */
[----:B----4-:R-:W-:-:S02]  /*11170*/  PRMT R67, RZ, 0x7610, R67 ;  /* 0x00007610ff437816 */ /* 0x010fc40000000043 */
        /* <DEDUP_REMOVED lines=11> */
[----:B------:R-:W-:Y:S01]  /*11230*/  PRMT R69, RZ, 0x7610, R69 ;  /* 0x00007610ff457816 */ /* 0x000fe20000000045 */
[----:B------:R-:W-:Y:S01]  /*11240*/  USHF.L.U32 UR4, UR4, 0x1f, URZ ;  /* 0x0000001f04047899 */ /* 0x000fe200080006ff */
[----:B0-----:R-:W-:-:S04]  /*11250*/  IADD3 R5, P2, PT, R5, UR32, RZ ;  /* 0x0000002005057c10 */ /* 0x001fc8000ff5e0ff */
[----:B--2---:R-:W-:Y:S01]  /*11260*/  IADD3.X R4, PT, PT, R4, UR14, RZ, P2, !PT ;  /* 0x0000000e04047c10 */ /* 0x004fe200097fe4ff */
[----:B------:R0:W-:Y:S04]  /*11270*/  STL [R1+0x520], R5 ;  /* 0x0005200501007387 */ /* 0x0001e80000100800 */
[----:B------:R1:W-:Y:S01]  /*11280*/  STL [R1+0x51c], R4 ;  /* 0x00051c0401007387 */ /* 0x0003e20000100800 */
[----:B0-----:R-:W-:-:S04]  /*11290*/  @P3 LOP3.LUT R5, R5, R4, RZ, 0x3c, !PT ;  /* 0x0000000405053212 */ /* 0x001fc800078e3cff */
[----:B-1----:R-:W-:-:S04]  /*112a0*/  @P3 LOP3.LUT R4, R5, R4, RZ, 0x3c, !PT ;  /* 0x0000000405043212 */ /* 0x002fc800078e3cff */
[----:B------:R-:W-:-:S05]  /*112b0*/  @P3 LOP3.LUT R5, R5, R4, RZ, 0x3c, !PT ;  /* 0x0000000405053212 */ /* 0x000fca00078e3cff */
[----:B------:R0:W5:Y:S02]  /*112c0*/  @P3 LDG.E.U16 R69, desc[UR16][R4.64] ;  /* 0x0000001004453981 */ /* 0x000164000c1e1500 */
[----:B0-----:R-:W0:Y:S02]  /*112d0*/  S2R R5, SR_TID.X ;  /* 0x0000000000057919 */ /* 0x001e240000002100 */
[----:B0-----:R-:W-:Y:S01]  /*112e0*/  LOP3.LUT R4, R5, 0x7f, RZ, 0xc0, !PT ;  /* 0x0000007f05047812 */ /* 0x001fe200078ec0ff */
[----:B------:R-:W-:-:S04]  /*112f0*/  IMAD.U32 R5, RZ, RZ, UR4 ;  /* 0x00000004ff057e24 */ /* 0x000fc8000f8e00ff */
[----:B------:R-:W0:Y:S01]  /*11300*/  SYNCS.PHASECHK.TRANS64.TRYWAIT P3, [UR8], R5 ;  /* 0x00000005ff0075a7 */ /* 0x000e220008061108 */
[----:B------:R-:W-:Y:S02]  /*11310*/  ISETP.GE.AND P2, PT, R4, R83, PT ;  /* 0x000000530400720c */ /* 0x000fe40003f46270 */
[----:B------:R-:W-:Y:S01]  /*11320*/  PRMT R4, R82, 0x5410, R84 ;  /* 0x0000541052047816 */ /* 0x000fe20000000054 */
[----:B0-----:R-:W-:Y:S10]  /*11330*/  @!P3 BRA `(.L_x_15) ;  /* 0x0000003c00f0b947 */ /* 0x001ff40003800000 */
.L_x_25:
[----:B------:R-:W2:Y:S01]  /*11340*/  LDL.LU R84, [R1+0xc] ;  /* 0x00000c0001547983 */ /* 0x000ea20000300800 */
[----:B-----5:R-:W-:-:S03]  /*11350*/  PRMT R5, R80, 0x5410, R81 ;  /* 0x0000541050057816 */ /* 0x020fc60000000051 */
[----:B------:R-:W3:Y:S04]  /*11360*/  LDL.LU R83, [R1+0x4] ;  /* 0x0000040001537983 */ /* 0x000ee80000300800 */
[----:B------:R-:W4:Y:S04]  /*11370*/  LDL.LU R82, [R1] ;  /* 0x0000000001527983 */ /* 0x000f280000300800 */
[----:B------:R-:W2:Y:S01]  /*11380*/  LDL.LU R80, [R1+0x18] ;  /* 0x0000180001507983 */ /* 0x000ea20000300800 */
[----:B------:R-:W-:-:S03]  /*11390*/  PRMT R6, R79, 0x5410, R6 ;  /* 0x000054104f067816 */ /* 0x000fc60000000006 */
[----:B------:R-:W2:Y:S04]  /*113a0*/  LDL.LU R81, [R1+0x8] ;  /* 0x0000080001517983 */ /* 0x000ea80000300800 */
[----:B------:R-:W2:Y:S01]  /*113b0*/  LDL.LU R79, [R1+0x10] ;  /* 0x00001000014f7983 */ /* 0x000ea20000300800 */
[----:B------:R-:W-:Y:S02]  /*113c0*/  PRMT R7, R7, 0x5410, R56 ;  /* 0x0000541007077816 */ /* 0x000fe40000000038 */
[----:B------:R-:W-:Y:S01]  /*113d0*/  PRMT R8, R8, 0x5410, R55 ;  /* 0x0000541008087816 */ /* 0x000fe20000000037 */
[----:B------:R-:W2:Y:S01]  /*113e0*/  LDL.LU R56, [R1+0x1c] ;  /* 0x00001c0001387983 */ /* 0x000ea20000300800 */
[----:B------:R-:W-:Y:S02]  /*113f0*/  PRMT R9, R54, 0x5410, R9 ;  /* 0x0000541036097816 */ /* 0x000fe40000000009 */
[----:B------:R-:W-:Y:S01]  /*11400*/  PRMT R10, R10, 0x5410, R53 ;  /* 0x000054100a0a7816 */ /* 0x000fe20000000035 */
[----:B------:R-:W2:Y:S01]  /*11410*/  LDL.LU R55, [R1+0x14] ;  /* 0x0000140001377983 */ /* 0x000ea20000300800 */
[----:B------:R-:W-:-:S02]  /*11420*/  PRMT R26, R26, 0x5410, R37 ;  /* 0x000054101a1a7816 */ /* 0x000fc40000000025 */
[----:B------:R-:W-:Y:S01]  /*11430*/  PRMT R27, R27, 0x5410, R36 ;  /* 0x000054101b1b7816 */ /* 0x000fe20000000024 */
[----:B------:R-:W2:Y:S01]  /*11440*/  LDL.LU R54, [R1+0x24] ;  /* 0x0000240001367983 */ /* 0x000ea20000300800 */
[----:B------:R-:W-:-:S03]  /*11450*/  PRMT R28, R28, 0x5410, R35 ;  /* 0x000054101c1c7816 */ /* 0x000fc60000000023 */
[----:B------:R-:W2:Y:S01]  /*11460*/  LDL.LU R53, [R1+0x20] ;  /* 0x0000200001357983 */ /* 0x000ea20000300800 */
        /* <DEDUP_REMOVED lines=20> */
[----:B---3--:R-:W-:Y:S02]  /*115b0*/  PRMT R36, R83, 0x5410, R125 ;  /* 0x0000541053247816 */ /* 0x008fe4000000007d */
[----:B----4-:R-:W-:Y:S02]  /*115c0*/  PRMT R37, R82, 0x5410, R124 ;  /* 0x0000541052257816 */ /* 0x010fe4000000007c */
[----:B------:R-:W3:Y:S04]  /*115d0*/  LDL.LU R124, [R1+0x120] ;  /* 0x00012000017c7983 */ /* 0x000ee80000300800 */
[----:B------:R-:W4:Y:S01]  /*115e0*/  LDL.LU R125, [R1+0x124] ;  /* 0x00012400017d7983 */ /* 0x000f220000300800 */
[----:B--2---:R-:W-:-:S03]  /*115f0*/  PRMT R35, R84, 0x5410, R81 ;  /* 0x0000541054237816 */ /* 0x004fc60000000051 */
[----:B------:R-:W2:Y:S01]  /*11600*/  LDL.LU R84, [R1+0x128] ;  /* 0x0001280001547983 */ /* 0x000ea20000300800 */
[----:B------:R-:W-:-:S03]  /*11610*/  PRMT R34, R80, 0x5410, R79 ;  /* 0x0000541050227816 */ /* 0x000fc6000000004f */
[----:B------:R-:W4:Y:S04]  /*11620*/  LDL.LU R83, [R1+0x12c] ;  /* 0x00012c0001537983 */ /* 0x000f280000300800 */
[----:B------:R-:W4:Y:S01]  /*11630*/  LDL.LU R82, [R1+0x130] ;  /* 0x0001300001527983 */ /* 0x000f220000300800 */
[----:B------:R-:W-:Y:S02]  /*11640*/  PRMT R42, R115, 0x5410, R113 ;  /* 0x00005410732a7816 */ /* 0x000fe40000000071 */
[----:B------:R-:W-:Y:S01]  /*11650*/  PRMT R33, R56, 0x5410, R55 ;  /* 0x0000541038217816 */ /* 0x000fe20000000037 */
[----:B------:R-:W4:Y:S04]  /*11660*/  LDL.LU R81, [R1+0x134] ;  /* 0x0001340001517983 */ /* 0x000f280000300800 */
[----:B------:R-:W4:Y:S01]  /*11670*/  LDL.LU R80, [R1+0x138] ;  /* 0x0001380001507983 */ /* 0x000f220000300800 */
[----:B------:R-:W-:-:S02]  /*11680*/  PRMT R57, R85, 0x5410, R57 ;  /* 0x0000541055397816 */ /* 0x000fc40000000039 */
[----:B------:R-:W-:Y:S01]  /*11690*/  PRMT R32, R54, 0x5410, R53 ;  /* 0x0000541036207816 */ /* 0x000fe20000000035 */
        /* <DEDUP_REMOVED lines=29> */
[----:B------:R-:W-:-:S04]  /*11870*/  PRMT R67, R67, 0x5410, R69 ;  /* 0x0000541043437816 */ /* 0x000fc80000000045 */
[----:B------:R0:W-:Y:S01]  /*11880*/  STTM.x64 tmem[UR7+0x40], R4 ;  /* 0x00004004000079ed */ /* 0x0001e20008340007 */
[----:B------:R-:W1:Y:S02]  /*11890*/  FENCE.VIEW.ASYNC.T ;  /* 0x00000000000073c6 */ /* 0x000e640000000200 */
[----:B-1----:R-:W-:Y:S01]  /*118a0*/  BAR.SYNC.DEFER_BLOCKING 0x0 ;  /* 0x0000000000007b1d */ /* 0x002fe20000010000 */
[----:B---3--:R-:W-:Y:S02]  /*118b0*/  IADD3 R124, P3, PT, R124, UR33, RZ ;  /* 0x000000217c7c7c10 */ /* 0x008fe4000ff7e0ff */
[----:B--2---:R-:W-:Y:S02]  /*118c0*/  IADD3 R84, P5, PT, R84, UR33, RZ ;  /* 0x0000002154547c10 */ /* 0x004fe4000ffbe0ff */
[----:B----4-:R-:W-:Y:S02]  /*118d0*/  IADD3 R123, P4, PT, R123, UR33, RZ ;  /* 0x000000217b7b7c10 */ /* 0x010fe4000ff9e0ff */
[----:B------:R-:W-:-:S03]  /*118e0*/  IADD3.X R122, PT, PT, R122, UR15, RZ, P3, !PT ;  /* 0x0000000f7a7a7c10 */ /* 0x000fc60009ffe4ff */
[----:B------:R-:W-:Y:S01]  /*118f0*/  STL [R1+0x118], R123 ;  /* 0x0001187b01007387 */ /* 0x000fe20000100800 */
[----:B------:R-:W-:-:S03]  /*11900*/  IADD3.X R119, PT, PT, R119, UR15, RZ, P4, !PT ;  /* 0x0000000f77777c10 */ /* 0x000fc6000a7fe4ff */
[----:B------:R-:W-:Y:S04]  /*11910*/  STL [R1+0x120], R124 ;  /* 0x0001207c01007387 */ /* 0x000fe80000100800 */
[----:B------:R-:W-:Y:S04]  /*11920*/  STL [R1+0x114], R119 ;  /* 0x0001147701007387 */ /* 0x000fe80000100800 */
[----:B0-----:R-:W2:Y:S04]  /*11930*/  LDL.LU R42, [R1+0x140] ;  /* 0x00014000012a7983 */ /* 0x001ea80000300800 */
[----:B------:R-:W3:Y:S04]  /*11940*/  LDL.LU R39, [R1+0x148] ;  /* 0x0001480001277983 */ /* 0x000ee80000300800 */
[----:B------:R-:W-:Y:S04]  /*11950*/  STL [R1+0x11c], R122 ;  /* 0x00011c7a01007387 */ /* 0x000fe80000100800 */
[----:B------:R-:W4:Y:S04]  /*11960*/  LDL.LU R45, [R1+0x13c] ;  /* 0x00013c00012d7983 */ /* 0x000f280000300800 */
[----:B------:R-:W4:Y:S04]  /*11970*/  LDL.LU R46, [R1+0x144] ;  /* 0x00014400012e7983 */ /* 0x000f280000300800 */
[----:B------:R-:W-:Y:S04]  /*11980*/  STL [R1+0x128], R84 ;  /* 0x0001285401007387 */ /* 0x000fe80000100800 */
[----:B------:R-:W4:Y:S01]  /*11990*/  LDL.LU R38, [R1+0x14c] ;  /* 0x00014c0001267983 */ /* 0x000f220000300800 */
[----:B------:R-:W-:Y:S01]  /*119a0*/  PRMT R70, RZ, 0x7610, R70 ;  /* 0x00007610ff467816 */ /* 0x000fe20000000046 */
[----:B------:R-:W-:-:S02]  /*119b0*/  @!P2 IMAD.MOV.U32 R4, RZ, RZ, R123 ;  /* 0x000000ffff04a224 */ /* 0x000fc400078e007b */
[----:B------:R-:W-:Y:S01]  /*119c0*/  @!P2 IMAD.MOV.U32 R5, RZ, RZ, R119 ;  /* 0x000000ffff05a224 */ /* 0x000fe200078e0077 */
[----:B------:R-:W-:Y:S01]  /*119d0*/  IADD3 R82, P4, PT, R82, UR33, RZ ;  /* 0x0000002152527c10 */ /* 0x000fe2000ff9e0ff */
[----:B------:R-:W4:Y:S01]  /*119e0*/  LDL.LU R37, [R1+0x168] ;  /* 0x0001680001257983 */ /* 0x000f220000300800 */
[----:B------:R-:W-:Y:S02]  /*119f0*/  IADD3 R80, P3, PT, R80, UR33, RZ ;  /* 0x0000002150507c10 */ /* 0x000fe4000ff7e0ff */
[----:B------:R-:W-:Y:S01]  /*11a00*/  PRMT R69, RZ, 0x7610, R69 ;  /* 0x00007610ff457816 */ /* 0x000fe20000000045 */
[----:B------:R0:W4:Y:S01]  /*11a10*/  @!P2 LDG.E.U16 R70, desc[UR16][R4.64] ;  /* 0x000000100446a981 */ /* 0x000122000c1e1500 */
[----:B------:R-:W-:Y:S02]  /*11a20*/  IADD3.X R125, PT, PT, R125, UR15, RZ, P5, !PT ;  /* 0x0000000f7d7d7c10 */ /* 0x000fe4000affe4ff */
[----:B------:R-:W-:Y:S01]  /*11a30*/  IADD3.X R83, PT, PT, R83, UR15, RZ, P4, !PT ;  /* 0x0000000f53537c10 */ /* 0x000fe2000a7fe4ff */
[----:B------:R-:W-:Y:S01]  /*11a40*/  STL [R1+0x138], R80 ;  /* 0x0001385001007387 */ /* 0x000fe20000100800 */
[----:B------:R-:W-:Y:S01]  /*11a50*/  IADD3.X R81, PT, PT, R81, UR15, RZ, P3, !PT ;  /* 0x0000000f51517c10 */ /* 0x000fe20009ffe4ff */
[----:B0-----:R-:W-:-:S02]  /*11a60*/  @!P2 IMAD.MOV.U32 R4, RZ, RZ, R124 ;  /* 0x000000ffff04a224 */ /* 0x001fc400078e007c */
[----:B------:R-:W-:Y:S01]  /*11a70*/  @!P2 IMAD.MOV.U32 R5, RZ, RZ, R122 ;  /* 0x000000ffff05a224 */ /* 0x000fe200078e007a */
[----:B------:R-:W-:Y:S01]  /*11a80*/  STL [R1+0x130], R82 ;  /* 0x0001305201007387 */ /* 0x000fe20000100800 */
[----:B------:R-:W-:-:S03]  /*11a90*/  PRMT R6, RZ, 0x7610, R6 ;  /* 0x00007610ff067816 */ /* 0x000fc60000000006 */
[----:B------:R-:W-:Y:S04]  /*11aa0*/  STL [R1+0x124], R125 ;  /* 0x0001247d01007387 */ /* 0x000fe80000100800 */
[----:B------:R0:W4:Y:S04]  /*11ab0*/  @!P2 LDG.E.U16 R69, desc[UR16][R4.64] ;  /* 0x000000100445a981 */ /* 0x000128000c1e1500 */
[----:B------:R-:W-:Y:S04]  /*11ac0*/  STL [R1+0x12c], R83 ;  /* 0x00012c5301007387 */ /* 0x000fe80000100800 */
[----:B------:R-:W4:Y:S01]  /*11ad0*/  LDL.LU R40, [R1+0x158] ;  /* 0x0001580001287983 */ /* 0x000f220000300800 */
[----:B0-----:R-:W-:-:S02]  /*11ae0*/  @!P2 IMAD.MOV.U32 R4, RZ, RZ, R84 ;  /* 0x000000ffff04a224 */ /* 0x001fc400078e0054 */
[----:B------:R-:W-:Y:S01]  /*11af0*/  @!P2 IMAD.MOV.U32 R5, RZ, RZ, R125 ;  /* 0x000000ffff05a224 */ /* 0x000fe200078e007d */
[----:B------:R-:W4:Y:S01]  /*11b00*/  LDL.LU R43, [R1+0x160] ;  /* 0x00016000012b7983 */ /* 0x000f220000300800 */
[----:B------:R-:W-:-:S03]  /*11b10*/  PRMT R7, RZ, 0x7610, R7 ;  /* 0x00007610ff077816 */ /* 0x000fc60000000007 */
[----:B------:R-:W-:Y:S04]  /*11b20*/  STL [R1+0x134], R81 ;  /* 0x0001345101007387 */ /* 0x000fe80000100800 */
[----:B------:R-:W4:Y:S04]  /*11b30*/  LDL.LU R44, [R1+0x154] ;  /* 0x00015400012c7983 */ /* 0x000f280000300800 */
[----:B------:R0:W4:Y:S04]  /*11b40*/  @!P2 LDG.E.U16 R6, desc[UR16][R4.64] ;  /* 0x000000100406a981 */ /* 0x000128000c1e1500 */
[----:B------:R-:W4:Y:S01]  /*11b50*/  LDL.LU R48, [R1+0x15c] ;  /* 0x00015c0001307983 */ /* 0x000f220000300800 */
[----:B------:R-:W-:-:S03]  /*11b60*/  PRMT R8, RZ, 0x7610, R8 ;  /* 0x00007610ff087816 */ /* 0x000fc60000000008 */
[----:B------:R-:W4:Y:S01]  /*11b70*/  LDL.LU R41, [R1+0x164] ;  /* 0x0001640001297983 */ /* 0x000f220000300800 */
[----:B0-----:R-:W-:Y:S02]  /*11b80*/  @!P2 IMAD.MOV.U32 R4, RZ, RZ, R82 ;  /* 0x000000ffff04a224 */ /* 0x001fe400078e0052 */
[----:B------:R-:W-:Y:S01]  /*11b90*/  @!P2 IMAD.MOV.U32 R5, RZ, RZ, R83 ;  /* 0x000000ffff05a224 */ /* 0x000fe200078e0053 */
[----:B------:R-:W-:Y:S01]  /*11ba0*/  IADD3 R79, P3, PT, R79, UR33, RZ ;  /* 0x000000214f4f7c10 */ /* 0x000fe2000ff7e0ff */
[----:B------:R-:W4:Y:S04]  /*11bb0*/  LDL.LU R36, [R1+0x180] ;  /* 0x0001800001247983 */ /* 0x000f280000300800 */
[----:B------:R0:W4:Y:S01]  /*11bc0*/  @!P2 LDG.E.U16 R7, desc[UR16][R4.64] ;  /* 0x000000100407a981 */ /* 0x000122000c1e1500 */
[----:B------:R-:W-:Y:S01]  /*11bd0*/  PRMT R9, RZ, 0x7610, R9 ;  /* 0x00007610ff097816 */ /* 0x000fe20000000009 */
[----:B0-----:R-:W-:-:S02]  /*11be0*/  @!P2 IMAD.MOV.U32 R4, RZ, RZ, R80 ;  /* 0x000000ffff04a224 */ /* 0x001fc400078e0050 */
[----:B------:R-:W-:-:S05]  /*11bf0*/  @!P2 IMAD.MOV.U32 R5, RZ, RZ, R81 ;  /* 0x000000ffff05a224 */ /* 0x000fca00078e0051 */
[----:B------:R0:W4:Y:S01]  /*11c00*/  @!P2 LDG.E.U16 R8, desc[UR16][R4.64] ;  /* 0x000000100408a981 */ /* 0x000122000c1e1500 */
[----:B--2---:R-:W-:Y:S02]  /*11c10*/  IADD3 R42, P5, PT, R42, UR33, RZ ;  /* 0x000000212a2a7c10 */ /* 0x004fe4000ffbe0ff */
[----:B---3--:R-:W-:-:S03]  /*11c20*/  IADD3 R39, P4, PT, R39, UR33, RZ ;  /* 0x0000002127277c10 */ /* 0x008fc6000ff9e0ff */
[----:B------:R1:W-:Y:S01]  /*11c30*/  STL [R1+0x140], R42 ;  /* 0x0001402a01007387 */ /* 0x0003e20000100800 */
[----:B0-----:R-:W-:Y:S01]  /*11c40*/  @!P2 IMAD.MOV.U32 R4, RZ, RZ, R42 ;  /* 0x000000ffff04a224 */ /* 0x001fe200078e002a */
[----:B----4-:R-:W-:Y:S02]  /*11c50*/  IADD3.X R45, PT, PT, R45, UR15, RZ, P5, !PT ;  /* 0x0000000f2d2d7c10 */ /* 0x010fe4000affe4ff */
[----:B------:R-:W-:Y:S01]  /*11c60*/  STL [R1+0x150], R79 ;  /* 0x0001504f01007387 */ /* 0x000fe20000100800 */
[----:B------:R-:W-:-:S03]  /*11c70*/  IADD3.X R46, PT, PT, R46, UR15, RZ, P4, !PT ;  /* 0x0000000f2e2e7c10 */ /* 0x000fc6000a7fe4ff */
[----:B------:R-:W-:Y:S01]  /*11c80*/  STL [R1+0x148], R39 ;  /* 0x0001482701007387 */ /* 0x000fe20000100800 */
[----:B------:R-:W-:-:S03]  /*11c90*/  @!P2 IMAD.MOV.U32 R5, RZ, RZ, R45 ;  /* 0x000000ffff05a224 */ /* 0x000fc600078e002d */
[----:B------:R0:W-:Y:S01]  /*11ca0*/  STL [R1+0x13c], R45 ;  /* 0x00013c2d01007387 */ /* 0x0001e20000100800 */
[----:B------:R-:W-:-:S03]  /*11cb0*/  IADD3.X R38, PT, PT, R38, UR15, RZ, P3, !PT ;  /* 0x0000000f26267c10 */ /* 0x000fc60009ffe4ff */
[----:B------:R2:W-:Y:S04]  /*11cc0*/  STL [R1+0x144], R46 ;  /* 0x0001442e01007387 */ /* 0x0005e80000100800 */
[----:B-1----:R-:W3:Y:S04]  /*11cd0*/  LDL.LU R42, [R1+0x170] ;  /* 0x00017000012a7983 */ /* 0x002ee80000300800 */
[----:B0-----:R-:W4:Y:S04]  /*11ce0*/  LDL.LU R45, [R1+0x178] ;  /* 0x00017800012d7983 */ /* 0x001f280000300800 */
[----:B------:R0:W4:Y:S04]  /*11cf0*/  @!P2 LDG.E.U16 R9, desc[UR16][R4.64] ;  /* 0x000000100409a981 */ /* 0x000128000c1e1500 */
[----:B------:R1:W-:Y:S01]  /*11d00*/  STL [R1+0x14c], R38 ;  /* 0x00014c2601007387 */ /* 0x0003e20000100800 */
[----:B0-----:R-:W-:-:S03]  /*11d10*/  @!P2 IMAD.MOV.U32 R5, RZ, RZ, R46 ;  /* 0x000000ffff05a224 */ /* 0x001fc600078e002e */
[----:B--2---:R-:W2:Y:S01]  /*11d20*/  LDL.LU R46, [R1+0x16c] ;  /* 0x00016c00012e7983 */ /* 0x004ea20000300800 */
[----:B------:R-:W-:-:S03]  /*11d30*/  @!P2 IMAD.MOV.U32 R4, RZ, RZ, R39 ;  /* 0x000000ffff04a224 */ /* 0x000fc600078e0027 */
[----:B------:R-:W2:Y:S04]  /*11d40*/  LDL.LU R47, [R1+0x174] ;  /* 0x00017400012f7983 */ /* 0x000ea80000300800 */
[----:B------:R-:W2:Y:S01]  /*11d50*/  LDL.LU R39, [R1+0x17c] ;  /* 0x00017c0001277983 */ /* 0x000ea20000300800 */
[----:B------:R-:W-:Y:S02]  /*11d60*/  PRMT R10, RZ, 0x7610, R10 ;  /* 0x00007610ff0a7816 */ /* 0x000fe4000000000a */
[----:B------:R-:W-:Y:S02]  /*11d70*/  PRMT R11, RZ, 0x7610, R11 ;  /* 0x00007610ff0b7816 */ /* 0x000fe4000000000b */
[----:B------:R-:W-:Y:S02]  /*11d80*/  IADD3 R40, P5, PT, R40, UR33, RZ ;  /* 0x0000002128287c10 */ /* 0x000fe4000ffbe0ff */
[----:B------:R0:W2:Y:S01]  /*11d90*/  @!P2 LDG.E.U16 R10, desc[UR16][R4.64] ;  /* 0x00000010040aa981 */ /* 0x0000a2000c1e1500 */
[----:B------:R-:W-:-:S02]  /*11da0*/  IADD3 R37, P3, PT, R37, UR33, RZ ;  /* 0x0000002125257c10 */ /* 0x000fc4000ff7e0ff */
[----:B------:R-:W-:Y:S01]  /*11db0*/  IADD3 R43, P4, PT, R43, UR33, RZ ;  /* 0x000000212b2b7c10 */ /* 0x000fe2000ff9e0ff */
[----:B0-----:R-:W-:Y:S02]  /*11dc0*/  @!P2 IMAD.MOV.U32 R4, RZ, RZ, R79 ;  /* 0x000000ffff04a224 */ /* 0x001fe400078e004f */
[----:B------:R-:W-:Y:S01]  /*11dd0*/  @!P2 IMAD.MOV.U32 R5, RZ, RZ, R38 ;  /* 0x000000ffff05a224 */ /* 0x000fe200078e0026 */
[----:B------:R-:W-:Y:S01]  /*11de0*/  IADD3.X R44, PT, PT, R44, UR15, RZ, P5, !PT ;  /* 0x0000000f2c2c7c10 */ /* 0x000fe2000affe4ff */
[----:B-1----:R-:W2:Y:S01]  /*11df0*/  LDL.LU R38, [R1+0x198] ;  /* 0x0001980001267983 */ /* 0x002ea20000300800 */
[----:B------:R-:W-:-:S03]  /*11e00*/  PRMT R12, RZ, 0x7610, R12 ;  /* 0x00007610ff0c7816 */ /* 0x000fc6000000000c */
[----:B------:R0:W-:Y:S01]  /*11e10*/  STL [R1+0x158], R40 ;  /* 0x0001582801007387 */ /* 0x0001e20000100800 */
[----:B------:R-:W-:-:S03]  /*11e20*/  IADD3.X R48, PT, PT, R48, UR15, RZ, P4, !PT ;  /* 0x0000000f30307c10 */ /* 0x000fc6000a7fe4ff */
[----:B------:R1:W2:Y:S01]  /*11e30*/  @!P2 LDG.E.U16 R11, desc[UR16][R4.64] ;  /* 0x00000010040ba981 */ /* 0x0002a2000c1e1500 */
[----:B------:R-:W-:-:S03]  /*11e40*/  IADD3.X R41, PT, PT, R41, UR15, RZ, P3, !PT ;  /* 0x0000000f29297c10 */ /* 0x000fc60009ffe4ff */
[----:B------:R-:W-:Y:S04]  /*11e50*/  STL [R1+0x168], R37 ;  /* 0x0001682501007387 */ /* 0x000fe80000100800 */
[----:B------:R-:W-:Y:S01]  /*11e60*/  STL [R1+0x160], R43 ;  /* 0x0001602b01007387 */ /* 0x000fe20000100800 */
[----:B-1----:R-:W-:Y:S02]  /*11e70*/  @!P2 IMAD.MOV.U32 R4, RZ, RZ, R40 ;  /* 0x000000ffff04a224 */ /* 0x002fe400078e0028 */
[----:B------:R-:W-:Y:S01]  /*11e80*/  @!P2 IMAD.MOV.U32 R5, RZ, RZ, R44 ;  /* 0x000000ffff05a224 */ /* 0x000fe200078e002c */
[----:B------:R1:W-:Y:S04]  /*11e90*/  STL [R1+0x154], R44 ;  /* 0x0001542c01007387 */ /* 0x0003e80000100800 */
[----:B------:R1:W-:Y:S04]  /*11ea0*/  STL [R1+0x15c], R48 ;  /* 0x00015c3001007387 */ /* 0x0003e80000100800 */
[----:B0-----:R-:W2:Y:S01]  /*11eb0*/  LDL.LU R40, [R1+0x188] ;  /* 0x0001880001287983 */ /* 0x001ea20000300800 */
[----:B------:R-:W-:-:S03]  /*11ec0*/  PRMT R13, RZ, 0x7610, R13 ;  /* 0x00007610ff0d7816 */ /* 0x000fc6000000000d */
[----:B-1----:R-:W2:Y:S04]  /*11ed0*/  LDL.LU R44, [R1+0x190] ;  /* 0x00019000012c7983 */ /* 0x002ea80000300800 */
[----:B------:R0:W2:Y:S04]  /*11ee0*/  @!P2 LDG.E.U16 R12, desc[UR16][R4.64] ;  /* 0x00000010040ca981 */ /* 0x0000a8000c1e1500 */
[----:B------:R1:W-:Y:S01]  /*11ef0*/  STL [R1+0x164], R41 ;  /* 0x0001642901007387 */ /* 0x0003e20000100800 */
[----:B0-----:R-:W-:-:S03]  /*11f00*/  @!P2 IMAD.MOV.U32 R4, RZ, RZ, R43 ;  /* 0x000000ffff04a224 */ /* 0x001fc600078e002b */
[----:B------:R-:W2:Y:S01]  /*11f10*/  LDL.LU R43, [R1+0x184] ;  /* 0x00018400012b7983 */ /* 0x000ea20000300800 */
[----:B------:R-:W-:Y:S01]  /*11f20*/  @!P2 IMAD.MOV.U32 R5, RZ, RZ, R48 ;  /* 0x000000ffff05a224 */ /* 0x000fe200078e0030 */
[----:B------:R-:W-:Y:S02]  /*11f30*/  PRMT R14, RZ, 0x7610, R14 ;  /* 0x00007610ff0e7816 */ /* 0x000fe4000000000e */
[----:B------:R-:W2:Y:S01]  /*11f40*/  LDL.LU R48, [R1+0x18c] ;  /* 0x00018c0001307983 */ /* 0x000ea20000300800 */
[----:B------:R-:W-:-:S03]  /*11f50*/  IADD3 R36, P3, PT, R36, UR33, RZ ;  /* 0x0000002124247c10 */ /* 0x000fc6000ff7e0ff */
[----:B------:R0:W2:Y:S01]  /*11f60*/  @!P2 LDG.E.U16 R13, desc[UR16][R4.64] ;  /* 0x00000010040da981 */ /* 0x0000a2000c1e1500 */
[----:B------:R-:W-:Y:S01]  /*11f70*/  PRMT R15, RZ, 0x7610, R15 ;  /* 0x00007610ff0f7816 */ /* 0x000fe2000000000f */
[----:B0-----:R-:W-:Y:S02]  /*11f80*/  @!P2 IMAD.MOV.U32 R4, RZ, RZ, R37 ;  /* 0x000000ffff04a224 */ /* 0x001fe400078e0025 */
[----:B------:R-:W-:Y:S02]  /*11f90*/  @!P2 IMAD.MOV.U32 R5, RZ, RZ, R41 ;  /* 0x000000ffff05a224 */ /* 0x000fe400078e0029 */
[----:B-1----:R-:W2:Y:S04]  /*11fa0*/  LDL.LU R41, [R1+0x194] ;  /* 0x0001940001297983 */ /* 0x002ea80000300800 */
[----:B------:R-:W2:Y:S04]  /*11fb0*/  LDL.LU R37, [R1+0x1b0] ;  /* 0x0001b00001257983 */ /* 0x000ea80000300800 */
[----:B------:R0:W2:Y:S01]  /*11fc0*/  @!P2 LDG.E.U16 R14, desc[UR16][R4.64] ;  /* 0x00000010040ea981 */ /* 0x0000a2000c1e1500 */
[----:B------:R-:W-:-:S02]  /*11fd0*/  PRMT R16, RZ, 0x7610, R16 ;  /* 0x00007610ff107816 */ /* 0x000fc40000000010 */
[----:B---3--:R-:W-:Y:S02]  /*11fe0*/  IADD3 R42, P5, PT, R42, UR33, RZ ;  /* 0x000000212a2a7c10 */ /* 0x008fe4000ffbe0ff */
[----:B----4-:R-:W-:-:S03]  /*11ff0*/  IADD3 R45, P4, PT, R45, UR33, RZ ;  /* 0x000000212d2d7c10 */ /* 0x010fc6000ff9e0ff */
[----:B------:R-:W-:Y:S01]  /*12000*/  STL [R1+0x170], R42 ;  /* 0x0001702a01007387 */ /* 0x000fe20000100800 */
[----:B0-----:R-:W-:-:S03]  /*12010*/  @!P2 IMAD.MOV.U32 R4, RZ, RZ, R42 ;  /* 0x000000ffff04a224 */ /* 0x001fc600078e002a */
[----:B------:R-:W-:Y:S04]  /*12020*/  STL [R1+0x180], R36 ;  /* 0x0001802401007387 */ /* 0x000fe80000100800 */
[----:B------:R-:W-:Y:S01]  /*12030*/  STL [R1+0x178], R45 ;  /* 0x0001782d01007387 */ /* 0x000fe20000100800 */
[----:B--2---:R-:W-:Y:S02]  /*12040*/  IADD3.X R46, PT, PT, R46, UR15, RZ, P5, !PT ;  /* 0x0000000f2e2e7c10 */ /* 0x004fe4000affe4ff */
[----:B------:R-:W-:-:S03]  /*12050*/  IADD3.X R47, PT, PT, R47, UR15, RZ, P4, !PT ;  /* 0x0000000f2f2f7c10 */ /* 0x000fc6000a7fe4ff */
[----:B------:R-:W-:Y:S01]  /*12060*/  @!P2 IMAD.MOV.U32 R5, RZ, RZ, R46 ;  /* 0x000000ffff05a224 */ /* 0x000fe200078e002e */
[----:B------:R0:W-:Y:S01]  /*12070*/  STL [R1+0x16c], R46 ;  /* 0x00016c2e01007387 */ /* 0x0001e20000100800 */
[----:B------:R-:W-:-:S03]  /*12080*/  IADD3.X R39, PT, PT, R39, UR15, RZ, P3, !PT ;  /* 0x0000000f27277c10 */ /* 0x000fc60009ffe4ff */
[----:B------:R1:W-:Y:S04]  /*12090*/  STL [R1+0x174], R47 ;  /* 0x0001742f01007387 */ /* 0x0003e80000100800 */
[----:B------:R2:W3:Y:S04]  /*120a0*/  @!P2 LDG.E.U16 R15, desc[UR16][R4.64] ;  /* 0x00000010040fa981 */ /* 0x0004e8000c1e1500 */
[----:B0-----:R-:W4:Y:S04]  /*120b0*/  LDL.LU R46, [R1+0x1a0] ;  /* 0x0001a000012e7983 */ /* 0x001f280000300800 */
[----:B------:R-:W3:Y:S01]  /*120c0*/  LDL.LU R42, [R1+0x1a8] ;  /* 0x0001a800012a7983 */ /* 0x000ee20000300800 */
[----:B--2---:R-:W-:-:S03]  /*120d0*/  @!P2 IMAD.MOV.U32 R5, RZ, RZ, R47 ;  /* 0x000000ffff05a224 */ /* 0x004fc600078e002f */
[----:B------:R0:W-:Y:S04]  /*120e0*/  STL [R1+0x17c], R39 ;  /* 0x00017c2701007387 */ /* 0x0001e80000100800 */
[----:B-1----:R-:W2:Y:S01]  /*120f0*/  LDL.LU R47, [R1+0x19c] ;  /* 0x00019c00012f7983 */ /* 0x002ea20000300800 */
[----:B------:R-:W-:-:S03]  /*12100*/  @!P2 IMAD.MOV.U32 R4, RZ, RZ, R45 ;  /* 0x000000ffff04a224 */ /* 0x000fc600078e002d */
[----:B------:R-:W2:Y:S04]  /*12110*/  LDL.LU R45, [R1+0x1a4] ;  /* 0x0001a400012d7983 */ /* 0x000ea80000300800 */
[----:B------:R1:W2:Y:S02]  /*12120*/  @!P2 LDG.E.U16 R16, desc[UR16][R4.64] ;  /* 0x000000100410a981 */ /* 0x0002a4000c1e1500 */
[----:B-1----:R-:W-:Y:S02]  /*12130*/  @!P2 IMAD.MOV.U32 R5, RZ, RZ, R39 ;  /* 0x000000ffff05a224 */ /* 0x002fe400078e0027 */
[----:B0-----:R-:W2:Y:S01]  /*12140*/  LDL.LU R39, [R1+0x1ac] ;  /* 0x0001ac0001277983 */ /* 0x001ea20000300800 */
[----:B------:R-:W-:Y:S01]  /*12150*/  PRMT R17, RZ, 0x7610, R17 ;  /* 0x00007610ff117816 */ /* 0x000fe20000000011 */
[----:B------:R-:W-:Y:S01]  /*12160*/  @!P2 IMAD.MOV.U32 R4, RZ, RZ, R36 ;  /* 0x000000ffff04a224 */ /* 0x000fe200078e0024 */
[----:B------:R-:W-:-:S04]  /*12170*/  IADD3 R40, P5, PT, R40, UR33, RZ ;  /* 0x0000002128287c10 */ /* 0x000fc8000ffbe0ff */
[----:B------:R0:W2:Y:S01]  /*12180*/  @!P2 LDG.E.U16 R17, desc[UR16][R4.64] ;  /* 0x000000100411a981 */ /* 0x0000a2000c1e1500 */
[----:B------:R-:W-:Y:S02]  /*12190*/  IADD3 R38, P3, PT, R38, UR33, RZ ;  /* 0x0000002126267c10 */ /* 0x000fe4000ff7e0ff */
[----:B------:R-:W-:Y:S01]  /*121a0*/  IADD3 R44, P4, PT, R44, UR33, RZ ;  /* 0x000000212c2c7c10 */ /* 0x000fe2000ff9e0ff */
[----:B------:R-:W2:Y:S01]  /*121b0*/  LDL.LU R36, [R1+0x1c8] ;  /* 0x0001c80001247983 */ /* 0x000ea20000300800 */
[----:B------:R-:W-:Y:S01]  /*121c0*/  PRMT R18, RZ, 0x7610, R18 ;  /* 0x00007610ff127816 */ /* 0x000fe20000000012 */
[----:B0-----:R-:W-:Y:S02]  /*121d0*/  @!P2 IMAD.MOV.U32 R4, RZ, RZ, R40 ;  /* 0x000000ffff04a224 */ /* 0x001fe400078e0028 */
[----:B------:R-:W-:Y:S01]  /*121e0*/  STL [R1+0x188], R40 ;  /* 0x0001882801007387 */ /* 0x000fe20000100800 */
[----:B------:R-:W-:-:S03]  /*121f0*/  IADD3.X R43, PT, PT, R43, UR15, RZ, P5, !PT ;  /* 0x0000000f2b2b7c10 */ /* 0x000fc6000affe4ff */
[----:B------:R-:W-:Y:S01]  /*12200*/  STL [R1+0x198], R38 ;  /* 0x0001982601007387 */ /* 0x000fe20000100800 */
[----:B------:R-:W-:Y:S01]  /*12210*/  IADD3.X R48, PT, PT, R48, UR15, RZ, P4, !PT ;  /* 0x0000000f30307c10 */ /* 0x000fe2000a7fe4ff */
[----:B------:R-:W-:Y:S02]  /*12220*/  @!P2 IMAD.MOV.U32 R5, RZ, RZ, R43 ;  /* 0x000000ffff05a224 */ /* 0x000fe400078e002b */
[----:B------:R-:W-:Y:S01]  /*12230*/  STL [R1+0x190], R44 ;  /* 0x0001902c01007387 */ /* 0x000fe20000100800 */
[----:B------:R-:W-:-:S03]  /*12240*/  PRMT R19, RZ, 0x7610, R19 ;  /* 0x00007610ff137816 */ /* 0x000fc60000000013 */
[----:B------:R0:W2:Y:S04]  /*12250*/  @!P2 LDG.E.U16 R18, desc[UR16][R4.64] ;  /* 0x000000100412a981 */ /* 0x0000a8000c1e1500 */
[----:B------:R1:W-:Y:S04]  /*12260*/  STL [R1+0x184], R43 ;  /* 0x0001842b01007387 */ /* 0x0003e80000100800 */
[----:B------:R-:W-:Y:S01]  /*12270*/  STL [R1+0x18c], R48 ;  /* 0x00018c3001007387 */ /* 0x000fe20000100800 */
[----:B0-----:R-:W-:Y:S01]  /*12280*/  @!P2 IMAD.MOV.U32 R4, RZ, RZ, R44 ;  /* 0x000000ffff04a224 */ /* 0x001fe200078e002c */
[----:B------:R-:W-:Y:S01]  /*12290*/  IADD3.X R41, PT, PT, R41, UR15, RZ, P3, !PT ;  /* 0x0000000f29297c10 */ /* 0x000fe20009ffe4ff */
[----:B------:R-:W-:Y:S01]  /*122a0*/  @!P2 IMAD.MOV.U32 R5, RZ, RZ, R48 ;  /* 0x000000ffff05a224 */ /* 0x000fe200078e0030 */
[----:B-1----:R-:W2:Y:S04]  /*122b0*/  LDL.LU R43, [R1+0x1b8] ;  /* 0x0001b800012b7983 */ /* 0x002ea80000300800 */
[----:B------:R-:W2:Y:S01]  /*122c0*/  LDL.LU R40, [R1+0x1c0] ;  /* 0x0001c00001287983 */ /* 0x000ea20000300800 */
[----:B------:R-:W-:-:S03]  /*122d0*/  PRMT R20, RZ, 0x7610, R20 ;  /* 0x00007610ff147816 */ /* 0x000fc60000000014 */
[----:B------:R0:W-:Y:S04]  /*122e0*/  STL [R1+0x194], R41 ;  /* 0x0001942901007387 */ /* 0x0001e80000100800 */
[----:B------:R1:W2:Y:S04]  /*122f0*/  @!P2 LDG.E.U16 R19, desc[UR16][R4.64] ;  /* 0x000000100413a981 */ /* 0x0002a8000c1e1500 */
[----:B------:R-:W2:Y:S01]  /*12300*/  LDL.LU R44, [R1+0x1b4] ;  /* 0x0001b400012c7983 */ /* 0x000ea20000300800 */
[----:B-1----:R-:W-:-:S03]  /*12310*/  @!P2 IMAD.MOV.U32 R5, RZ, RZ, R41 ;  /* 0x000000ffff05a224 */ /* 0x002fc600078e0029 */
[----:B0-----:R-:W2:Y:S01]  /*12320*/  LDL.LU R41, [R1+0x1bc] ;  /* 0x0001bc0001297983 */ /* 0x001ea20000300800 */
[----:B------:R-:W-:-:S03]  /*12330*/  @!P2 IMAD.MOV.U32 R4, RZ, RZ, R38 ;  /* 0x000000ffff04a224 */ /* 0x000fc600078e0026 */
[----:B------:R-:W2:Y:S01]  /*12340*/  LDL.LU R38, [R1+0x1c4] ;  /* 0x0001c40001267983 */ /* 0x000ea20000300800 */
[----:B------:R-:W-:-:S03]  /*12350*/  PRMT R21, RZ, 0x7610, R21 ;  /* 0x00007610ff157816 */ /* 0x000fc60000000015 */
[----:B------:R0:W2:Y:S01]  /*12360*/  @!P2 LDG.E.U16 R20, desc[UR16][R4.64] ;  /* 0x000000100414a981 */ /* 0x0000a2000c1e1500 */
[----:B------:R-:W-:Y:S02]  /*12370*/  IADD3 R37, P3, PT, R37, UR33, RZ ;  /* 0x0000002125257c10 */ /* 0x000fe4000ff7e0ff */
[----:B------:R-:W-:Y:S02]  /*12380*/  PRMT R22, RZ, 0x7610, R22 ;  /* 0x00007610ff167816 */ /* 0x000fe40000000016 */
[----:B----4-:R-:W-:Y:S02]  /*12390*/  IADD3 R46, P5, PT, R46, UR33, RZ ;  /* 0x000000212e2e7c10 */ /* 0x010fe4000ffbe0ff */
[----:B---3--:R-:W-:-:S03]  /*123a0*/  IADD3 R42, P4, PT, R42, UR33, RZ ;  /* 0x000000212a2a7c10 */ /* 0x008fc6000ff9e0ff */
[----:B0-----:R-:W-:Y:S01]  /*123b0*/  @!P2 IMAD.MOV.U32 R4, RZ, RZ, R46 ;  /* 0x000000ffff04a224 */ /* 0x001fe200078e002e */
[----:B--2---:R-:W-:Y:S02]  /*123c0*/  IADD3.X R47, PT, PT, R47, UR15, RZ, P5, !PT ;  /* 0x0000000f2f2f7c10 */ /* 0x004fe4000affe4ff */
[----:B------:R-:W-:-:S03]  /*123d0*/  IADD3.X R45, PT, PT, R45, UR15, RZ, P4, !PT ;  /* 0x0000000f2d2d7c10 */ /* 0x000fc6000a7fe4ff */
[----:B------:R-:W-:Y:S01]  /*123e0*/  @!P2 IMAD.MOV.U32 R5, RZ, RZ, R47 ;  /* 0x000000ffff05a224 */ /* 0x000fe200078e002f */
[----:B------:R-:W-:Y:S04]  /*123f0*/  STL [R1+0x1a0], R46 ;  /* 0x0001a02e01007387 */ /* 0x000fe80000100800 */
[----:B------:R0:W2:Y:S04]  /*12400*/  @!P2 LDG.E.U16 R21, desc[UR16][R4.64] ;  /* 0x000000100415a981 */ /* 0x0000a8000c1e1500 */
[----:B------:R-:W-:Y:S04]  /*12410*/  STL [R1+0x1b0], R37 ;  /* 0x0001b02501007387 */ /* 0x000fe80000100800 */
[----:B------:R-:W-:Y:S01]  /*12420*/  STL [R1+0x1a8], R42 ;  /* 0x0001a82a01007387 */ /* 0x000fe20000100800 */
[----:B------:R-:W-:Y:S01]  /*12430*/  IADD3.X R39, PT, PT, R39, UR15, RZ, P3, !PT ;  /* 0x0000000f27277c10 */ /* 0x000fe20009ffe4ff */
[----:B0-----:R-:W-:-:S02]  /*12440*/  @!P2 IMAD.MOV.U32 R4, RZ, RZ, R42 ;  /* 0x000000ffff04a224 */ /* 0x001fc400078e002a */
[----:B------:R-:W-:Y:S01]  /*12450*/  @!P2 IMAD.MOV.U32 R5, RZ, RZ, R45 ;  /* 0x000000ffff05a224 */ /* 0x000fe200078e002d */
[----:B------:R-:W-:Y:S04]  /*12460*/  STL [R1+0x19c], R47 ;  /* 0x00019c2f01007387 */ /* 0x000fe80000100800 */
[----:B------:R-:W-:Y:S04]  /*12470*/  STL [R1+0x1a4], R45 ;  /* 0x0001a42d01007387 */ /* 0x000fe80000100800 */
[----:B------:R0:W-:Y:S04]  /*12480*/  STL [R1+0x1ac], R39 ;  /* 0x0001ac2701007387 */ /* 0x0001e80000100800 */
[----:B------:R1:W3:Y:S04]  /*12490*/  @!P2 LDG.E.U16 R22, desc[UR16][R4.64] ;  /* 0x000000100416a981 */ /* 0x0002e8000c1e1500 */
[----:B------:R-:W4:Y:S01]  /*124a0*/  LDL.LU R48, [R1+0x1e8] ;  /* 0x0001e80001307983 */ /* 0x000f220000300800 */
[----:B-1----:R-:W-:-:S02]  /*124b0*/  @!P2 IMAD.MOV.U32 R5, RZ, RZ, R39 ;  /* 0x000000ffff05a224 */ /* 0x002fc400078e0027 */
[----:B------:R-:W-:Y:S01]  /*124c0*/  @!P2 IMAD.MOV.U32 R4, RZ, RZ, R37 ;  /* 0x000000ffff04a224 */ /* 0x000fe200078e0025 */
[----:B0-----:R-:W2:Y:S04]  /*124d0*/  LDL.LU R39, [R1+0x1d4] ;  /* 0x0001d40001277983 */ /* 0x001ea80000300800 */
[----:B------:R-:W2:Y:S04]  /*124e0*/  LDL.LU R37, [R1+0x1d8] ;  /* 0x0001d80001257983 */ /* 0x000ea80000300800 */
[----:B------:R-:W3:Y:S04]  /*124f0*/  LDL.LU R51, [R1+0x1dc] ;  /* 0x0001dc0001337983 */ /* 0x000ee80000300800 */
[----:B------:R-:W3:Y:S01]  /*12500*/  LDL.LU R50, [R1+0x1e0] ;  /* 0x0001e00001327983 */ /* 0x000ee20000300800 */
[----:B------:R-:W-:-:S02]  /*12510*/  IADD3 R36, P3, PT, R36, UR33, RZ ;  /* 0x0000002124247c10 */ /* 0x000fc4000ff7e0ff */
[----:B------:R-:W-:Y:S01]  /*12520*/  PRMT R23, RZ, 0x7610, R23 ;  /* 0x00007610ff177816 */ /* 0x000fe20000000017 */
[----:B------:R-:W3:Y:S04]  /*12530*/  LDL.LU R49, [R1+0x1e4] ;  /* 0x0001e40001317983 */ /* 0x000ee80000300800 */
[----:B------:R-:W3:Y:S01]  /*12540*/  LDL.LU R42, [R1+0x200] ;  /* 0x00020000012a7983 */ /* 0x000ee20000300800 */
[----:B------:R-:W-:-:S03]  /*12550*/  IADD3 R43, P5, PT, R43, UR33, RZ ;  /* 0x000000212b2b7c10 */ /* 0x000fc6000ffbe0ff */
[----:B------:R0:W3:Y:S01]  /*12560*/  @!P2 LDG.E.U16 R23, desc[UR16][R4.64] ;  /* 0x000000100417a981 */ /* 0x0000e2000c1e1500 */
[----:B------:R-:W-:-:S03]  /*12570*/  IADD3 R40, P4, PT, R40, UR33, RZ ;  /* 0x0000002128287c10 */ /* 0x000fc6000ff9e0ff */
[----:B------:R-:W-:Y:S04]  /*12580*/  STL [R1+0x1b8], R43 ;  /* 0x0001b82b01007387 */ /* 0x000fe80000100800 */
[----:B------:R-:W-:Y:S01]  /*12590*/  STL [R1+0x1c8], R36 ;  /* 0x0001c82401007387 */ /* 0x000fe20000100800 */
[----:B------:R-:W-:-:S03]  /*125a0*/  IADD3.X R44, PT, PT, R44, UR15, RZ, P5, !PT ;  /* 0x0000000f2c2c7c10 */ /* 0x000fc6000affe4ff */
[----:B------:R-:W-:Y:S01]  /*125b0*/  STL [R1+0x1c0], R40 ;  /* 0x0001c02801007387 */ /* 0x000fe20000100800 */
[----:B------:R-:W-:-:S03]  /*125c0*/  IADD3.X R41, PT, PT, R41, UR15, RZ, P4, !PT ;  /* 0x0000000f29297c10 */ /* 0x000fc6000a7fe4ff */
[----:B------:R1:W-:Y:S01]  /*125d0*/  STL [R1+0x1b4], R44 ;  /* 0x0001b42c01007387 */ /* 0x0003e20000100800 */
[----:B------:R-:W-:-:S03]  /*125e0*/  IADD3.X R38, PT, PT, R38, UR15, RZ, P3, !PT ;  /* 0x0000000f26267c10 */ /* 0x000fc60009ffe4ff */
[----:B------:R1:W-:Y:S01]  /*125f0*/  STL [R1+0x1bc], R41 ;  /* 0x0001bc2901007387 */ /* 0x0003e20000100800 */
[----:B0-----:R-:W-:-:S03]  /*12600*/  @!P2 IMAD.MOV.U32 R5, RZ, RZ, R44 ;  /* 0x000000ffff05a224 */ /* 0x001fc600078e002c */
[----:B------:R-:W3:Y:S04]  /*12610*/  LDL.LU R46, [R1+0x1f0] ;  /* 0x0001f000012e7983 */ /* 0x000ee80000300800 */
[----:B-1----:R-:W3:Y:S04]  /*12620*/  LDL.LU R44, [R1+0x1f8] ;  /* 0x0001f800012c7983 */ /* 0x002ee80000300800 */
[----:B------:R0:W-:Y:S01]  /*12630*/  STL [R1+0x1c4], R38 ;  /* 0x0001c42601007387 */ /* 0x0001e20000100800 */
[----:B------:R-:W-:-:S03]  /*12640*/  PRMT R24, RZ, 0x7610, R24 ;  /* 0x00007610ff187816 */ /* 0x000fc60000000018 */
[----:B------:R-:W3:Y:S01]  /*12650*/  LDL.LU R47, [R1+0x1ec] ;  /* 0x0001ec00012f7983 */ /* 0x000ee20000300800 */
[----:B------:R-:W-:-:S03]  /*12660*/  @!P2 IMAD.MOV.U32 R4, RZ, RZ, R43 ;  /* 0x000000ffff04a224 */ /* 0x000fc600078e002b */
[----:B------:R-:W3:Y:S01]  /*12670*/  LDL.LU R45, [R1+0x1f4] ;  /* 0x0001f400012d7983 */ /* 0x000ee20000300800 */
[----:B------:R-:W-:-:S03]  /*12680*/  PRMT R25, RZ, 0x7610, R25 ;  /* 0x00007610ff197816 */ /* 0x000fc60000000019 */
[----:B------:R1:W3:Y:S04]  /*12690*/  @!P2 LDG.E.U16 R24, desc[UR16][R4.64] ;  /* 0x000000100418a981 */ /* 0x0002e8000c1e1500 */
[----:B------:R-:W3:Y:S01]  /*126a0*/  LDL.LU R43, [R1+0x1fc] ;  /* 0x0001fc00012b7983 */ /* 0x000ee20000300800 */
[----:B-1----:R-:W-:Y:S02]  /*126b0*/  @!P2 IMAD.MOV.U32 R4, RZ, RZ, R40 ;  /* 0x000000ffff04a224 */ /* 0x002fe400078e0028 */
[----:B------:R-:W-:Y:S02]  /*126c0*/  @!P2 IMAD.MOV.U32 R5, RZ, RZ, R41 ;  /* 0x000000ffff05a224 */ /* 0x000fe400078e0029 */
[----:B------:R-:W3:Y:S01]  /*126d0*/  LDL.LU R41, [R1+0x204] ;  /* 0x0002040001297983 */ /* 0x000ee20000300800 */
[----:B------:R-:W-:-:S03]  /*126e0*/  PRMT R26, RZ, 0x7610, R26 ;  /* 0x00007610ff1a7816 */ /* 0x000fc6000000001a */
[----:B------:R-:W3:Y:S04]  /*126f0*/  LDL.LU R40, [R1+0x208] ;  /* 0x0002080001287983 */ /* 0x000ee80000300800 */
[----:B------:R1:W3:Y:S02]  /*12700*/  @!P2 LDG.E.U16 R25, desc[UR16][R4.64] ;  /* 0x000000100419a981 */ /* 0x0002e4000c1e1500 */
[----:B-1----:R-:W-:Y:S02]  /*12710*/  @!P2 IMAD.MOV.U32 R5, RZ, RZ, R38 ;  /* 0x000000ffff05a224 */ /* 0x002fe400078e0026 */
[----:B------:R-:W-:Y:S01]  /*12720*/  @!P2 IMAD.MOV.U32 R4, RZ, RZ, R36 ;  /* 0x000000ffff04a224 */ /* 0x000fe200078e0024 */
[----:B0-----:R-:W3:Y:S04]  /*12730*/  LDL.LU R38, [R1+0x1d0] ;  /* 0x0001d00001267983 */ /* 0x001ee80000300800 */
[----:B------:R-:W3:Y:S04]  /*12740*/  LDL.LU R36, [R1+0x210] ;  /* 0x0002100001247983 */ /* 0x000ee80000300800 */
[----:B------:R0:W3:Y:S01]  /*12750*/  @!P2 LDG.E.U16 R26, desc[UR16][R4.64] ;  /* 0x00000010041aa981 */ /* 0x0000e2000c1e1500 */
[----:B----4-:R-:W-:-:S02]  /*12760*/  IADD3 R48, P3, PT, R48, UR33, RZ ;  /* 0x0000002130307c10 */ /* 0x010fc4000ff7e0ff */
[----:B--2---:R-:W-:-:S04]  /*12770*/  IADD3 R37, P5, PT, R37, UR33, RZ ;  /* 0x0000002125257c10 */ /* 0x004fc8000ffbe0ff */
[----:B------:R-:W-:Y:S02]  /*12780*/  IADD3.X R39, PT, PT, R39, UR15, RZ, P5, !PT ;  /* 0x0000000f27277c10 */ /* 0x000fe4000affe4ff */
[----:B---3--:R-:W-:Y:S01]  /*12790*/  IADD3 R50, P4, PT, R50, UR33, RZ ;  /* 0x0000002132327c10 */ /* 0x008fe2000ff9e0ff */
[----:B------:R-:W-:Y:S03]  /*127a0*/  STL [R1+0x1d8], R37 ;  /* 0x0001d82501007387 */ /* 0x000fe60000100800 */
[----:B------:R-:W-:Y:S01]  /*127b0*/  IADD3.X R51, PT, PT, R51, UR15, RZ, P4, !PT ;  /* 0x0000000f33337c10 */ /* 0x000fe2000a7fe4ff */
[----:B------:R-:W-:Y:S01]  /*127c0*/  STL [R1+0x1e8], R48 ;  /* 0x0001e83001007387 */ /* 0x000fe20000100800 */
[----:B0-----:R-:W-:-:S03]  /*127d0*/  @!P2 IMAD.MOV.U32 R5, RZ, RZ, R39 ;  /* 0x000000ffff05a224 */ /* 0x001fc600078e0027 */
[----:B------:R-:W-:Y:S04]  /*127e0*/  STL [R1+0x1e0], R50 ;  /* 0x0001e03201007387 */ /* 0x000fe80000100800 */
[----:B------:R0:W-:Y:S04]  /*127f0*/  STL [R1+0x1d4], R39 ;  /* 0x0001d42701007387 */ /* 0x0001e80000100800 */
[----:B------:R-:W-:Y:S01]  /*12800*/  STL [R1+0x1dc], R51 ;  /* 0x0001dc3301007387 */ /* 0x000fe20000100800 */
[----:B------:R-:W-:-:S03]  /*12810*/  @!P2 IMAD.MOV.U32 R4, RZ, RZ, R37 ;  /* 0x000000ffff04a224 */ /* 0x000fc600078e0025 */
[----:B0-----:R-:W2:Y:S04]  /*12820*/  LDL.LU R39, [R1+0x1cc] ;  /* 0x0001cc0001277983 */ /* 0x001ea80000300800 */
[----:B------:R-:W3:Y:S01]  /*12830*/  LDL.LU R37, [R1+0x20c] ;  /* 0x00020c0001257983 */ /* 0x000ee20000300800 */
[----:B------:R-:W-:Y:S02]  /*12840*/  PRMT R27, RZ, 0x7610, R27 ;  /* 0x00007610ff1b7816 */ /* 0x000fe4000000001b */
[----:B------:R-:W-:Y:S02]  /*12850*/  PRMT R28, RZ, 0x7610, R28 ;  /* 0x00007610ff1c7816 */ /* 0x000fe4000000001c */
[----:B------:R-:W-:Y:S02]  /*12860*/  IADD3.X R49, PT, PT, R49, UR15, RZ, P3, !PT ;  /* 0x0000000f31317c10 */ /* 0x000fe40009ffe4ff */
[----:B------:R0:W4:Y:S01]  /*12870*/  @!P2 LDG.E.U16 R27, desc[UR16][R4.64] ;  /* 0x00000010041ba981 */ /* 0x000122000c1e1500 */
[----:B------:R-:W-:Y:S01]  /*12880*/  PRMT R29, RZ, 0x7610, R29 ;  /* 0x00007610ff1d7816 */ /* 0x000fe2000000001d */
[----:B0-----:R-:W-:-:S02]  /*12890*/  @!P2 IMAD.MOV.U32 R4, RZ, RZ, R50 ;  /* 0x000000ffff04a224 */ /* 0x001fc400078e0032 */
[----:B------:R-:W-:Y:S01]  /*128a0*/  @!P2 IMAD.MOV.U32 R5, RZ, RZ, R51 ;  /* 0x000000ffff05a224 */ /* 0x000fe200078e0033 */
[----:B------:R-:W-:-:S04]  /*128b0*/  IADD3 R46, P5, PT, R46, UR33, RZ ;  /* 0x000000212e2e7c10 */ /* 0x000fc8000ffbe0ff */
[----:B------:R0:W4:Y:S01]  /*128c0*/  @!P2 LDG.E.U16 R28, desc[UR16][R4.64] ;  /* 0x00000010041ca981 */ /* 0x000122000c1e1500 */
[----:B------:R-:W-:Y:S02]  /*128d0*/  IADD3 R44, P4, PT, R44, UR33, RZ ;  /* 0x000000212c2c7c10 */ /* 0x000fe4000ff9e0ff */
[----:B------:R-:W-:Y:S01]  /*128e0*/  IADD3.X R47, PT, PT, R47, UR15, RZ, P5, !PT ;  /* 0x0000000f2f2f7c10 */ /* 0x000fe2000affe4ff */
[----:B0-----:R-:W-:Y:S02]  /*128f0*/  @!P2 IMAD.MOV.U32 R4, RZ, RZ, R48 ;  /* 0x000000ffff04a224 */ /* 0x001fe400078e0030 */
[----:B------:R-:W-:Y:S01]  /*12900*/  @!P2 IMAD.MOV.U32 R5, RZ, RZ, R49 ;  /* 0x000000ffff05a224 */ /* 0x000fe200078e0031 */
[----:B------:R-:W-:Y:S02]  /*12910*/  PRMT R30, RZ, 0x7610, R30 ;  /* 0x00007610ff1e7816 */ /* 0x000fe4000000001e */
[----:B------:R-:W-:Y:S02]  /*12920*/  IADD3.X R45, PT, PT, R45, UR15, RZ, P4, !PT ;  /* 0x0000000f2d2d7c10 */ /* 0x000fe4000a7fe4ff */
[----:B------:R0:W4:Y:S01]  /*12930*/  @!P2 LDG.E.U16 R29, desc[UR16][R4.64] ;  /* 0x00000010041da981 */ /* 0x000122000c1e1500 */
[----:B------:R-:W-:-:S02]  /*12940*/  IADD3 R42, P3, PT, R42, UR33, RZ ;  /* 0x000000212a2a7c10 */ /* 0x000fc4000ff7e0ff */
[----:B------:R-:W-:Y:S01]  /*12950*/  PRMT R31, RZ, 0x7610, R31 ;  /* 0x00007610ff1f7816 */ /* 0x000fe2000000001f */
[----:B0-----:R-:W-:Y:S02]  /*12960*/  @!P2 IMAD.MOV.U32 R4, RZ, RZ, R46 ;  /* 0x000000ffff04a224 */ /* 0x001fe400078e002e */
[----:B------:R-:W-:Y:S01]  /*12970*/  @!P2 IMAD.MOV.U32 R5, RZ, RZ, R47 ;  /* 0x000000ffff05a224 */ /* 0x000fe200078e002f */
[----:B------:R-:W-:-:S04]  /*12980*/  IADD3.X R43, PT, PT, R43, UR15, RZ, P3, !PT ;  /* 0x0000000f2b2b7c10 */ /* 0x000fc80009ffe4ff */
[----:B------:R0:W4:Y:S01]  /*12990*/  @!P2 LDG.E.U16 R30, desc[UR16][R4.64] ;  /* 0x00000010041ea981 */ /* 0x000122000c1e1500 */
[----:B------:R-:W-:Y:S02]  /*129a0*/  IADD3 R40, P4, PT, R40, UR33, RZ ;  /* 0x0000002128287c10 */ /* 0x000fe4000ff9e0ff */
        /* <DEDUP_REMOVED lines=9> */
[----:B------:R-:W-:-:S04]  /*12a40*/  IADD3 R36, P3, PT, R36, UR33, RZ ;  /* 0x0000002124247c10 */ /* 0x000fc8000ff7e0ff */
[----:B------:R0:W4:Y:S01]  /*12a50*/  @!P2 LDG.E.U16 R32, desc[UR16][R4.64] ;  /* 0x000000100420a981 */ /* 0x000122000c1e1500 */
[----:B------:R-:W-:Y:S01]  /*12a60*/  PRMT R33, RZ, 0x7610, R33 ;  /* 0x00007610ff217816 */ /* 0x000fe20000000021 */
[----:B0-----:R-:W-:Y:S02]  /*12a70*/  @!P2 IMAD.MOV.U32 R4, RZ, RZ, R40 ;  /* 0x000000ffff04a224 */ /* 0x001fe400078e0028 */
[----:B------:R-:W-:-:S05]  /*12a80*/  @!P2 IMAD.MOV.U32 R5, RZ, RZ, R41 ;  /* 0x000000ffff05a224 */ /* 0x000fca00078e0029 */
[----:B------:R0:W4:Y:S01]  /*12a90*/  @!P2 LDG.E.U16 R34, desc[UR16][R4.64] ;  /* 0x000000100422a981 */ /* 0x000122000c1e1500 */
[----:B------:R-:W-:Y:S01]  /*12aa0*/  PRMT R35, RZ, 0x7610, R35 ;  /* 0x00007610ff237816 */ /* 0x000fe20000000023 */
[----:B0-----:R-:W-:Y:S01]  /*12ab0*/  @!P2 IMAD.MOV.U32 R4, RZ, RZ, R38 ;  /* 0x000000ffff04a224 */ /* 0x001fe200078e0026 */
[----:B--2---:R-:W-:Y:S02]  /*12ac0*/  IADD3.X R39, PT, PT, R39, UR15, RZ, P5, !PT ;  /* 0x0000000f27277c10 */ /* 0x004fe4000affe4ff */
[----:B---3--:R-:W-:-:S03]  /*12ad0*/  IADD3.X R37, PT, PT, R37, UR15, RZ, P3, !PT ;  /* 0x0000000f25257c10 */ /* 0x008fc60009ffe4ff */
[----:B------:R-:W-:-:S05]  /*12ae0*/  @!P2 IMAD.MOV.U32 R5, RZ, RZ, R39 ;  /* 0x000000ffff05a224 */ /* 0x000fca00078e0027 */
[----:B------:R0:W2:Y:S02]  /*12af0*/  @!P2 LDG.E.U16 R33, desc[UR16][R4.64] ;  /* 0x000000100421a981 */ /* 0x0000a4000c1e1500 */
[----:B0-----:R-:W-:Y:S02]  /*12b00*/  @!P2 IMAD.MOV.U32 R4, RZ, RZ, R36 ;  /* 0x000000ffff04a224 */ /* 0x001fe400078e0024 */
[----:B------:R-:W-:-:S05]  /*12b10*/  @!P2 IMAD.MOV.U32 R5, RZ, RZ, R37 ;  /* 0x000000ffff05a224 */ /* 0x000fca00078e0025 */
[----:B------:R-:W3:Y:S01]  /*12b20*/  @!P2 LDG.E.U16 R35, desc[UR16][R4.64] ;  /* 0x000000100423a981 */ /* 0x000ee2000c1e1500 */
[----:B------:R-:W-:Y:S06]  /*12b30*/  BAR.SYNC.DEFER_BLOCKING 0x0 ;  /* 0x0000000000007b1d */ /* 0x000fec0000010000 */
[----:B------:R-:W-:Y:S04]  /*12b40*/  STL [R1+0x1e4], R49 ;  /* 0x0001e43101007387 */ /* 0x000fe80000100800 */
[----:B------:R-:W-:Y:S04]  /*12b50*/  STL [R1+0x1f0], R46 ;  /* 0x0001f02e01007387 */ /* 0x000fe80000100800 */
[----:B------:R-:W-:Y:S04]  /*12b60*/  STL [R1+0x200], R42 ;  /* 0x0002002a01007387 */ /* 0x000fe80000100800 */
[----:B------:R-:W-:Y:S04]  /*12b70*/  STL [R1+0x1f8], R44 ;  /* 0x0001f82c01007387 */ /* 0x000fe80000100800 */
[----:B------:R-:W-:Y:S04]  /*12b80*/  STL [R1+0x1ec], R47 ;  /* 0x0001ec2f01007387 */ /* 0x000fe80000100800 */
[----:B------:R-:W-:Y:S04]  /*12b90*/  STL [R1+0x1f4], R45 ;  /* 0x0001f42d01007387 */ /* 0x000fe80000100800 */
[----:B------:R-:W-:Y:S04]  /*12ba0*/  STL [R1+0x1fc], R43 ;  /* 0x0001fc2b01007387 */ /* 0x000fe80000100800 */
[----:B------:R-:W-:Y:S04]  /*12bb0*/  STL [R1+0x208], R40 ;  /* 0x0002082801007387 */ /* 0x000fe80000100800 */
[----:B------:R0:W-:Y:S04]  /*12bc0*/  STL [R1+0x210], R36 ;  /* 0x0002102401007387 */ /* 0x0001e80000100800 */
[----:B------:R-:W-:Y:S04]  /*12bd0*/  STL [R1+0x1d0], R38 ;  /* 0x0001d02601007387 */ /* 0x000fe80000100800 */
[----:B------:R-:W-:Y:S01]  /*12be0*/  STL [R1+0x204], R41 ;  /* 0x0002042901007387 */ /* 0x000fe20000100800 */
[----:B0-----:R-:W-:-:S03]  /*12bf0*/  LOP3.LUT R36, R3, 0x10, RZ, 0x3c, !PT ;  /* 0x0000001003247812 */ /* 0x001fc600078e3cff */
[----:B------:R-:W-:Y:S04]  /*12c00*/  STL [R1+0x1cc], R39 ;  /* 0x0001cc2701007387 */ /* 0x000fe80000100800 */
[----:B------:R0:W-:Y:S04]  /*12c10*/  STL [R1+0x20c], R37 ;  /* 0x00020c2501007387 */ /* 0x0001e80000100800 */
[----:B------:R-:W-:Y:S04]  /*12c20*/  STS.U16 [R3+UR6+0x2000], R70 ;  /* 0x0020004603007988 */ /* 0x000fe80008000406 */
[----:B------:R-:W-:Y:S01]  /*12c30*/  STS.U16 [R3+UR6+0x2400], R12 ;  /* 0x0024000c03007988 */ /* 0x000fe20008000406 */
[----:B0-----:R-:W-:-:S03]  /*12c40*/  LOP3.LUT R37, R3, 0x20, RZ, 0x3c, !PT ;  /* 0x0000002003257812 */ /* 0x001fc600078e3cff */
[----:B------:R-:W-:Y:S04]  /*12c50*/  STS.U16 [R3+UR6+0x2800], R20 ;  /* 0x0028001403007988 */ /* 0x000fe80008000406 */
[----:B----4-:R-:W-:Y:S04]  /*12c60*/  STS.U16 [R3+UR6+0x2c00], R27 ;  /* 0x002c001b03007988 */ /* 0x010fe80008000406 */
[----:B------:R-:W-:Y:S04]  /*12c70*/  STS.U16 [R36+UR6+0x2080], R69 ;  /* 0x0020804524007988 */ /* 0x000fe80008000406 */
[----:B------:R-:W-:Y:S04]  /*12c80*/  STS.U16 [R36+UR6+0x2480], R13 ;  /* 0x0024800d24007988 */ /* 0x000fe80008000406 */
[----:B------:R-:W-:Y:S04]  /*12c90*/  STS.U16 [R36+UR6+0x2880], R21 ;  /* 0x0028801524007988 */ /* 0x000fe80008000406 */
[----:B------:R0:W-:Y:S04]  /*12ca0*/  STS.U16 [R36+UR6+0x2c80], R28 ;  /* 0x002c801c24007988 */ /* 0x0001e80008000406 */
[----:B------:R-:W-:Y:S04]  /*12cb0*/  STS.U16 [R37+UR6+0x2100], R6 ;  /* 0x0021000625007988 */ /* 0x000fe80008000406 */
[----:B------:R-:W-:Y:S01]  /*12cc0*/  STS.U16 [R37+UR6+0x2500], R14 ;  /* 0x0025000e25007988 */ /* 0x000fe20008000406 */
[----:B0-----:R-:W-:-:S03]  /*12cd0*/  LOP3.LUT R36, R3, 0x30, RZ, 0x3c, !PT ;  /* 0x0000003003247812 */ /* 0x001fc600078e3cff */
        /* <DEDUP_REMOVED lines=17> */
[----:B------:R1:W-:Y:S04]  /*12df0*/  STS.U16 [R37+UR6+0x2300], R10 ;  /* 0x0023000a25007988 */ /* 0x0003e80008000406 */
[----:B------:R1:W-:Y:S01]  /*12e00*/  STS.U16 [R37+UR6+0x2700], R18 ;  /* 0x0027001225007988 */ /* 0x0003e20008000406 */
[----:B0-----:R-:W-:-:S03]  /*12e10*/  LOP3.LUT R36, R3, 0x70, RZ, 0x3c, !PT ;  /* 0x0000007003247812 */ /* 0x001fc600078e3cff */
[----:B------:R1:W-:Y:S04]  /*12e20*/  STS.U16 [R37+UR6+0x2b00], R26 ;  /* 0x002b001a25007988 */ /* 0x0003e80008000406 */
[----:B------:R1:W-:Y:S04]  /*12e30*/  STS.U16 [R37+UR6+0x2f00], R34 ;  /* 0x002f002225007988 */ /* 0x0003e80008000406 */
[----:B------:R1:W-:Y:S04]  /*12e40*/  STS.U16 [R36+UR6+0x2380], R11 ;  /* 0x0023800b24007988 */ /* 0x0003e80008000406 */
[----:B------:R1:W-:Y:S01]  /*12e50*/  STS.U16 [R36+UR6+0x2780], R19 ;  /* 0x0027801324007988 */ /* 0x0003e20008000406 */
[----:B------:R-:W-:-:S04]  /*12e60*/  ULEA UR8, UR9, UR6, 0x3 ;  /* 0x0000000609087291 */ /* 0x000fc8000f8e18ff */
[----:B------:R-:W-:Y:S01]  /*12e70*/  UIADD3 UR8, UPT, UPT, UR8, 0x4000, URZ ;  /* 0x0000400008087890 */ /* 0x000fe2000fffe0ff */
[----:B--2---:R1:W-:Y:S04]  /*12e80*/  STS.U16 [R36+UR6+0x2b80], R33 ;  /* 0x002b802124007988 */ /* 0x0043e80008000406 */
[----:B---3--:R1:W-:Y:S01]  /*12e90*/  STS.U16 [R36+UR6+0x2f80], R35 ;  /* 0x002f802324007988 */ /* 0x0083e20008000406 */
[----:B------:R0:W-:Y:S06]  /*12ea0*/  MEMBAR.ALL.CTA ;  /* 0x0000000000007992 */ /* 0x0001ec0000008000 */
[----:B0-----:R-:W0:Y:S02]  /*12eb0*/  FENCE.VIEW.ASYNC.S ;  /* 0x00000000000073c6 */ /* 0x001e240000000000 */
[----:B0-----:R-:W-:Y:S06]  /*12ec0*/  BAR.SYNC.DEFER_BLOCKING 0x0 ;  /* 0x0000000000007b1d */ /* 0x001fec0000010000 */
[----:B------:R-:W-:-:S00]  /*12ed0*/  MEMBAR.ALL.CTA ;  /* 0x0000000000007992 */ /* 0x000fc00000008000 */
[----:B------:R-:W-:Y:S06]  /*12ee0*/  MEMBAR.ALL.GPU ;  /* 0x0000000000007992 */ /* 0x000fec000000a000 */
[----:B------:R-:W-:-:S00]  /*12ef0*/  ERRBAR ;  /* 0x00000000000079ab */ /* 0x000fc00000000000 */
[----:B------:R-:W-:Y:S08]  /*12f00*/  CGAERRBAR ;  /* 0x00000000000075ab */ /* 0x000ff00000000000 */
[----:B------:R-:W-:Y:S06]  /*12f10*/  UCGABAR_ARV ;  /* 0x00000000000079c7 */ /* 0x000fec0008000000 */
[----:B------:R-:W-:Y:S01]  /*12f20*/  UCGABAR_WAIT ;  /* 0x0000000000007dc7 */ /* 0x000fe20008000000 */
[----:B------:R-:W-:Y:S01]  /*12f30*/  CCTL.IVALL ;  /* 0x00000000ff00798f */ /* 0x000fe20002000000 */
[----:B-1----:R-:W-:Y:S05]  /*12f40*/  @P0 BRA `(.L_x_16) ;  /* 0x00000000008c0947 */ /* 0x002fea0003800000 */
[----:B------:R-:W-:Y:S02]  /*12f50*/  UIADD3 UR4, UPT, UPT, UR18, 0x48, URZ ;  /* 0x0000004812047890 */ /* 0x000fe4000fffe0ff */
[----:B------:R-:W-:Y:S02]  /*12f60*/  UIADD3 UR38, UPT, UPT, UR18, 0x50, URZ ;  /* 0x0000005012267890 */ /* 0x000fe4000fffe0ff */
[----:B------:R-:W-:Y:S02]  /*12f70*/  UIADD3 UR39, UPT, UPT, UR18, 0x58, URZ ;  /* 0x0000005812277890 */ /* 0x000fe4000fffe0ff */
[----:B------:R-:W-:Y:S02]  /*12f80*/  UIADD3 UR44, UPT, UPT, UR18, 0x60, URZ ;  /* 0x00000060122c7890 */ /* 0x000fe4000fffe0ff */
[----:B------:R-:W-:Y:S02]  /*12f90*/  UIADD3 UR45, UPT, UPT, UR18, 0x68, URZ ;  /* 0x00000068122d7890 */ /* 0x000fe4000fffe0ff */
[----:B------:R-:W-:Y:S01]  /*12fa0*/  UIADD3 UR50, UPT, UPT, UR18, 0x70, URZ ;  /* 0x0000007012327890 */ /* 0x000fe2000fffe0ff */
[----:B------:R-:W-:Y:S01]  /*12fb0*/  UMOV UR34, 0x0 ;  /* 0x0000000000227882 */ /* 0x000fe20000000000 */
[----:B------:R-:W-:Y:S01]  /*12fc0*/  UMOV UR35, 0x10100010 ;  /* 0x1010001000237882 */ /* 0x000fe20000000000 */
[----:B------:R-:W-:Y:S01]  /*12fd0*/  UMOV UR11, 0x40004040 ;  /* 0x40004040000b7882 */ /* 0x000fe20000000000 */
[----:B------:R-:W-:-:S02]  /*12fe0*/  UIADD3 UR51, UPT, UPT, UR18, 0x78, URZ ;  /* 0x0000007812337890 */ /* 0x000fc4000fffe0ff */
[----:B------:R0:W-:Y:S01]  /*12ff0*/  UTCHMMA.2CTA tmem[UR19], gdesc[UR10], tmem[UR18], tmem[UR34], idesc[UR35], UPT ;  /* 0x00ff220a130079ea */ /* 0x0001e2000ba00012 */
[----:B------:R-:W-:Y:S01]  /*13000*/  UMOV UR36, 0x0 ;  /* 0x0000000000247882 */ /* 0x000fe20000000000 */
[----:B------:R-:W-:Y:S01]  /*13010*/  UMOV UR37, 0x10100010 ;  /* 0x1010001000257882 */ /* 0x000fe20000000000 */
[----:B------:R-:W-:Y:S01]  /*13020*/  UMOV UR40, 0x0 ;  /* 0x0000000000287882 */ /* 0x000fe20000000000 */
[----:B------:R-:W-:Y:S01]  /*13030*/  UMOV UR41, 0x10100010 ;  /* 0x1010001000297882 */ /* 0x000fe20000000000 */
        /* <DEDUP_REMOVED lines=20> */
.L_x_16:
[----:B------:R-:W2:Y:S01]  /*13180*/  LDL R4, [R1+0x524] ;  /* 0x0005240001047983 */ /* 0x000ea20000100800 */
[----:B------:R-:W-:-:S04]  /*13190*/  UIADD3 UR9, UPT, UPT, UR9, 0x1, URZ ;  /* 0x0000000109097890 */ /* 0x000fc8000fffe0ff */
[----:B------:R-:W-:-:S04]  /*131a0*/  UISETP.GT.AND UP1, UPT, UR9, 0x1, UPT ;  /* 0x000000010900788c */ /* 0x000fc8000bf24270 */
[----:B0-----:R-:W-:Y:S02]  /*131b0*/  USEL UR4, URZ, 0x1, !UP1 ;  /* 0x00000001ff047887 */ /* 0x001fe4000c800000 */
[----:B------:R-:W-:Y:S02]  /*131c0*/  USEL UR9, UR9, URZ, !UP1 ;  /* 0x000000ff09097287 */ /* 0x000fe4000c800000 */
[----:B------:R-:W-:-:S03]  /*131d0*/  ULOP3.LUT UR11, UR5, UR4, URZ, 0x3c, !UPT ;  /* 0x00000004050b7292 */ /* 0x000fc6000f8e3cff */
[----:B------:R-:W-:-:S04]  /*131e0*/  UMOV UR4, UR5 ;  /* 0x0000000500047c82 */ /* 0x000fc80008000000 */
[----:B------:R-:W-:Y:S01]  /*131f0*/  UMOV UR5, UR11 ;  /* 0x0000000b00057c82 */ /* 0x000fe20008000000 */
[----:B--2---:R-:W-:-:S13]  /*13200*/  ISETP.NE.U32.AND P2, PT, R68, R4, PT ;  /* 0x000000044400720c */ /* 0x004fda0003f45070 */
[----:B------:R-:W-:Y:S05]  /*13210*/  @P2 BRA `(.L_x_17) ;  /* 0xffffff8400402947 */ /* 0x000fea000383ffff */
.L_x_14:
[----:B------:R-:W0:Y:S01]  /*13220*/  LDCU UR5, c[0x0][0x3a0] ;  /* 0x00007400ff0577ac */ /* 0x000e220008000800 */
[----:B------:R-:W1:Y:S01]  /*13230*/  LDCU UR9, c[0x0][0x3b4] ;  /* 0x00007680ff0977ac */ /* 0x000e620008000800 */
[----:B------:R-:W2:Y:S01]  /*13240*/  LDCU UR10, c[0x0][0x3b8] ;  /* 0x00007700ff0a77ac */ /* 0x000ea20008000800 */
[----:B------:R-:W3:Y:S01]  /*13250*/  LDCU.128 UR12, c[0x0][0x390] ;  /* 0x00007200ff0c77ac */ /* 0x000ee20008000c00 */
[----:B0-----:R-:W-:-:S04]  /*13260*/  UIADD3 UR5, UPT, UPT, UR5, 0x7f, URZ ;  /* 0x0000007f05057890 */ /* 0x001fc8000fffe0ff */
[----:B------:R-:W-:-:S09]  /*13270*/  UISETP.GE.AND UP1, UPT, UR5, 0x80, UPT ;  /* 0x000000800500788c */ /* 0x000fd2000bf26270 */
[----:B-123--:R-:W-:Y:S05]  /*13280*/  BRA.U !UP1, `(.L_x_18) ;  /* 0x0000000109107547 */ /* 0x00efea000b800000 */
[----:B------:R-:W-:-:S06]  /*13290*/  USHF.L.U32 UR4, UR4, 0x1f, URZ ;  /* 0x0000001f04047899 */ /* 0x000fcc00080006ff */
[----:B------:R-:W-:-:S04]  /*132a0*/  IMAD.U32 R0, RZ, RZ, UR4 ;  /* 0x00000004ff007e24 */ /* 0x000fc8000f8e00ff */
[----:B------:R-:W0:Y:S02]  /*132b0*/  SYNCS.PHASECHK.TRANS64.TRYWAIT P0, [UR8], R0 ;  /* 0x00000000ff0075a7 */ /* 0x000e240008001108 */
[----:B0-----:R-:W-:Y:S05]  /*132c0*/  @!P0 BRA `(.L_x_19) ;  /* 0x0000002000188947 */ /* 0x001fea0003800000 */
.L_x_18:
[----:B------:R-:W2:Y:S04]  /*132d0*/  LDL.LU R2, [R1+0x59c] ;  /* 0x00059c0001027983 */ /* 0x000ea80000300800 */
[----:B------:R-:W3:Y:S01]  /*132e0*/  LDL.LU R87, [R1+0x28] ;  /* 0x0000280001577983 */ /* 0x000ee20000300800 */
[----:B------:R-:W-:Y:S06]  /*132f0*/  BAR.SYNC.DEFER_BLOCKING 0x0 ;  /* 0x0000000000007b1d */ /* 0x000fec0000010000 */
[----:B------:R-:W0:Y:S02]  /*13300*/  @!P1 SYNCS.CCTL.IV [UR6+0x4000] ;  /* 0x00400000ff0099b1 */ /* 0x000e240008000006 */
[----:B0-----:R-:W-:Y:S06]  /*13310*/  BAR.SYNC.DEFER_BLOCKING 0x0 ;  /* 0x0000000000007b1d */ /* 0x001fec0000010000 */
[----:B------:R-:W0:Y:S01]  /*13320*/  LDTM.x64 R4, tmem[UR7] ;  /* 0x00000007000479ee */ /* 0x000e220008340000 */
[----:B------:R-:W1:Y:S01]  /*13330*/  @!P1 SYNCS.CCTL.IV [UR6+0x4008] ;  /* 0x00400800ff0099b1 */ /* 0x000e620008000006 */
[----:B------:R-:W-:Y:S01]  /*13340*/  NOP ;  /* 0x0000000000007918 */ /* 0x000fe20000000000 */
[----:B0-----:R-:W-:-:S02]  /*13350*/  F2FP.F16.F32.PACK_AB R84, R5, R4 ;  /* 0x000000040554723e */ /* 0x001fc400000000ff */
[----:B------:R-:W-:Y:S02]  /*13360*/  F2FP.F16.F32.PACK_AB R6, R7, R6 ;  /* 0x000000060706723e */ /* 0x000fe400000000ff */
[----:B------:R-:W-:Y:S02]  /*13370*/  PRMT R7, R84, 0x7632, R7 ;  /* 0x0000763254077816 */ /* 0x000fe40000000007 */
[----:B------:R-:W-:Y:S02]  /*13380*/  F2FP.F16.F32.PACK_AB R8, R9, R8 ;  /* 0x000000080908723e */ /* 0x000fe400000000ff */
[----:B------:R-:W-:Y:S02]  /*13390*/  PRMT R9, R6, 0x7632, R9 ;  /* 0x0000763206097816 */ /* 0x000fe40000000009 */
[----:B------:R-:W-:Y:S02]  /*133a0*/  F2FP.F16.F32.PACK_AB R10, R11, R10 ;  /* 0x0000000a0b0a723e */ /* 0x000fe400000000ff */
[----:B------:R-:W-:-:S02]  /*133b0*/  F2FP.F16.F32.PACK_AB R12, R13, R12 ;  /* 0x0000000c0d0c723e */ /* 0x000fc400000000ff */
[----:B------:R-:W-:Y:S02]  /*133c0*/  PRMT R11, R10, 0x7632, R11 ;  /* 0x000076320a0b7816 */ /* 0x000fe4000000000b */
[----:B------:R-:W-:Y:S02]  /*133d0*/  PRMT R13, R12, 0x7632, R13 ;  /* 0x000076320c0d7816 */ /* 0x000fe4000000000d */
[----:B------:R-:W-:Y:S02]  /*133e0*/  F2FP.F16.F32.PACK_AB R14, R15, R14 ;  /* 0x0000000e0f0e723e */ /* 0x000fe400000000ff */
[----:B------:R-:W-:Y:S02]  /*133f0*/  F2FP.F16.F32.PACK_AB R16, R17, R16 ;  /* 0x000000101110723e */ /* 0x000fe400000000ff */
[----:B------:R-:W-:Y:S02]  /*13400*/  F2FP.F16.F32.PACK_AB R18, R19, R18 ;  /* 0x000000121312723e */ /* 0x000fe400000000ff */
[----:B------:R-:W-:-:S02]  /*13410*/  F2FP.F16.F32.PACK_AB R20, R21, R20 ;  /* 0x000000141514723e */ /* 0x000fc400000000ff */
[----:B------:R-:W-:Y:S02]  /*13420*/  F2FP.F16.F32.PACK_AB R22, R23, R22 ;  /* 0x000000161716723e */ /* 0x000fe400000000ff */
[----:B------:R-:W-:Y:S02]  /*13430*/  F2FP.F16.F32.PACK_AB R24, R25, R24 ;  /* 0x000000181918723e */ /* 0x000fe400000000ff */
        /* <DEDUP_REMOVED lines=21> */
[C---:B--2---:R-:W-:Y:S01]  /*13590*/  ISETP.GE.AND P0, PT, R2.reuse, UR14, PT ;  /* 0x0000000e02007c0c */ /* 0x044fe2000bf06270 */
[----:B------:R-:W-:-:S02]  /*135a0*/  IMAD R2, R2, UR9, RZ ;  /* 0x0000000902027c24 */ /* 0x000fc4000f8e02ff */
[C---:B---3--:R-:W-:Y:S01]  /*135b0*/  IMAD R3, R87.reuse, UR10, RZ ;  /* 0x0000000a57037c24 */ /* 0x048fe2000f8e02ff */
[C---:B------:R-:W-:Y:S01]  /*135c0*/  ISETP.LT.AND P1, PT, R87.reuse, UR15, !P0 ;  /* 0x0000000f57007c0c */ /* 0x040fe2000c721270 */
[----:B------:R-:W-:Y:S02]  /*135d0*/  VIADD R0, R87, 0x3 ;  /* 0x0000000357007836 */ /* 0x000fe40000000000 */
[----:B------:R-:W-:Y:S02]  /*135e0*/  VIADD R69, R3, UR10 ;  /* 0x0000000a03457c36 */ /* 0x000fe40008000000 */
[----:B------:R-:W-:Y:S01]  /*135f0*/  VIADD R70, R87, 0x1 ;  /* 0x0000000157467836 */ /* 0x000fe20000000000 */
[----:B------:R-:W-:Y:S01]  /*13600*/  ISETP.LT.AND P3, PT, R0, UR15, !P0 ;  /* 0x0000000f00007c0c */ /* 0x000fe2000c761270 */
[----:B------:R-:W-:Y:S01]  /*13610*/  VIADD R71, R69, UR10 ;  /* 0x0000000a45477c36 */ /* 0x000fe20008000000 */
[----:B------:R-:W-:Y:S01]  /*13620*/  LEA R0, P2, R2, UR12, 0x1 ;  /* 0x0000000c02007c11 */ /* 0x000fe2000f8408ff */
[----:B------:R-:W-:Y:S01]  /*13630*/  VIADD R68, R87, 0x2 ;  /* 0x0000000257447836 */ /* 0x000fe20000000000 */
[----:B------:R-:W-:Y:S01]  /*13640*/  ISETP.LT.AND P4, PT, R70, UR15, !P0 ;  /* 0x0000000f46007c0c */ /* 0x000fe2000c781270 */
[----:B------:R-:W-:Y:S01]  /*13650*/  VIADD R5, R71, UR10 ;  /* 0x0000000a47057c36 */ /* 0x000fe20008000000 */
[----:B------:R-:W-:Y:S01]  /*13660*/  LEA.HI.X.SX32 R2, R2, UR13, 0x1, P2 ;  /* 0x0000000d02027c11 */ /* 0x000fe200090f0eff */
[----:B------:R-:W-:Y:S01]  /*13670*/  VIADD R86, R87, 0x4 ;  /* 0x0000000457567836 */ /* 0x000fe20000000000 */
[-C--:B------:R-:W-:Y:S01]  /*13680*/  LEA R78, P2, R3, R0.reuse, 0x1 ;  /* 0x00000000034e7211 */ /* 0x080fe200078408ff */
[----:B------:R-:W-:Y:S01]  /*13690*/  VIADD R73, R5, UR10 ;  /* 0x0000000a05497c36 */ /* 0x000fe20008000000 */
[----:B------:R-:W-:-:S02]  /*136a0*/  LEA R80, P5, R69, R0, 0x1 ;  /* 0x0000000045507211 */ /* 0x000fc400078a08ff */
[----:B------:R-:W-:Y:S01]  /*136b0*/  LEA.HI.X.SX32 R79, R3, R2, 0x1, P2 ;  /* 0x00000002034f7211 */ /* 0x000fe200010f0eff */
[----:B------:R-:W-:Y:S01]  /*136c0*/  VIADD R3, R73, UR10 ;  /* 0x0000000a49037c36 */ /* 0x000fe20008000000 */
[----:B------:R-:W-:Y:S02]  /*136d0*/  LEA R82, P2, R71, R0, 0x1 ;  /* 0x0000000047527211 */ /* 0x000fe400078408ff */
[----:B------:R-:W-:Y:S01]  /*136e0*/  LEA.HI.X.SX32 R81, R69, R2, 0x1, P5 ;  /* 0x0000000245517211 */ /* 0x000fe200028f0eff */
[----:B------:R-:W-:Y:S01]  /*136f0*/  VIADD R69, R3, UR10 ;  /* 0x0000000a03457c36 */ /* 0x000fe20008000000 */
[----:B------:R-:W-:Y:S01]  /*13700*/  LEA R76, P5, R5, R0, 0x1 ;  /* 0x00000000054c7211 */ /* 0x000fe200078a08ff */
[----:B------:R-:W-:Y:S01]  /*13710*/  @P1 STG.E.U16 desc[UR16][R78.64], R84 ;  /* 0x000000544e001986 */ /* 0x000fe2000c101510 */
[----:B------:R-:W-:Y:S02]  /*13720*/  LEA.HI.X.SX32 R83, R71, R2, 0x1, P2 ;  /* 0x0000000247537211 */ /* 0x000fe400010f0eff */
[----:B------:R-:W-:Y:S01]  /*13730*/  LEA R74, P2, R73, R0, 0x1 ;  /* 0x00000000494a7211 */ /* 0x000fe200078408ff */
[----:B------:R0:W-:Y:S01]  /*13740*/  @P4 STG.E.U16 desc[UR16][R80.64], R7 ;  /* 0x0000000750004986 */ /* 0x0001e2000c101510 */
[----:B------:R-:W-:Y:S01]  /*13750*/  LEA.HI.X.SX32 R77, R5, R2, 0x1, P5 ;  /* 0x00000002054d7211 */ /* 0x000fe200028f0eff */
[----:B------:R-:W-:Y:S01]  /*13760*/  VIADD R5, R69, UR10 ;  /* 0x0000000a45057c36 */ /* 0x000fe20008000000 */
[----:B------:R-:W-:-:S02]  /*13770*/  LEA R72, P5, R3, R0, 0x1 ;  /* 0x0000000003487211 */ /* 0x000fc400078a08ff */
[----:B------:R-:W-:Y:S01]  /*13780*/  LEA.HI.X.SX32 R75, R73, R2, 0x1, P2 ;  /* 0x00000002494b7211 */ /* 0x000fe200010f0eff */
[----:B------:R-:W-:Y:S01]  /*13790*/  VIADD R85, R5, UR10 ;  /* 0x0000000a05557c36 */ /* 0x000fe20008000000 */
[----:B------:R-:W-:Y:S02]  /*137a0*/  LEA R70, P2, R69, R0, 0x1 ;  /* 0x0000000045467211 */ /* 0x000fe400078408ff */
[----:B------:R-:W-:Y:S02]  /*137b0*/  ISETP.LT.AND P6, PT, R68, UR15, !P0 ;  /* 0x0000000f44007c0c */ /* 0x000fe4000c7c1270 */
[----:B------:R-:W-:Y:S01]  /*137c0*/  LEA.HI.X.SX32 R73, R3, R2, 0x1, P5 ;  /* 0x0000000203497211 */ /* 0x000fe200028f0eff */
[----:B------:R-:W-:Y:S01]  /*137d0*/  VIADD R3, R87, 0x5 ;  /* 0x0000000557037836 */ /* 0x000fe20000000000 */
[----:B------:R-:W-:Y:S02]  /*137e0*/  LEA R68, P5, R5, R0, 0x1 ;  /* 0x0000000005447211 */ /* 0x000fe400078a08ff */
[----:B------:R-:W-:-:S02]  /*137f0*/  LEA.HI.X.SX32 R71, R69, R2, 0x1, P2 ;  /* 0x0000000245477211 */ /* 0x000fc400010f0eff */
[----:B------:R-:W-:Y:S02]  /*13800*/  LEA R4, P2, R85, R0, 0x1 ;  /* 0x0000000055047211 */ /* 0x000fe400078408ff */
[-C--:B------:R-:W-:Y:S02]  /*13810*/  LEA.HI.X.SX32 R69, R5, R2.reuse, 0x1, P5 ;  /* 0x0000000205457211 */ /* 0x080fe400028f0eff */
[----:B------:R-:W-:Y:S01]  /*13820*/  LEA.HI.X.SX32 R5, R85, R2, 0x1, P2 ;  /* 0x0000000255057211 */ /* 0x000fe200010f0eff */
[----:B------:R-:W-:Y:S01]  /*13830*/  @P6 STG.E.U16 desc[UR16][R82.64], R6 ;  /* 0x0000000652006986 */ /* 0x000fe2000c101510 */
[----:B------:R-:W-:Y:S01]  /*13840*/  ISETP.LT.AND P2, PT, R3, UR15, !P0 ;  /* 0x0000000f03007c0c */ /* 0x000fe2000c741270 */
[----:B------:R-:W-:Y:S01]  /*13850*/  VIADD R3, R87, 0x6 ;  /* 0x0000000657037836 */ /* 0x000fe20000000000 */
[----:B------:R-:W-:Y:S01]  /*13860*/  ISETP.LT.AND P5, PT, R86, UR15, !P0 ;  /* 0x0000000f56007c0c */ /* 0x000fe2000c7a1270 */
[----:B------:R2:W-:Y:S01]  /*13870*/  @P3 STG.E.U16 desc[UR16][R76.64], R9 ;  /* 0x000000094c003986 */ /* 0x0005e2000c101510 */
[----:B0-----:R-:W-:Y:S01]  /*13880*/  PRMT R7, R8, 0x7632, R7 ;  /* 0x0000763208077816 */ /* 0x001fe20000000007 */
[----:B------:R-:W-:Y:S01]  /*13890*/  VIADD R85, R85, UR10 ;  /* 0x0000000a55557c36 */ /* 0x000fe20008000000 */
[----:B------:R-:W-:Y:S01]  /*138a0*/  ISETP.LT.AND P1, PT, R3, UR15, !P0 ;  /* 0x0000000f03007c0c */ /* 0x000fe2000c721270 */
[----:B------:R-:W-:-:S05]  /*138b0*/  VIADD R3, R87, 0x7 ;  /* 0x0000000757037836 */ /* 0x000fca0000000000 */
[----:B------:R-:W-:Y:S01]  /*138c0*/  ISETP.LT.AND P4, PT, R3, UR15, !P0 ;  /* 0x0000000f03007c0c */ /* 0x000fe2000c781270 */
[C---:B------:R-:W-:Y:S02]  /*138d0*/  VIADD R3, R87.reuse, 0x8 ;  /* 0x0000000857037836 */ /* 0x040fe40000000000 */
[----:B------:R-:W-:Y:S01]  /*138e0*/  @P5 STG.E.U16 desc[UR16][R74.64], R8 ;  /* 0x000000084a005986 */ /* 0x000fe2000c101510 */
[----:B--2---:R-:W-:Y:S02]  /*138f0*/  VIADD R9, R87, 0xe ;  /* 0x0000000e57097836 */ /* 0x004fe40000000000 */
[----:B------:R-:W-:Y:S01]  /*13900*/  ISETP.LT.AND P6, PT, R3, UR15, !P0 ;  /* 0x0000000f03007c0c */ /* 0x000fe2000c7c1270 */
[----:B------:R-:W-:Y:S01]  /*13910*/  VIADD R3, R87, 0x9 ;  /* 0x0000000957037836 */ /* 0x000fe20000000000 */
[----:B------:R0:W-:Y:S04]  /*13920*/  @P2 STG.E.U16 desc[UR16][R72.64], R7 ;  /* 0x0000000748002986 */ /* 0x0001e8000c101510 */
[----:B------:R-:W-:Y:S01]  /*13930*/  ISETP.LT.AND P3, PT, R3, UR15, !P0 ;  /* 0x0000000f03007c0c */ /* 0x000fe2000c761270 */
[----:B------:R-:W-:Y:S01]  /*13940*/  VIADD R3, R87, 0xa ;  /* 0x0000000a57037836 */ /* 0x000fe20000000000 */
[----:B------:R-:W-:Y:S04]  /*13950*/  @P1 STG.E.U16 desc[UR16][R70.64], R10 ;  /* 0x0000000a46001986 */ /* 0x000fe8000c101510 */
[----:B------:R-:W-:Y:S01]  /*13960*/  ISETP.LT.AND P5, PT, R3, UR15, !P0 ;  /* 0x0000000f03007c0c */ /* 0x000fe2000c7a1270 */
[----:B------:R-:W-:Y:S01]  /*13970*/  VIADD R3, R87, 0xb ;  /* 0x0000000b57037836 */ /* 0x000fe20000000000 */
[----:B------:R-:W-:Y:S01]  /*13980*/  @P4 STG.E.U16 desc[UR16][R68.64], R11 ;  /* 0x0000000b44004986 */ /* 0x000fe2000c101510 */
[----:B------:R-:W-:-:S03]  /*13990*/  LEA R6, P4, R85, R0, 0x1 ;  /* 0x0000000055067211 */ /* 0x000fc600078808ff */
[----:B------:R-:W-:Y:S01]  /*139a0*/  ISETP.LT.AND P2, PT, R3, UR15, !P0 ;  /* 0x0000000f03007c0c */ /* 0x000fe2000c741270 */
[----:B------:R-:W-:Y:S01]  /*139b0*/  VIADD R3, R87, 0xc ;  /* 0x0000000c57037836 */ /* 0x000fe20000000000 */
[C---:B0-----:R-:W-:Y:S01]  /*139c0*/  LEA.HI.X.SX32 R7, R85.reuse, R2, 0x1, P4 ;  /* 0x0000000255077211 */ /* 0x041fe200020f0eff */
[----:B------:R-:W-:Y:S01]  /*139d0*/  VIADD R85, R85, UR10 ;  /* 0x0000000a55557c36 */ /* 0x000fe20008000000 */
[----:B------:R0:W-:Y:S02]  /*139e0*/  @P6 STG.E.U16 desc[UR16][R4.64], R12 ;  /* 0x0000000c04006986 */ /* 0x0001e4000c101510 */
[----:B------:R-:W-:Y:S01]  /*139f0*/  ISETP.LT.AND P1, PT, R3, UR15, !P0 ;  /* 0x0000000f03007c0c */ /* 0x000fe2000c721270 */
[----:B------:R-:W-:Y:S01]  /*13a00*/  VIADD R3, R87, 0xd ;  /* 0x0000000d57037836 */ /* 0x000fe20000000000 */
[----:B------:R-:W-:Y:S01]  /*13a10*/  LEA R8, P6, R85, R0, 0x1 ;  /* 0x0000000055087211 */ /* 0x000fe200078c08ff */
[----:B------:R2:W-:Y:S01]  /*13a20*/  @P3 STG.E.U16 desc[UR16][R6.64], R13 ;  /* 0x0000000d06003986 */ /* 0x0005e2000c101510 */
[----:B------:R-:W-:-:S02]  /*13a30*/  ISETP.LT.AND P3, PT, R9, UR15, !P0 ;  /* 0x0000000f09007c0c */ /* 0x000fc4000c761270 */
[----:B------:R-:W-:Y:S01]  /*13a40*/  ISETP.LT.AND P4, PT, R3, UR15, !P0 ;  /* 0x0000000f03007c0c */ /* 0x000fe2000c781270 */
[C---:B------:R-:W-:Y:S01]  /*13a50*/  VIADD R3, R85.reuse, UR10 ;  /* 0x0000000a55037c36 */ /* 0x040fe20008000000 */
[----:B------:R-:W-:Y:S01]  /*13a60*/  LEA.HI.X.SX32 R9, R85, R2, 0x1, P6 ;  /* 0x0000000255097211 */ /* 0x000fe200030f0eff */
[----:B0-----:R-:W-:-:S03]  /*13a70*/  VIADD R4, R87, 0xf ;  /* 0x0000000f57047836 */ /* 0x001fc60000000000 */
[----:B------:R-:W-:Y:S01]  /*13a80*/  LEA R10, P6, R3, R0, 0x1 ;  /* 0x00000000030a7211 */ /* 0x000fe200078c08ff */
[----:B------:R0:W-:Y:S01]  /*13a90*/  @P5 STG.E.U16 desc[UR16][R8.64], R14 ;  /* 0x0000000e08005986 */ /* 0x0001e2000c101510 */
[----:B------:R-:W-:Y:S01]  /*13aa0*/  VIADD R5, R87, 0x10 ;  /* 0x0000001057057836 */ /* 0x000fe20000000000 */
[----:B--2---:R-:W-:Y:S02]  /*13ab0*/  PRMT R7, R14, 0x7632, R7 ;  /* 0x000076320e077816 */ /* 0x004fe40000000007 */
[C---:B------:R-:W-:Y:S01]  /*13ac0*/  LEA.HI.X.SX32 R11, R3.reuse, R2, 0x1, P6 ;  /* 0x00000002030b7211 */ /* 0x040fe200030f0eff */
[----:B------:R-:W-:Y:S01]  /*13ad0*/  VIADD R3, R3, UR10 ;  /* 0x0000000a03037c36 */ /* 0x000fe20008000000 */
[----:B------:R-:W-:-:S03]  /*13ae0*/  ISETP.LT.AND P5, PT, R4, UR15, !P0 ;  /* 0x0000000f04007c0c */ /* 0x000fc6000c7a1270 */
[C---:B------:R-:W-:Y:S01]  /*13af0*/  VIADD R13, R3.reuse, UR10 ;  /* 0x0000000a030d7c36 */ /* 0x040fe20008000000 */
[----:B------:R-:W-:Y:S01]  /*13b00*/  LEA R4, P6, R3, R0, 0x1 ;  /* 0x0000000003047211 */ /* 0x000fe200078c08ff */
[----:B------:R2:W-:Y:S01]  /*13b10*/  @P2 STG.E.U16 desc[UR16][R10.64], R7 ;  /* 0x000000070a002986 */ /* 0x0005e2000c101510 */
[----:B------:R-:W-:Y:S01]  /*13b20*/  ISETP.LT.AND P2, PT, R5, UR15, !P0 ;  /* 0x0000000f05007c0c */ /* 0x000fe2000c741270 */
[----:B0-----:R-:W-:Y:S01]  /*13b30*/  VIADD R9, R87, 0x12 ;  /* 0x0000001257097836 */ /* 0x001fe20000000000 */
[----:B------:R-:W-:Y:S01]  /*13b40*/  LEA.HI.X.SX32 R5, R3, R2, 0x1, P6 ;  /* 0x0000000203057211 */ /* 0x000fe200030f0eff */
[----:B------:R-:W-:Y:S01]  /*13b50*/  VIADD R3, R87, 0x11 ;  /* 0x0000001157037836 */ /* 0x000fe20000000000 */
[----:B------:R-:W-:Y:S01]  /*13b60*/  LEA R6, P6, R13, R0, 0x1 ;  /* 0x000000000d067211 */ /* 0x000fe200078c08ff */
[----:B------:R-:W-:Y:S02]  /*13b70*/  VIADD R14, R87, 0x3e ;  /* 0x0000003e570e7836 */ /* 0x000fe40000000000 */
[----:B------:R0:W-:Y:S01]  /*13b80*/  @P1 STG.E.U16 desc[UR16][R4.64], R16 ;  /* 0x0000001004001986 */ /* 0x0001e2000c101510 */
[----:B------:R-:W-:-:S02]  /*13b90*/  ISETP.LT.AND P1, PT, R3, UR15, !P0 ;  /* 0x0000000f03007c0c */ /* 0x000fc4000c721270 */
[C---:B--2---:R-:W-:Y:S01]  /*13ba0*/  LEA.HI.X.SX32 R7, R13.reuse, R2, 0x1, P6 ;  /* 0x000000020d077211 */ /* 0x044fe200030f0eff */
[----:B------:R-:W-:Y:S01]  /*13bb0*/  VIADD R13, R13, UR10 ;  /* 0x0000000a0d0d7c36 */ /* 0x000fe20008000000 */
[----:B------:R-:W-:-:S03]  /*13bc0*/  PRMT R11, R16, 0x7632, R11 ;  /* 0x00007632100b7816 */ /* 0x000fc6000000000b */
[C---:B------:R-:W-:Y:S01]  /*13bd0*/  VIADD R3, R13.reuse, UR10 ;  /* 0x0000000a0d037c36 */ /* 0x040fe20008000000 */
[----:B------:R-:W-:Y:S01]  /*13be0*/  LEA R8, P6, R13, R0, 0x1 ;  /* 0x000000000d087211 */ /* 0x000fe200078c08ff */
[----:B------:R2:W-:Y:S01]  /*13bf0*/  @P4 STG.E.U16 desc[UR16][R6.64], R11 ;  /* 0x0000000b06004986 */ /* 0x0005e2000c101510 */
[----:B------:R-:W-:Y:S01]  /*13c00*/  ISETP.LT.AND P4, PT, R9, UR15, !P0 ;  /* 0x0000000f09007c0c */ /* 0x000fe2000c781270 */
[----:B0-----:R-:W-:Y:S01]  /*13c10*/  VIADD R4, R87, 0x13 ;  /* 0x0000001357047836 */ /* 0x001fe20000000000 */
[----:B------:R-:W-:Y:S01]  /*13c20*/  LEA.HI.X.SX32 R9, R13, R2, 0x1, P6 ;  /* 0x000000020d097211 */ /* 0x000fe200030f0eff */
[----:B------:R-:W-:Y:S01]  /*13c30*/  VIADD R5, R87, 0x14 ;  /* 0x0000001457057836 */ /* 0x000fe20000000000 */
[----:B------:R-:W-:-:S03]  /*13c40*/  LEA R10, P6, R3, R0, 0x1 ;  /* 0x00000000030a7211 */ /* 0x000fc600078c08ff */
[----:B------:R0:W-:Y:S01]  /*13c50*/  @P3 STG.E.U16 desc[UR16][R8.64], R18 ;  /* 0x0000001208003986 */ /* 0x0001e2000c101510 */
[----:B------:R-:W-:Y:S02]  /*13c60*/  ISETP.LT.AND P3, PT, R4, UR15, !P0 ;  /* 0x0000000f04007c0c */ /* 0x000fe4000c761270 */
        /* <DEDUP_REMOVED lines=233> */
[C---:B--2---:R-:W-:Y:S01]  /*14b00*/  LEA.HI.X.SX32 R11, R3.reuse, R2, 0x1, P6 ;  /* 0x00000002030b7211 */ /* 0x044fe200030f0eff */
[----:B------:R-:W-:Y:S01]  /*14b10*/  VIADD R3, R3, UR10 ;  /* 0x0000000a03037c36 */ /* 0x000fe20008000000 */
[----:B------:R-:W-:Y:S02]  /*14b20*/  PRMT R7, R54, 0x7632, R7 ;  /* 0x0000763236077816 */ /* 0x000fe40000000007 */
[----:B------:R-:W-:Y:S01]  /*14b30*/  ISETP.LT.AND P6, PT, R4, UR15, !P0 ;  /* 0x0000000f04007c0c */ /* 0x000fe2000c7c1270 */
[C---:B------:R-:W-:Y:S01]  /*14b40*/  VIADD R13, R3.reuse, UR10 ;  /* 0x0000000a030d7c36 */ /* 0x040fe20008000000 */
[----:B------:R-:W-:Y:S01]  /*14b50*/  LEA R4, P5, R3, R0, 0x1 ;  /* 0x0000000003047211 */ /* 0x000fe200078a08ff */
[----:B------:R2:W-:Y:S01]  /*14b60*/  @P2 STG.E.U16 desc[UR16][R10.64], R7 ;  /* 0x000000070a002986 */ /* 0x0005e2000c101510 */
[----:B------:R-:W-:Y:S02]  /*14b70*/  ISETP.LT.AND P2, PT, R5, UR15, !P0 ;  /* 0x0000000f05007c0c */ /* 0x000fe4000c741270 */
[----:B------:R-:W-:Y:S01]  /*14b80*/  LEA.HI.X.SX32 R5, R3, R2, 0x1, P5 ;  /* 0x0000000203057211 */ /* 0x000fe200028f0eff */
[----:B------:R-:W-:Y:S01]  /*14b90*/  VIADD R3, R87, 0x39 ;  /* 0x0000003957037836 */ /* 0x000fe20000000000 */
[----:B------:R-:W-:-:S02]  /*14ba0*/  LEA R6, P5, R13, R0, 0x1 ;  /* 0x000000000d067211 */ /* 0x000fc400078a08ff */
[----:B0-----:R-:W-:Y:S01]  /*14bb0*/  PRMT R9, R56, 0x7632, R9 ;  /* 0x0000763238097816 */ /* 0x001fe20000000009 */
[----:B------:R-:W-:Y:S01]  /*14bc0*/  @P1 STG.E.U16 desc[UR16][R4.64], R56 ;  /* 0x0000003804001986 */ /* 0x000fe2000c101510 */
[----:B------:R-:W-:Y:S01]  /*14bd0*/  ISETP.LT.AND P1, PT, R3, UR15, !P0 ;  /* 0x0000000f03007c0c */ /* 0x000fe2000c721270 */
[----:B------:R-:W-:Y:S01]  /*14be0*/  VIADD R3, R87, 0x3b ;  /* 0x0000003b57037836 */ /* 0x000fe20000000000 */
[C---:B--2---:R-:W-:Y:S01]  /*14bf0*/  LEA.HI.X.SX32 R7, R13.reuse, R2, 0x1, P5 ;  /* 0x000000020d077211 */ /* 0x044fe200028f0eff */
[----:B------:R-:W-:Y:S02]  /*14c00*/  VIADD R13, R13, UR10 ;  /* 0x0000000a0d0d7c36 */ /* 0x000fe40008000000 */
[----:B------:R-:W-:Y:S02]  /*14c10*/  VIADD R10, R87, 0x3a ;  /* 0x0000003a570a7836 */ /* 0x000fe40000000000 */
[----:B------:R0:W-:Y:S01]  /*14c20*/  @P4 STG.E.U16 desc[UR16][R6.64], R9 ;  /* 0x0000000906004986 */ /* 0x0001e2000c101510 */
[----:B------:R-:W-:-:S02]  /*14c30*/  LEA R8, P4, R13, R0, 0x1 ;  /* 0x000000000d087211 */ /* 0x000fc400078808ff */
[----:B------:R-:W-:Y:S01]  /*14c40*/  ISETP.LT.AND P5, PT, R10, UR15, !P0 ;  /* 0x0000000f0a007c0c */ /* 0x000fe2000c7a1270 */
[----:B------:R-:W-:Y:S01]  /*14c50*/  VIADD R10, R87, 0x3c ;  /* 0x0000003c570a7836 */ /* 0x000fe20000000000 */
[C---:B0-----:R-:W-:Y:S01]  /*14c60*/  LEA.HI.X.SX32 R9, R13.reuse, R2, 0x1, P4 ;  /* 0x000000020d097211 */ /* 0x041fe200020f0eff */
[----:B------:R-:W-:Y:S01]  /*14c70*/  VIADD R13, R13, UR10 ;  /* 0x0000000a0d0d7c36 */ /* 0x000fe20008000000 */
[----:B------:R-:W-:-:S03]  /*14c80*/  ISETP.LT.AND P4, PT, R3, UR15, !P0 ;  /* 0x0000000f03007c0c */ /* 0x000fc6000c781270 */
[----:B------:R0:W-:Y:S01]  /*14c90*/  @P3 STG.E.U16 desc[UR16][R8.64], R58 ;  /* 0x0000003a08003986 */ /* 0x0001e2000c101510 */
[C---:B------:R-:W-:Y:S01]  /*14ca0*/  LEA R4, P3, R13.reuse, R0, 0x1 ;  /* 0x000000000d047211 */ /* 0x040fe200078608ff */
[----:B------:R-:W-:-:S03]  /*14cb0*/  VIADD R3, R13, UR10 ;  /* 0x0000000a0d037c36 */ /* 0x000fc60008000000 */
[----:B------:R-:W-:Y:S01]  /*14cc0*/  LEA.HI.X.SX32 R5, R13, R2, 0x1, P3 ;  /* 0x000000020d057211 */ /* 0x000fe200018f0eff */
[C---:B------:R-:W-:Y:S01]  /*14cd0*/  VIADD R11, R3.reuse, UR10 ;  /* 0x0000000a030b7c36 */ /* 0x040fe20008000000 */
[----:B------:R-:W-:-:S04]  /*14ce0*/  LEA R6, P3, R3, R0, 0x1 ;  /* 0x0000000003067211 */ /* 0x000fc800078608ff */
[----:B------:R-:W-:Y:S01]  /*14cf0*/  LEA.HI.X.SX32 R7, R3, R2, 0x1, P3 ;  /* 0x0000000203077211 */ /* 0x000fe200018f0eff */
[----:B------:R-:W-:Y:S01]  /*14d00*/  VIADD R3, R11, UR10 ;  /* 0x0000000a0b037c36 */ /* 0x000fe20008000000 */
[----:B0-----:R-:W-:Y:S02]  /*14d10*/  PRMT R9, R58, 0x7632, R9 ;  /* 0x000076323a097816 */ /* 0x001fe40000000009 */
[----:B------:R-:W-:Y:S01]  /*14d20*/  ISETP.LT.AND P3, PT, R10, UR15, !P0 ;  /* 0x0000000f0a007c0c */ /* 0x000fe2000c761270 */
[----:B------:R-:W-:Y:S02]  /*14d30*/  VIADD R10, R87, 0x3d ;  /* 0x0000003d570a7836 */ /* 0x000fe40000000000 */
[----:B------:R0:W-:Y:S01]  /*14d40*/  @P6 STG.E.U16 desc[UR16][R4.64], R9 ;  /* 0x0000000904006986 */ /* 0x0001e2000c101510 */
[----:B------:R-:W-:Y:S01]  /*14d50*/  LEA R8, P6, R11, R0, 0x1 ;  /* 0x000000000b087211 */ /* 0x000fe200078c08ff */
[----:B------:R-:W-:Y:S02]  /*14d60*/  VIADD R13, R3, UR10 ;  /* 0x0000000a030d7c36 */ /* 0x000fe40008000000 */
[----:B------:R2:W-:Y:S01]  /*14d70*/  @P2 STG.E.U16 desc[UR16][R6.64], R60 ;  /* 0x0000003c06002986 */ /* 0x0005e2000c101510 */
[----:B------:R-:W-:Y:S01]  /*14d80*/  ISETP.LT.AND P2, PT, R10, UR15, !P0 ;  /* 0x0000000f0a007c0c */ /* 0x000fe2000c741270 */
[----:B------:R-:W-:Y:S01]  /*14d90*/  VIADD R15, R13, UR10 ;  /* 0x0000000a0d0f7c36 */ /* 0x000fe20008000000 */
[----:B0-----:R-:W-:-:S02]  /*14da0*/  LEA.HI.X.SX32 R9, R11, R2, 0x1, P6 ;  /* 0x000000020b097211 */ /* 0x001fc400030f0eff */
[C---:B------:R-:W-:Y:S02]  /*14db0*/  LEA R10, P6, R3.reuse, R0, 0x1 ;  /* 0x00000000030a7211 */ /* 0x040fe400078c08ff */
[----:B------:R-:W-:Y:S02]  /*14dc0*/  PRMT R5, R60, 0x7632, R5 ;  /* 0x000076323c057816 */ /* 0x000fe40000000005 */
[----:B------:R-:W-:Y:S01]  /*14dd0*/  LEA.HI.X.SX32 R11, R3, R2, 0x1, P6 ;  /* 0x00000002030b7211 */ /* 0x000fe200030f0eff */
[C---:B------:R-:W-:Y:S01]  /*14de0*/  VIADD R3, R15.reuse, UR10 ;  /* 0x0000000a0f037c36 */ /* 0x040fe20008000000 */
[-C--:B--2---:R-:W-:Y:S01]  /*14df0*/  LEA R6, P6, R15, R0.reuse, 0x1 ;  /* 0x000000000f067211 */ /* 0x084fe200078c08ff */
[----:B------:R0:W-:Y:S01]  /*14e00*/  @P1 STG.E.U16 desc[UR16][R8.64], R5 ;  /* 0x0000000508001986 */ /* 0x0001e2000c101510 */
[----:B------:R-:W-:Y:S02]  /*14e10*/  LEA R4, P1, R13, R0, 0x1 ;  /* 0x000000000d047211 */ /* 0x000fe400078208ff */
[----:B------:R-:W-:Y:S01]  /*14e20*/  LEA.HI.X.SX32 R7, R15, R2, 0x1, P6 ;  /* 0x000000020f077211 */ /* 0x000fe200030f0eff */
[C---:B------:R-:W-:Y:S01]  /*14e30*/  VIADD R15, R3.reuse, UR10 ;  /* 0x0000000a030f7c36 */ /* 0x040fe20008000000 */
[----:B------:R-:W-:Y:S01]  /*14e40*/  LEA R12, P6, R3, R0, 0x1 ;  /* 0x00000000030c7211 */ /* 0x000fe200078c08ff */
[----:B------:R-:W-:Y:S01]  /*14e50*/  @P5 STG.E.U16 desc[UR16][R10.64], R62 ;  /* 0x0000003e0a005986 */ /* 0x000fe2000c101510 */
[-C--:B0-----:R-:W-:Y:S01]  /*14e60*/  LEA.HI.X.SX32 R5, R13, R2.reuse, 0x1, P1 ;  /* 0x000000020d057211 */ /* 0x081fe200008f0eff */
[----:B------:R-:W-:Y:S01]  /*14e70*/  VIADD R9, R87, 0x3f ;  /* 0x0000003f57097836 */ /* 0x000fe20000000000 */
[----:B------:R-:W-:Y:S01]  /*14e80*/  LEA.HI.X.SX32 R13, R3, R2, 0x1, P6 ;  /* 0x00000002030d7211 */ /* 0x000fe200030f0eff */
[C---:B------:R-:W-:Y:S01]  /*14e90*/  VIADD R3, R15.reuse, UR10 ;  /* 0x0000000a0f037c36 */ /* 0x040fe20008000000 */
[----:B------:R-:W-:-:S02]  /*14ea0*/  LEA R8, P6, R15, R0, 0x1 ;  /* 0x000000000f087211 */ /* 0x000fc400078c08ff */
[----:B------:R-:W-:Y:S02]  /*14eb0*/  ISETP.LT.AND P1, PT, R14, UR15, !P0 ;  /* 0x0000000f0e007c0c */ /* 0x000fe4000c721270 */
[----:B------:R-:W-:Y:S02]  /*14ec0*/  ISETP.LT.AND P0, PT, R9, UR15, !P0 ;  /* 0x0000000f09007c0c */ /* 0x000fe4000c701270 */
[----:B------:R-:W-:Y:S02]  /*14ed0*/  LEA.HI.X.SX32 R9, R15, R2, 0x1, P6 ;  /* 0x000000020f097211 */ /* 0x000fe400030f0eff */
[C---:B------:R-:W-:Y:S02]  /*14ee0*/  LEA R14, P6, R3.reuse, R0, 0x1 ;  /* 0x00000000030e7211 */ /* 0x040fe400078c08ff */
[----:B------:R-:W-:Y:S02]  /*14ef0*/  PRMT R0, R64, 0x7632, R0 ;  /* 0x0000763240007816 */ /* 0x000fe40000000000 */
[----:B------:R-:W-:-:S02]  /*14f00*/  LEA.HI.X.SX32 R15, R3, R2, 0x1, P6 ;  /* 0x00000002030f7211 */ /* 0x000fc400030f0eff */
[----:B------:R-:W-:-:S05]  /*14f10*/  PRMT R2, R62, 0x7632, R2 ;  /* 0x000076323e027816 */ /* 0x000fca0000000002 */
[----:B------:R-:W-:Y:S04]  /*14f20*/  @P4 STG.E.U16 desc[UR16][R4.64], R2 ;  /* 0x0000000204004986 */ /* 0x000fe8000c101510 */
[----:B------:R0:W-:Y:S04]  /*14f30*/  @P3 STG.E.U16 desc[UR16][R6.64], R64 ;  /* 0x0000004006003986 */ /* 0x0001e8000c101510 */
[----:B------:R2:W-:Y:S04]  /*14f40*/  @P2 STG.E.U16 desc[UR16][R12.64], R0 ;  /* 0x000000000c002986 */ /* 0x0005e8000c101510 */
[----:B------:R2:W-:Y:S01]  /*14f50*/  @P1 STG.E.U16 desc[UR16][R8.64], R66 ;  /* 0x0000004208001986 */ /* 0x0005e2000c101510 */
[----:B0-----:R-:W-:-:S05]  /*14f60*/  PRMT R7, R66, 0x7632, R7 ;  /* 0x0000763242077816 */ /* 0x001fca0000000007 */
[----:B------:R2:W-:Y:S01]  /*14f70*/  @P0 STG.E.U16 desc[UR16][R14.64], R7 ;  /* 0x000000070e000986 */ /* 0x0005e2000c101510 */
[----:B-1----:R-:W-:Y:S06]  /*14f80*/  BAR.SYNC.DEFER_BLOCKING 0x0 ;  /* 0x0000000000007b1d */ /* 0x002fec0000010000 */
[----:B------:R-:W-:Y:S05]  /*14f90*/  BRA.U UP0, `(.L_x_20) ;  /* 0x0000000100a07547 */ /* 0x000fea000b800000 */
[----:B------:R-:W0:Y:S01]  /*14fa0*/  S2UR UR5, SR_CgaCtaId ;  /* 0x00000000000579c3 */ /* 0x000e220000008800 */
[----:B------:R-:W-:Y:S01]  /*14fb0*/  NOP ;  /* 0x0000000000007918 */ /* 0x000fe20000000000 */
[----:B------:R-:W-:Y:S01]  /*14fc0*/  UMOV UR4, 0x50 ;  /* 0x0000005000047882 */ /* 0x000fe20000000000 */
[----:B--2---:R-:W-:Y:S02]  /*14fd0*/  IMAD.U32 R0, RZ, RZ, UR18 ;  /* 0x00000012ff007e24 */ /* 0x004fe4000f8e00ff */
[----:B------:R-:W-:Y:S02]  /*14fe0*/  IMAD.MOV.U32 R3, RZ, RZ, 0xf ;  /* 0x0000000fff037424 */ /* 0x000fe400078e00ff */
[----:B------:R-:W-:Y:S01]  /*14ff0*/  IMAD.MOV.U32 R7, RZ, RZ, 0x1 ;  /* 0x00000001ff077424 */ /* 0x000fe200078e00ff */
[----:B------:R-:W-:-:S04]  /*15000*/  LOP3.LUT R0, R0, 0xffff, RZ, 0xc0, !PT ;  /* 0x0000ffff00007812 */ /* 0x000fc800078ec0ff */
[----:B------:R-:W-:-:S05]  /*15010*/  SHF.R.U32.HI R0, RZ, 0x5, R0 ;  /* 0x00000005ff007819 */ /* 0x000fca0000011600 */
[----:B------:R-:W-:Y:S01]  /*15020*/  VIADD R2, R0, 0x10 ;  /* 0x0000001000027836 */ /* 0x000fe20000000000 */
[----:B------:R-:W-:Y:S01]  /*15030*/  SHF.L.U32 R0, R3, R0, RZ ;  /* 0x0000000003007219 */ /* 0x000fe200000006ff */
[----:B0-----:R-:W-:-:S03]  /*15040*/  ULEA UR6, UR5, UR4, 0x18 ;  /* 0x0000000405067291 */ /* 0x001fc6000f8ec0ff */
[----:B------:R-:W-:-:S04]  /*15050*/  SHF.L.U32 R3, R7, R2, RZ ;  /* 0x0000000207037219 */ /* 0x000fc800000006ff */
[----:B------:R-:W-:Y:S02]  /*15060*/  LOP3.LUT R0, R3, R0, RZ, 0xfc, !PT ;  /* 0x0000000003007212 */ /* 0x000fe400078efcff */
[----:B------:R-:W0:Y:S02]  /*15070*/  LDS R5, [UR6] ;  /* 0x00000006ff057984 */ /* 0x000e240008000800 */
[C---:B------:R-:W-:Y:S02]  /*15080*/  LOP3.LUT R2, R0.reuse, 0xffff, RZ, 0xc0, !PT ;  /* 0x0000ffff00027812 */ /* 0x040fe400078ec0ff */
[----:B0-----:R-:W-:-:S04]  /*15090*/  LOP3.LUT R3, R0, 0xffff, R5, 0x80, !PT ;  /* 0x0000ffff00037812 */ /* 0x001fc800078e8005 */
[----:B------:R-:W-:-:S13]  /*150a0*/  ISETP.NE.AND P0, PT, R3, R2, PT ;  /* 0x000000020300720c */ /* 0x000fda0003f05270 */
[----:B------:R-:W-:Y:S05]  /*150b0*/  @P0 BRA `(.L_x_21) ;  /* 0x0000000000500947 */ /* 0x000fea0003800000 */
[----:B------:R-:W-:Y:S02]  /*150c0*/  SHF.R.U32.HI R5, RZ, 0x10, R5 ;  /* 0x00000010ff057819 */ /* 0x000fe40000011605 */
[----:B------:R-:W-:-:S04]  /*150d0*/  SHF.R.U32.HI R2, RZ, 0x10, R0 ;  /* 0x00000010ff027819 */ /* 0x000fc80000011600 */
[----:B------:R-:W-:-:S04]  /*150e0*/  LOP3.LUT R5, R5, R2, RZ, 0xc0, !PT ;  /* 0x0000000205057212 */ /* 0x000fc800078ec0ff */
[----:B------:R-:W-:-:S13]  /*150f0*/  ISETP.NE.AND P0, PT, R5, R2, PT ;  /* 0x000000020500720c */ /* 0x000fda0003f05270 */
[----:B------:R-:W-:Y:S05]  /*15100*/  @P0 BRA `(.L_x_22) ;  /* 0x0000000000300947 */ /* 0x000fea0003800000 */
[----:B------:R-:W-:Y:S01]  /*15110*/  R2UR UR4, R0 ;  /* 0x00000000000472ca */ /* 0x000fe200000e0000 */
[----:B------:R-:W-:Y:S01]  /*15120*/  VOTEU.ANY UR5, UPT, PT ;  /* 0x0000000000057886 */ /* 0x000fe200038e0100 */
[----:B------:R-:W0:Y:S01]  /*15130*/  S2R R0, SR_LANEID ;  /* 0x0000000000007919 */ /* 0x000e220000000000 */
[----:B------:R-:W-:-:S10]  /*15140*/  UFLO.U32 UR5, UR5 ;  /* 0x00000005000572bd */ /* 0x000fd400080e0000 */
[----:B------:R-:W-:-:S06]  /*15150*/  ULOP3.LUT UR4, URZ, UR4, URZ, 0x33, !UPT ;  /* 0x00000004ff047292 */ /* 0x000fcc000f8e33ff */
[----:B------:R-:W-:-:S04]  /*15160*/  IMAD.U32 R2, RZ, RZ, UR4 ;  /* 0x00000004ff027e24 */ /* 0x000fc8000f8e00ff */
[----:B------:R-:W1:Y:S02]  /*15170*/  REDUX UR7, R2 ;  /* 0x00000000020773c4 */ /* 0x000e640000000000 */
[----:B------:R3:W-:Y:S01]  /*15180*/  UTCATOMSWS.AND URZ, UR4 ;  /* 0x0000000400ff79e3 */ /* 0x0007e20008000000 */
[----:B0-----:R-:W-:Y:S01]  /*15190*/  ISETP.EQ.U32.AND P0, PT, R0, UR5, PT ;  /* 0x0000000500007c0c */ /* 0x001fe2000bf02070 */
[----:B-1----:R-:W-:-:S12]  /*151a0*/  IMAD.U32 R0, RZ, RZ, UR7 ;  /* 0x00000007ff007e24 */ /* 0x002fd8000f8e00ff */
[----:B------:R3:W-:Y:S01]  /*151b0*/  @P0 ATOMS.AND RZ, [UR6], R0 ;  /* 0x00000000ffff098c */ /* 0x0007e2000a800006 */
[----:B------:R-:W-:Y:S05]  /*151c0*/  BRA `(.L_x_20) ;  /* 0x0000000000147947 */ /* 0x000fea0003800000 */
.L_x_22:
[----:B------:R-:W-:-:S07]  /*151d0*/  MOV R2, 0x151f0 ;  /* 0x000151f000027802 */ /* 0x000fce0000000f00 */
[----:B------:R-:W-:Y:S05]  /*151e0*/  CALL.REL.NOINC `($__internal_0_$__cuda_sm10x_tcgen05_guardrail_trap_col_being_dealloced_not_returned_by_alloc) ;  /* 0x00000000005c7944 */ /* 0x000fea0003c00000 */
[----:B------:R-:W-:Y:S05]  /*151f0*/  BRA `(.L_x_20) ;  /* 0x0000000000087947 */ /* 0x000fea0003800000 */
.L_x_21:
[----:B------:R-:W-:-:S07]  /*15200*/  MOV R2, 0x15220 ;  /* 0x0001522000027802 */ /* 0x000fce0000000f00 */
[----:B------:R-:W-:Y:S05]  /*15210*/  CALL.REL.NOINC `($__internal_2_$__cuda_sm10x_tcgen05_guardrail_trap_unallocated_columns_being_dealloced) ;  /* 0x0000000000687944 */ /* 0x000fea0003c00000 */
.L_x_20:
[----:B------:R-:W-:Y:S01]  /*15220*/  NOP ;  /* 0x0000000000007918 */ /* 0x000fe20000000000 */
[----:B---3--:R-:W-:Y:S05]  /*15230*/  EXIT ;  /* 0x000000000000794d */ /* 0x008fea0003800000 */
.L_x_7:
[----:B------:R-:W-:-:S07]  /*15240*/  IMAD.MOV.U32 R3, RZ, RZ, R2 ;  /* 0x000000ffff037224 */ /* 0x000fce00078e0002 */
.L_x_23:
[----:B0-----:R0:W1:Y:S02]  /*15250*/  SYNCS.PHASECHK.TRANS64.TRYWAIT P1, [R7+URZ], R3 ;  /* 0x00000003070075a7 */ /* 0x00106400080211ff */
[----:B-1----:R-:W-:Y:S05]  /*15260*/  @!P1 NANOSLEEP.SYNCS 0x989680 ;  /* 0x009896800000995d */ /* 0x002fea0003900000 */
[----:B------:R-:W1:Y:S02]  /*15270*/  @!P1 SYNCS.PHASECHK.TRANS64 P1, [R7+URZ], R3 ;  /* 0x00000003070095a7 */ /* 0x000e6400080210ff */
[----:B-1----:R-:W-:Y:S05]  /*15280*/  @!P1 BRA `(.L_x_23) ;  /* 0xfffffffc00f09947 */ /* 0x002fea000383ffff */
[----:B------:R-:W-:Y:S05]  /*15290*/  BRA `(.L_x_6) ;  /* 0xfffffeb000247947 */ /* 0x000fea000383ffff */
.L_x_10:
[----:B------:R-:W-:-:S07]  /*152a0*/  IMAD.MOV.U32 R3, RZ, RZ, R2 ;  /* 0x000000ffff037224 */ /* 0x000fce00078e0002 */
.L_x_24:
[----:B0-----:R0:W1:Y:S02]  /*152b0*/  SYNCS.PHASECHK.TRANS64.TRYWAIT P0, [R9+URZ], R3 ;  /* 0x00000003090075a7 */ /* 0x00106400080011ff */
[----:B-1----:R-:W-:Y:S05]  /*152c0*/  @!P0 NANOSLEEP.SYNCS 0x989680 ;  /* 0x009896800000895d */ /* 0x002fea0003900000 */
[----:B------:R-:W1:Y:S02]  /*152d0*/  @!P0 SYNCS.PHASECHK.TRANS64 P0, [R9+URZ], R3 ;  /* 0x00000003090085a7 */ /* 0x000e6400080010ff */
[----:B-1----:R-:W-:Y:S05]  /*152e0*/  @!P0 BRA `(.L_x_24) ;  /* 0xfffffffc00f08947 */ /* 0x002fea000383ffff */
[----:B------:R-:W-:Y:S05]  /*152f0*/  BRA `(.L_x_9) ;  /* 0xfffffeb000887947 */ /* 0x000fea000383ffff */
.L_x_15:
[----:B------:R-:W0:Y:S02]  /*15300*/  SYNCS.PHASECHK.TRANS64.TRYWAIT P3, [UR8], R5 ;  /* 0x00000005ff0075a7 */ /* 0x000e240008061108 */
[----:B0-----:R-:W-:Y:S05]  /*15310*/  @!P3 BRA `(.L_x_15) ;  /* 0xfffffffc00f8b947 */ /* 0x001fea000383ffff */
[----:B------:R-:W-:Y:S05]  /*15320*/  BRA `(.L_x_25) ;  /* 0xffffffc000047947 */ /* 0x000fea000383ffff */
.L_x_19:
[----:B------:R-:W0:Y:S02]  /*15330*/  SYNCS.PHASECHK.TRANS64.TRYWAIT P0, [UR8], R0 ;  /* 0x00000000ff0075a7 */ /* 0x000e240008001108 */
[----:B0-----:R-:W-:Y:S05]  /*15340*/  @!P0 BRA `(.L_x_19) ;  /* 0xfffffffc00f88947 */ /* 0x001fea000383ffff */
[----:B------:R-:W-:Y:S05]  /*15350*/  BRA `(.L_x_18) ;  /* 0xffffffdc00dc7947 */ /* 0x000fea000383ffff */
        .weak           $__internal_0_$__cuda_sm10x_tcgen05_guardrail_trap_col_being_dealloced_not_returned_by_alloc
        .type           $__internal_0_$__cuda_sm10x_tcgen05_guardrail_trap_col_being_dealloced_not_returned_by_alloc,@function
        .size           $__internal_0_$__cuda_sm10x_tcgen05_guardrail_trap_col_being_dealloced_not_returned_by_alloc,($__internal_1_$__cuda_sm10x_tcgen05_guardrail_trap_phase_invalid_during_alloc - $__internal_0_$__cuda_sm10x_tcgen05_guardrail_trap_col_being_dealloced_not_returned_by_alloc)
$__internal_0_$__cuda_sm10x_tcgen05_guardrail_trap_col_being_dealloced_not_returned_by_alloc:
[----:B------:R-:W-:Y:S05]  /*15360*/  BPT.TRAP 0x1 ;  /* 0x000000040000795c */ /* 0x000fea0000300000 */
[----:B------:R-:W-:-:S04]  /*15370*/  IMAD.MOV.U32 R3, RZ, RZ, 0x0 ;  /* 0x00000000ff037424 */ /* 0x000fc800078e00ff */
[----:B------:R-:W-:Y:S05]  /*15380*/  RET.REL.NODEC R2 `(matmul_kernel) ;  /* 0xfffffeac021c7950 */ /* 0x000fea0003c3ffff */
        .weak           $__internal_1_$__cuda_sm10x_tcgen05_guardrail_trap_phase_invalid_during_alloc
        .type           $__internal_1_$__cuda_sm10x_tcgen05_guardrail_trap_phase_invalid_during_alloc,@function
        .size           $__internal_1_$__cuda_sm10x_tcgen05_guardrail_trap_phase_invalid_during_alloc,($__internal_2_$__cuda_sm10x_tcgen05_guardrail_trap_unallocated_columns_being_dealloced - $__internal_1_$__cuda_sm10x_tcgen05_guardrail_trap_phase_invalid_during_alloc)
$__internal_1_$__cuda_sm10x_tcgen05_guardrail_trap_phase_invalid_during_alloc:
[----:B------:R-:W-:Y:S05]  /*15390*/  BPT.TRAP 0x1 ;  /* 0x000000040000795c */ /* 0x000fea0000300000 */
[----:B------:R-:W-:-:S04]  /*153a0*/  IMAD.MOV.U32 R3, RZ, RZ, 0x0 ;  /* 0x00000000ff037424 */ /* 0x000fc800078e00ff */
[----:B------:R-:W-:Y:S05]  /*153b0*/  RET.REL.NODEC R2 `(matmul_kernel) ;  /* 0xfffffeac02107950 */ /* 0x000fea0003c3ffff */
        .weak           $__internal_2_$__cuda_sm10x_tcgen05_guardrail_trap_unallocated_columns_being_dealloced
        .type           $__internal_2_$__cuda_sm10x_tcgen05_guardrail_trap_unallocated_columns_being_dealloced,@function
        .size           $__internal_2_$__cuda_sm10x_tcgen05_guardrail_trap_unallocated_columns_being_dealloced,(.L_x_29 - $__internal_2_$__cuda_sm10x_tcgen05_guardrail_trap_unallocated_columns_being_dealloced)
$__internal_2_$__cuda_sm10x_tcgen05_guardrail_trap_unallocated_columns_being_dealloced:
[----:B------:R-:W-:Y:S05]  /*153c0*/  BPT.TRAP 0x1 ;  /* 0x000000040000795c */ /* 0x000fea0000300000 */
[----:B------:R-:W-:-:S04]  /*153d0*/  IMAD.MOV.U32 R3, RZ, RZ, 0x0 ;  /* 0x00000000ff037424 */ /* 0x000fc800078e00ff */
[----:B------:R-:W-:Y:S05]  /*153e0*/  RET.REL.NODEC R2 `(matmul_kernel) ;  /* 0xfffffeac02047950 */ /* 0x000fea0003c3ffff */
.L_x_26:
[----:B------:R-:W-:-:S00]  /*153f0*/  BRA `(.L_x_26) ;  /* 0xfffffffc00fc7947 */ /* 0x000fc0000383ffff */
[----:B------:R-:W-:-:S00]  /*15400*/  NOP ;  /* 0x0000000000007918 */ /* 0x000fc00000000000 */
[----:B------:R-:W-:-:S00]  /*15410*/  NOP ;  /* 0x0000000000007918 */ /* 0x000fc00000000000 */
[----:B------:R-:W-:-:S00]  /*15420*/  NOP ;  /* 0x0000000000007918 */ /* 0x000fc00000000000 */
[----:B------:R-:W-:-:S00]  /*15430*/  NOP ;  /* 0x0000000000007918 */ /* 0x000fc00000000000 */
[----:B------:R-:W-:-:S00]  /*15440*/  NOP ;  /* 0x0000000000007918 */ /* 0x000fc00000000000 */
[----:B------:R-:W-:-:S00]  /*15450*/  NOP ;  /* 0x0000000000007918 */ /* 0x000fc00000000000 */
[----:B------:R-:W-:-:S00]  /*15460*/  NOP ;  /* 0x0000000000007918 */ /* 0x000fc00000000000 */
[----:B------:R-:W-:-:S00]  /*15470*/  NOP ;  /* 0x0000000000007918 */ /* 0x000fc00000000000 */
.L_x_29:


//--------------------- .nv.shared.matmul_kernel  --------------------------
	.section	.nv.shared.matmul_kernel,"aw",@nobits
	.sectionflags	@""
	.align	16
	.zero		1024


//--------------------- .nv.shared.reserved.0     --------------------------
	.section	.nv.shared.reserved.0,"aw",@nobits
	.align	8
	.weak		__nv_reservedSMEM_offset_0_alias
	.size		__nv_reservedSMEM_offset_0_alias, 0, 64
	.other		__nv_reservedSMEM_offset_0_alias,@"STO_CUDA_RESERVED_SHARED STV_DEFAULT"
__nv_reservedSMEM_offset_0_alias:
	.zero		0
.nv.shared.reserved.0:
	.zero		64
	.weak		__nv_reservedSMEM_allocation_phase
	.type		__nv_reservedSMEM_allocation_phase,@object
	.size		__nv_reservedSMEM_allocation_phase,(.L_0 - __nv_reservedSMEM_allocation_phase)
__nv_reservedSMEM_allocation_phase:
	.zero		1
.L_0:
	.zero		7
	.weak		__nv_reservedSMEM_devtool_atexit_pc
	.type		__nv_reservedSMEM_devtool_atexit_pc,@object
	.size		__nv_reservedSMEM_devtool_atexit_pc,(__nv_reservedSMEM_allocation_mask - __nv_reservedSMEM_devtool_atexit_pc)
__nv_reservedSMEM_devtool_atexit_pc:
	.zero		8
	.weak		__nv_reservedSMEM_allocation_mask
	.type		__nv_reservedSMEM_allocation_mask,@object
	.size		__nv_reservedSMEM_allocation_mask,(.L_2 - __nv_reservedSMEM_allocation_mask)
__nv_reservedSMEM_allocation_mask:
	.zero		4
.L_2:
	.zero		4
	.weak		__nv_reservedSMEM_tmem_allocation_pipeline_mbarrier
	.type		__nv_reservedSMEM_tmem_allocation_pipeline_mbarrier,@object
	.size		__nv_reservedSMEM_tmem_allocation_pipeline_mbarrier,(__nv_reservedSMEM_tmem_allocation_pipeline_mbarrier_parity - __nv_reservedSMEM_tmem_allocation_pipeline_mbarrier)
__nv_reservedSMEM_tmem_allocation_pipeline_mbarrier:
	.zero		8
	.weak		__nv_reservedSMEM_tmem_allocation_pipeline_mbarrier_parity
	.type		__nv_reservedSMEM_tmem_allocation_pipeline_mbarrier_parity,@object
	.size		__nv_reservedSMEM_tmem_allocation_pipeline_mbarrier_parity,(.L_4 - __nv_reservedSMEM_tmem_allocation_pipeline_mbarrier_parity)
__nv_reservedSMEM_tmem_allocation_pipeline_mbarrier_parity:
	.zero		4
.L_4:


//--------------------- .nv.constant0.matmul_kernel --------------------------
	.section	.nv.constant0.matmul_kernel,"a",@progbits
	.sectionflags	@""
	.align	4
.nv.constant0.matmul_kernel:
	.zero		976


//--------------------- SYMBOLS --------------------------

	.type		.nv.reservedSmem.offset0,@object
	.size		.nv.reservedSmem.offset0,0x4
	.type		.nv.reservedSmem.cap,@object
	.size		.nv.reservedSmem.cap,0x4
